//
// Generated by NVIDIA NVVM Compiler
//
// Compiler Build ID: CL-36424714
// Cuda compilation tools, release 13.0, V13.0.88
// Based on NVVM 20.0.0
//

.version 9.0
.target sm_100
.address_size 64

	// .globl	createChildren
.extern .func free
(
	.param .b64 free_param_0
)
;
.extern .func  (.param .b64 func_retval0) malloc
(
	.param .b64 malloc_param_0
)
;
.const .align 4 .b8 legendU[10000];
.const .align 4 .b8 sizesOfLegendsU[400];
.const .align 4 .b8 shiftsOfLegendsU[400];
.const .align 4 .b8 legendL[10000];
.const .align 4 .b8 sizesOfLegendsL[400];
.const .align 4 .b8 shiftsOfLegendsL[400];
.const .align 4 .b8 heightWidth[16];
.const .align 4 .u32 numberOfMutations = 4;
// _ZZ16updatePopulationE15differenceArray has been demoted
// _ZZ9evolutionE15differenceArray has been demoted

.visible .entry createChildren(
	.param .u64 .ptr .align 1 createChildren_param_0,
	.param .u64 .ptr .align 1 createChildren_param_1,
	.param .u64 .ptr .align 1 createChildren_param_2,
	.param .u64 .ptr .align 1 createChildren_param_3
)
{
	.reg .pred 	%p<20>;
	.reg .b32 	%r<166>;
	.reg .b64 	%rd<129>;

	ld.param.u64 	%rd14, [createChildren_param_0];
	ld.param.u64 	%rd15, [createChildren_param_1];
	ld.param.u64 	%rd16, [createChildren_param_2];
	ld.param.u64 	%rd17, [createChildren_param_3];
	cvta.to.global.u64 	%rd1, %rd14;
	cvta.to.global.u64 	%rd2, %rd15;
	cvta.to.global.u64 	%rd3, %rd16;
	cvta.to.global.u64 	%rd18, %rd17;
	mov.u32 	%r41, %ntid.x;
	mov.u32 	%r42, %ctaid.x;
	mov.u32 	%r43, %tid.x;
	mad.lo.s32 	%r44, %r41, %r42, %r43;
	ld.const.u32 	%r45, [heightWidth+8];
	cvt.u64.u32 	%rd4, %r45;
	mul.lo.s32 	%r1, %r45, %r44;
	mul.wide.s32 	%rd19, %r44, 4;
	add.s64 	%rd20, %rd18, %rd19;
	ld.global.u32 	%r46, [%rd20];
	mul.lo.s32 	%r2, %r46, %r45;
	setp.lt.s32 	%p1, %r45, 2;
	@%p1 bra 	$L__BB0_7;
	cvt.u32.u64 	%r48, %rd4;
	shr.u32 	%r3, %r48, 1;
	and.b32  	%r4, %r3, 3;
	setp.lt.u32 	%p2, %r48, 8;
	mov.b32 	%r154, 0;
	@%p2 bra 	$L__BB0_4;
	and.b32  	%r154, %r3, 1073741820;
	and.b32  	%r51, %r3, 1073741820;
	neg.s32 	%r153, %r51;
	add.s64 	%rd126, %rd3, 8;
$L__BB0_3:
	ld.global.u32 	%r52, [%rd126+-8];
	add.s32 	%r53, %r52, %r1;
	mul.wide.s32 	%rd21, %r53, 4;
	add.s64 	%rd22, %rd1, %rd21;
	ld.global.u32 	%r54, [%rd22];
	add.s64 	%rd23, %rd2, %rd21;
	st.global.u32 	[%rd23], %r54;
	ld.global.u32 	%r55, [%rd126+-4];
	add.s32 	%r56, %r55, %r1;
	mul.wide.s32 	%rd24, %r56, 4;
	add.s64 	%rd25, %rd1, %rd24;
	ld.global.u32 	%r57, [%rd25];
	add.s64 	%rd26, %rd2, %rd24;
	st.global.u32 	[%rd26], %r57;
	ld.global.u32 	%r58, [%rd126];
	add.s32 	%r59, %r58, %r1;
	mul.wide.s32 	%rd27, %r59, 4;
	add.s64 	%rd28, %rd1, %rd27;
	ld.global.u32 	%r60, [%rd28];
	add.s64 	%rd29, %rd2, %rd27;
	st.global.u32 	[%rd29], %r60;
	ld.global.u32 	%r61, [%rd126+4];
	add.s32 	%r62, %r61, %r1;
	mul.wide.s32 	%rd30, %r62, 4;
	add.s64 	%rd31, %rd1, %rd30;
	ld.global.u32 	%r63, [%rd31];
	add.s64 	%rd32, %rd2, %rd30;
	st.global.u32 	[%rd32], %r63;
	add.s32 	%r153, %r153, 4;
	add.s64 	%rd126, %rd126, 16;
	setp.ne.s32 	%p3, %r153, 0;
	@%p3 bra 	$L__BB0_3;
$L__BB0_4:
	setp.eq.s32 	%p4, %r4, 0;
	@%p4 bra 	$L__BB0_7;
	mul.wide.u32 	%rd33, %r154, 4;
	add.s64 	%rd127, %rd3, %rd33;
	neg.s32 	%r155, %r4;
$L__BB0_6:
	.pragma "nounroll";
	ld.global.u32 	%r64, [%rd127];
	add.s32 	%r65, %r64, %r1;
	mul.wide.s32 	%rd34, %r65, 4;
	add.s64 	%rd35, %rd1, %rd34;
	ld.global.u32 	%r66, [%rd35];
	add.s64 	%rd36, %rd2, %rd34;
	st.global.u32 	[%rd36], %r66;
	add.s64 	%rd127, %rd127, 4;
	add.s32 	%r155, %r155, 1;
	setp.ne.s32 	%p5, %r155, 0;
	@%p5 bra 	$L__BB0_6;
$L__BB0_7:
	cvt.u32.u64 	%r67, %rd4;
	setp.lt.s32 	%p6, %r67, 1;
	@%p6 bra 	$L__BB0_19;
	shr.u32 	%r158, %r67, 1;
	add.s32 	%r69, %r158, 1;
	max.u32 	%r70, %r67, %r69;
	sub.s32 	%r14, %r70, %r158;
	and.b32  	%r15, %r14, 7;
	sub.s32 	%r71, %r158, %r70;
	setp.gt.u32 	%p7, %r71, -8;
	@%p7 bra 	$L__BB0_11;
	and.b32  	%r72, %r14, -8;
	neg.s32 	%r156, %r72;
	shl.b64 	%rd37, %rd4, 1;
	and.b64  	%rd38, %rd37, 8589934588;
	add.s64 	%rd39, %rd38, %rd3;
	add.s64 	%rd128, %rd39, 16;
$L__BB0_10:
	.pragma "nounroll";
	ld.global.u32 	%r73, [%rd128+-16];
	add.s32 	%r74, %r73, %r2;
	mul.wide.s32 	%rd40, %r74, 4;
	add.s64 	%rd41, %rd1, %rd40;
	ld.global.u32 	%r75, [%rd41];
	add.s32 	%r76, %r73, %r1;
	mul.wide.s32 	%rd42, %r76, 4;
	add.s64 	%rd43, %rd2, %rd42;
	st.global.u32 	[%rd43], %r75;
	ld.global.u32 	%r77, [%rd128+-12];
	add.s32 	%r78, %r77, %r2;
	mul.wide.s32 	%rd44, %r78, 4;
	add.s64 	%rd45, %rd1, %rd44;
	ld.global.u32 	%r79, [%rd45];
	add.s32 	%r80, %r77, %r1;
	mul.wide.s32 	%rd46, %r80, 4;
	add.s64 	%rd47, %rd2, %rd46;
	st.global.u32 	[%rd47], %r79;
	ld.global.u32 	%r81, [%rd128+-8];
	add.s32 	%r82, %r81, %r2;
	mul.wide.s32 	%rd48, %r82, 4;
	add.s64 	%rd49, %rd1, %rd48;
	ld.global.u32 	%r83, [%rd49];
	add.s32 	%r84, %r81, %r1;
	mul.wide.s32 	%rd50, %r84, 4;
	add.s64 	%rd51, %rd2, %rd50;
	st.global.u32 	[%rd51], %r83;
	ld.global.u32 	%r85, [%rd128+-4];
	add.s32 	%r86, %r85, %r2;
	mul.wide.s32 	%rd52, %r86, 4;
	add.s64 	%rd53, %rd1, %rd52;
	ld.global.u32 	%r87, [%rd53];
	add.s32 	%r88, %r85, %r1;
	mul.wide.s32 	%rd54, %r88, 4;
	add.s64 	%rd55, %rd2, %rd54;
	st.global.u32 	[%rd55], %r87;
	ld.global.u32 	%r89, [%rd128];
	add.s32 	%r90, %r89, %r2;
	mul.wide.s32 	%rd56, %r90, 4;
	add.s64 	%rd57, %rd1, %rd56;
	ld.global.u32 	%r91, [%rd57];
	add.s32 	%r92, %r89, %r1;
	mul.wide.s32 	%rd58, %r92, 4;
	add.s64 	%rd59, %rd2, %rd58;
	st.global.u32 	[%rd59], %r91;
	ld.global.u32 	%r93, [%rd128+4];
	add.s32 	%r94, %r93, %r2;
	mul.wide.s32 	%rd60, %r94, 4;
	add.s64 	%rd61, %rd1, %rd60;
	ld.global.u32 	%r95, [%rd61];
	add.s32 	%r96, %r93, %r1;
	mul.wide.s32 	%rd62, %r96, 4;
	add.s64 	%rd63, %rd2, %rd62;
	st.global.u32 	[%rd63], %r95;
	ld.global.u32 	%r97, [%rd128+8];
	add.s32 	%r98, %r97, %r2;
	mul.wide.s32 	%rd64, %r98, 4;
	add.s64 	%rd65, %rd1, %rd64;
	ld.global.u32 	%r99, [%rd65];
	add.s32 	%r100, %r97, %r1;
	mul.wide.s32 	%rd66, %r100, 4;
	add.s64 	%rd67, %rd2, %rd66;
	st.global.u32 	[%rd67], %r99;
	ld.global.u32 	%r101, [%rd128+12];
	add.s32 	%r102, %r101, %r2;
	mul.wide.s32 	%rd68, %r102, 4;
	add.s64 	%rd69, %rd1, %rd68;
	ld.global.u32 	%r103, [%rd69];
	add.s32 	%r104, %r101, %r1;
	mul.wide.s32 	%rd70, %r104, 4;
	add.s64 	%rd71, %rd2, %rd70;
	st.global.u32 	[%rd71], %r103;
	add.s32 	%r158, %r158, 8;
	add.s32 	%r156, %r156, 8;
	add.s64 	%rd128, %rd128, 32;
	setp.ne.s32 	%p8, %r156, 0;
	@%p8 bra 	$L__BB0_10;
$L__BB0_11:
	setp.eq.s32 	%p9, %r15, 0;
	@%p9 bra 	$L__BB0_19;
	and.b32  	%r22, %r14, 3;
	setp.lt.u32 	%p10, %r15, 4;
	@%p10 bra 	$L__BB0_14;
	mul.wide.u32 	%rd72, %r158, 4;
	add.s64 	%rd73, %rd3, %rd72;
	ld.global.u32 	%r105, [%rd73];
	add.s32 	%r106, %r105, %r2;
	mul.wide.s32 	%rd74, %r106, 4;
	add.s64 	%rd75, %rd1, %rd74;
	ld.global.u32 	%r107, [%rd75];
	add.s32 	%r108, %r105, %r1;
	mul.wide.s32 	%rd76, %r108, 4;
	add.s64 	%rd77, %rd2, %rd76;
	st.global.u32 	[%rd77], %r107;
	ld.global.u32 	%r109, [%rd73+4];
	add.s32 	%r110, %r109, %r2;
	mul.wide.s32 	%rd78, %r110, 4;
	add.s64 	%rd79, %rd1, %rd78;
	ld.global.u32 	%r111, [%rd79];
	add.s32 	%r112, %r109, %r1;
	mul.wide.s32 	%rd80, %r112, 4;
	add.s64 	%rd81, %rd2, %rd80;
	st.global.u32 	[%rd81], %r111;
	ld.global.u32 	%r113, [%rd73+8];
	add.s32 	%r114, %r113, %r2;
	mul.wide.s32 	%rd82, %r114, 4;
	add.s64 	%rd83, %rd1, %rd82;
	ld.global.u32 	%r115, [%rd83];
	add.s32 	%r116, %r113, %r1;
	mul.wide.s32 	%rd84, %r116, 4;
	add.s64 	%rd85, %rd2, %rd84;
	st.global.u32 	[%rd85], %r115;
	ld.global.u32 	%r117, [%rd73+12];
	add.s32 	%r118, %r117, %r2;
	mul.wide.s32 	%rd86, %r118, 4;
	add.s64 	%rd87, %rd1, %rd86;
	ld.global.u32 	%r119, [%rd87];
	add.s32 	%r120, %r117, %r1;
	mul.wide.s32 	%rd88, %r120, 4;
	add.s64 	%rd89, %rd2, %rd88;
	st.global.u32 	[%rd89], %r119;
	add.s32 	%r158, %r158, 4;
$L__BB0_14:
	setp.eq.s32 	%p11, %r22, 0;
	@%p11 bra 	$L__BB0_19;
	setp.eq.s32 	%p12, %r22, 1;
	@%p12 bra 	$L__BB0_17;
	mul.wide.u32 	%rd90, %r158, 4;
	add.s64 	%rd91, %rd3, %rd90;
	ld.global.u32 	%r121, [%rd91];
	add.s32 	%r122, %r121, %r2;
	mul.wide.s32 	%rd92, %r122, 4;
	add.s64 	%rd93, %rd1, %rd92;
	ld.global.u32 	%r123, [%rd93];
	add.s32 	%r124, %r121, %r1;
	mul.wide.s32 	%rd94, %r124, 4;
	add.s64 	%rd95, %rd2, %rd94;
	st.global.u32 	[%rd95], %r123;
	ld.global.u32 	%r125, [%rd91+4];
	add.s32 	%r126, %r125, %r2;
	mul.wide.s32 	%rd96, %r126, 4;
	add.s64 	%rd97, %rd1, %rd96;
	ld.global.u32 	%r127, [%rd97];
	add.s32 	%r128, %r125, %r1;
	mul.wide.s32 	%rd98, %r128, 4;
	add.s64 	%rd99, %rd2, %rd98;
	st.global.u32 	[%rd99], %r127;
	add.s32 	%r158, %r158, 2;
$L__BB0_17:
	and.b32  	%r129, %r14, 1;
	setp.eq.b32 	%p13, %r129, 1;
	not.pred 	%p14, %p13;
	@%p14 bra 	$L__BB0_19;
	mul.wide.u32 	%rd100, %r158, 4;
	add.s64 	%rd101, %rd3, %rd100;
	ld.global.u32 	%r130, [%rd101];
	add.s32 	%r131, %r130, %r2;
	mul.wide.s32 	%rd102, %r131, 4;
	add.s64 	%rd103, %rd1, %rd102;
	ld.global.u32 	%r132, [%rd103];
	add.s32 	%r133, %r130, %r1;
	mul.wide.s32 	%rd104, %r133, 4;
	add.s64 	%rd105, %rd2, %rd104;
	st.global.u32 	[%rd105], %r132;
$L__BB0_19:
	ld.const.u32 	%r27, [numberOfMutations];
	setp.lt.s32 	%p15, %r27, 1;
	@%p15 bra 	$L__BB0_26;
	ld.global.u32 	%r163, [%rd3];
	and.b32  	%r29, %r27, 3;
	setp.lt.u32 	%p16, %r27, 4;
	@%p16 bra 	$L__BB0_23;
	and.b32  	%r134, %r27, 2147483644;
	neg.s32 	%r161, %r134;
$L__BB0_22:
	mul.wide.s32 	%rd106, %r163, 4;
	add.s64 	%rd107, %rd3, %rd106;
	ld.global.u32 	%r135, [%rd107];
	add.s32 	%r136, %r135, %r1;
	mul.wide.s32 	%rd108, %r136, 4;
	add.s64 	%rd109, %rd2, %rd108;
	ld.global.u32 	%r137, [%rd109];
	sub.s32 	%r138, 1, %r137;
	st.global.u32 	[%rd109], %r138;
	mul.wide.s32 	%rd110, %r135, 4;
	add.s64 	%rd111, %rd3, %rd110;
	ld.global.u32 	%r139, [%rd111];
	add.s32 	%r140, %r139, %r1;
	mul.wide.s32 	%rd112, %r140, 4;
	add.s64 	%rd113, %rd2, %rd112;
	ld.global.u32 	%r141, [%rd113];
	sub.s32 	%r142, 1, %r141;
	st.global.u32 	[%rd113], %r142;
	mul.wide.s32 	%rd114, %r139, 4;
	add.s64 	%rd115, %rd3, %rd114;
	ld.global.u32 	%r143, [%rd115];
	add.s32 	%r144, %r143, %r1;
	mul.wide.s32 	%rd116, %r144, 4;
	add.s64 	%rd117, %rd2, %rd116;
	ld.global.u32 	%r145, [%rd117];
	sub.s32 	%r146, 1, %r145;
	st.global.u32 	[%rd117], %r146;
	mul.wide.s32 	%rd118, %r143, 4;
	add.s64 	%rd119, %rd3, %rd118;
	ld.global.u32 	%r163, [%rd119];
	add.s32 	%r147, %r163, %r1;
	mul.wide.s32 	%rd120, %r147, 4;
	add.s64 	%rd121, %rd2, %rd120;
	ld.global.u32 	%r148, [%rd121];
	sub.s32 	%r149, 1, %r148;
	st.global.u32 	[%rd121], %r149;
	add.s32 	%r161, %r161, 4;
	setp.ne.s32 	%p17, %r161, 0;
	@%p17 bra 	$L__BB0_22;
$L__BB0_23:
	setp.eq.s32 	%p18, %r29, 0;
	@%p18 bra 	$L__BB0_26;
	neg.s32 	%r164, %r29;
$L__BB0_25:
	.pragma "nounroll";
	mul.wide.s32 	%rd122, %r163, 4;
	add.s64 	%rd123, %rd3, %rd122;
	ld.global.u32 	%r163, [%rd123];
	add.s32 	%r150, %r163, %r1;
	mul.wide.s32 	%rd124, %r150, 4;
	add.s64 	%rd125, %rd2, %rd124;
	ld.global.u32 	%r151, [%rd125];
	sub.s32 	%r152, 1, %r151;
	st.global.u32 	[%rd125], %r152;
	add.s32 	%r164, %r164, 1;
	setp.ne.s32 	%p19, %r164, 0;
	@%p19 bra 	$L__BB0_25;
$L__BB0_26:
	ret;

}
	// .globl	updatePopulation
.visible .entry updatePopulation(
	.param .u64 .ptr .align 1 updatePopulation_param_0,
	.param .u64 .ptr .align 1 updatePopulation_param_1,
	.param .u64 .ptr .align 1 updatePopulation_param_2,
	.param .u64 .ptr .align 1 updatePopulation_param_3,
	.param .u64 .ptr .align 1 updatePopulation_param_4
)
{
	.reg .pred 	%p<62>;
	.reg .b32 	%r<309>;
	.reg .b64 	%rd<73>;
	// demoted variable
	.shared .align 4 .b8 _ZZ16updatePopulationE15differenceArray[1024];
	ld.param.u64 	%rd11, [updatePopulation_param_0];
	ld.param.u64 	%rd12, [updatePopulation_param_1];
	ld.param.u64 	%rd13, [updatePopulation_param_2];
	ld.param.u64 	%rd14, [updatePopulation_param_3];
	ld.param.u64 	%rd15, [updatePopulation_param_4];
	cvta.to.global.u64 	%rd1, %rd11;
	cvta.to.global.u64 	%rd2, %rd12;
	cvta.to.global.u64 	%rd3, %rd14;
	cvta.to.global.u64 	%rd4, %rd13;
	cvta.to.global.u64 	%rd16, %rd15;
	mov.u32 	%r105, %ntid.x;
	mov.u32 	%r106, %ctaid.x;
	mov.u32 	%r107, %tid.x;
	mad.lo.s32 	%r1, %r105, %r106, %r107;
	mul.wide.s32 	%rd17, %r1, 4;
	add.s64 	%rd18, %rd16, %rd17;
	ld.global.u32 	%r2, [%rd18];
	max.s32 	%r3, %r1, %r2;
	min.s32 	%r4, %r1, %r2;
	ld.const.u32 	%r5, [heightWidth+8];
	mul.lo.s32 	%r6, %r5, %r1;
	mul.lo.s32 	%r7, %r3, %r5;
	setp.lt.s32 	%p1, %r5, 1;
	mov.b32 	%r280, 0;
	@%p1 bra 	$L__BB1_12;
	and.b32  	%r8, %r5, 7;
	setp.lt.u32 	%p2, %r5, 8;
	mov.b32 	%r275, 0;
	mov.u32 	%r280, %r275;
	@%p2 bra 	$L__BB1_4;
	and.b32  	%r275, %r5, 2147483640;
	neg.s32 	%r269, %r275;
	mov.b32 	%r280, 0;
	mov.u32 	%r267, %r6;
	mov.u32 	%r268, %r7;
$L__BB1_3:
	.pragma "nounroll";
	mul.wide.s32 	%rd19, %r268, 4;
	add.s64 	%rd20, %rd2, %rd19;
	mul.wide.s32 	%rd21, %r267, 4;
	add.s64 	%rd22, %rd1, %rd21;
	ld.global.u32 	%r111, [%rd20];
	ld.global.u32 	%r112, [%rd22];
	setp.ne.s32 	%p3, %r111, %r112;
	selp.u32 	%r113, 1, 0, %p3;
	add.s32 	%r114, %r280, %r113;
	ld.global.u32 	%r115, [%rd20+4];
	ld.global.u32 	%r116, [%rd22+4];
	setp.ne.s32 	%p4, %r115, %r116;
	selp.u32 	%r117, 1, 0, %p4;
	add.s32 	%r118, %r114, %r117;
	ld.global.u32 	%r119, [%rd20+8];
	ld.global.u32 	%r120, [%rd22+8];
	setp.ne.s32 	%p5, %r119, %r120;
	selp.u32 	%r121, 1, 0, %p5;
	add.s32 	%r122, %r118, %r121;
	ld.global.u32 	%r123, [%rd20+12];
	ld.global.u32 	%r124, [%rd22+12];
	setp.ne.s32 	%p6, %r123, %r124;
	selp.u32 	%r125, 1, 0, %p6;
	add.s32 	%r126, %r122, %r125;
	ld.global.u32 	%r127, [%rd20+16];
	ld.global.u32 	%r128, [%rd22+16];
	setp.ne.s32 	%p7, %r127, %r128;
	selp.u32 	%r129, 1, 0, %p7;
	add.s32 	%r130, %r126, %r129;
	ld.global.u32 	%r131, [%rd20+20];
	ld.global.u32 	%r132, [%rd22+20];
	setp.ne.s32 	%p8, %r131, %r132;
	selp.u32 	%r133, 1, 0, %p8;
	add.s32 	%r134, %r130, %r133;
	ld.global.u32 	%r135, [%rd20+24];
	ld.global.u32 	%r136, [%rd22+24];
	setp.ne.s32 	%p9, %r135, %r136;
	selp.u32 	%r137, 1, 0, %p9;
	add.s32 	%r138, %r134, %r137;
	ld.global.u32 	%r139, [%rd20+28];
	ld.global.u32 	%r140, [%rd22+28];
	setp.ne.s32 	%p10, %r139, %r140;
	selp.u32 	%r141, 1, 0, %p10;
	add.s32 	%r280, %r138, %r141;
	add.s32 	%r269, %r269, 8;
	add.s32 	%r268, %r268, 8;
	add.s32 	%r267, %r267, 8;
	setp.ne.s32 	%p11, %r269, 0;
	@%p11 bra 	$L__BB1_3;
$L__BB1_4:
	setp.eq.s32 	%p12, %r8, 0;
	@%p12 bra 	$L__BB1_12;
	and.b32  	%r22, %r5, 3;
	setp.lt.u32 	%p13, %r8, 4;
	@%p13 bra 	$L__BB1_7;
	add.s32 	%r143, %r275, %r7;
	mul.wide.s32 	%rd23, %r143, 4;
	add.s64 	%rd24, %rd2, %rd23;
	ld.global.u32 	%r144, [%rd24];
	add.s32 	%r145, %r275, %r6;
	mul.wide.s32 	%rd25, %r145, 4;
	add.s64 	%rd26, %rd1, %rd25;
	ld.global.u32 	%r146, [%rd26];
	setp.ne.s32 	%p14, %r144, %r146;
	selp.u32 	%r147, 1, 0, %p14;
	add.s32 	%r148, %r280, %r147;
	ld.global.u32 	%r149, [%rd24+4];
	ld.global.u32 	%r150, [%rd26+4];
	setp.ne.s32 	%p15, %r149, %r150;
	selp.u32 	%r151, 1, 0, %p15;
	add.s32 	%r152, %r148, %r151;
	ld.global.u32 	%r153, [%rd24+8];
	ld.global.u32 	%r154, [%rd26+8];
	setp.ne.s32 	%p16, %r153, %r154;
	selp.u32 	%r155, 1, 0, %p16;
	add.s32 	%r156, %r152, %r155;
	ld.global.u32 	%r157, [%rd24+12];
	ld.global.u32 	%r158, [%rd26+12];
	setp.ne.s32 	%p17, %r157, %r158;
	selp.u32 	%r159, 1, 0, %p17;
	add.s32 	%r280, %r156, %r159;
	add.s32 	%r275, %r275, 4;
$L__BB1_7:
	setp.eq.s32 	%p18, %r22, 0;
	@%p18 bra 	$L__BB1_12;
	setp.eq.s32 	%p19, %r22, 1;
	@%p19 bra 	$L__BB1_10;
	add.s32 	%r161, %r275, %r7;
	mul.wide.s32 	%rd27, %r161, 4;
	add.s64 	%rd28, %rd2, %rd27;
	ld.global.u32 	%r162, [%rd28];
	add.s32 	%r163, %r275, %r6;
	mul.wide.s32 	%rd29, %r163, 4;
	add.s64 	%rd30, %rd1, %rd29;
	ld.global.u32 	%r164, [%rd30];
	setp.ne.s32 	%p20, %r162, %r164;
	selp.u32 	%r165, 1, 0, %p20;
	add.s32 	%r166, %r280, %r165;
	ld.global.u32 	%r167, [%rd28+4];
	ld.global.u32 	%r168, [%rd30+4];
	setp.ne.s32 	%p21, %r167, %r168;
	selp.u32 	%r169, 1, 0, %p21;
	add.s32 	%r280, %r166, %r169;
	add.s32 	%r275, %r275, 2;
$L__BB1_10:
	and.b32  	%r170, %r5, 1;
	setp.eq.b32 	%p22, %r170, 1;
	not.pred 	%p23, %p22;
	@%p23 bra 	$L__BB1_12;
	add.s32 	%r171, %r275, %r7;
	mul.wide.s32 	%rd31, %r171, 4;
	add.s64 	%rd32, %rd2, %rd31;
	ld.global.u32 	%r172, [%rd32];
	add.s32 	%r173, %r275, %r6;
	mul.wide.s32 	%rd33, %r173, 4;
	add.s64 	%rd34, %rd1, %rd33;
	ld.global.u32 	%r174, [%rd34];
	setp.ne.s32 	%p24, %r172, %r174;
	selp.u32 	%r175, 1, 0, %p24;
	add.s32 	%r280, %r280, %r175;
$L__BB1_12:
	setp.lt.s32 	%p25, %r5, 1;
	mul.lo.s32 	%r35, %r5, %r2;
	mul.lo.s32 	%r36, %r5, %r4;
	mov.b32 	%r294, 0;
	@%p25 bra 	$L__BB1_24;
	and.b32  	%r37, %r5, 7;
	setp.lt.u32 	%p26, %r5, 8;
	mov.b32 	%r289, 0;
	mov.u32 	%r294, %r289;
	@%p26 bra 	$L__BB1_16;
	and.b32  	%r289, %r5, 2147483640;
	neg.s32 	%r283, %r289;
	mov.b32 	%r294, 0;
	mov.u32 	%r281, %r35;
	mov.u32 	%r282, %r36;
$L__BB1_15:
	.pragma "nounroll";
	mul.wide.s32 	%rd35, %r282, 4;
	add.s64 	%rd36, %rd2, %rd35;
	mul.wide.s32 	%rd37, %r281, 4;
	add.s64 	%rd38, %rd1, %rd37;
	ld.global.u32 	%r180, [%rd36];
	ld.global.u32 	%r181, [%rd38];
	setp.ne.s32 	%p27, %r180, %r181;
	selp.u32 	%r182, 1, 0, %p27;
	add.s32 	%r183, %r294, %r182;
	ld.global.u32 	%r184, [%rd36+4];
	ld.global.u32 	%r185, [%rd38+4];
	setp.ne.s32 	%p28, %r184, %r185;
	selp.u32 	%r186, 1, 0, %p28;
	add.s32 	%r187, %r183, %r186;
	ld.global.u32 	%r188, [%rd36+8];
	ld.global.u32 	%r189, [%rd38+8];
	setp.ne.s32 	%p29, %r188, %r189;
	selp.u32 	%r190, 1, 0, %p29;
	add.s32 	%r191, %r187, %r190;
	ld.global.u32 	%r192, [%rd36+12];
	ld.global.u32 	%r193, [%rd38+12];
	setp.ne.s32 	%p30, %r192, %r193;
	selp.u32 	%r194, 1, 0, %p30;
	add.s32 	%r195, %r191, %r194;
	ld.global.u32 	%r196, [%rd36+16];
	ld.global.u32 	%r197, [%rd38+16];
	setp.ne.s32 	%p31, %r196, %r197;
	selp.u32 	%r198, 1, 0, %p31;
	add.s32 	%r199, %r195, %r198;
	ld.global.u32 	%r200, [%rd36+20];
	ld.global.u32 	%r201, [%rd38+20];
	setp.ne.s32 	%p32, %r200, %r201;
	selp.u32 	%r202, 1, 0, %p32;
	add.s32 	%r203, %r199, %r202;
	ld.global.u32 	%r204, [%rd36+24];
	ld.global.u32 	%r205, [%rd38+24];
	setp.ne.s32 	%p33, %r204, %r205;
	selp.u32 	%r206, 1, 0, %p33;
	add.s32 	%r207, %r203, %r206;
	ld.global.u32 	%r208, [%rd36+28];
	ld.global.u32 	%r209, [%rd38+28];
	setp.ne.s32 	%p34, %r208, %r209;
	selp.u32 	%r210, 1, 0, %p34;
	add.s32 	%r294, %r207, %r210;
	add.s32 	%r283, %r283, 8;
	add.s32 	%r282, %r282, 8;
	add.s32 	%r281, %r281, 8;
	setp.ne.s32 	%p35, %r283, 0;
	@%p35 bra 	$L__BB1_15;
$L__BB1_16:
	setp.eq.s32 	%p36, %r37, 0;
	@%p36 bra 	$L__BB1_24;
	and.b32  	%r51, %r5, 3;
	setp.lt.u32 	%p37, %r37, 4;
	@%p37 bra 	$L__BB1_19;
	add.s32 	%r212, %r289, %r36;
	mul.wide.s32 	%rd39, %r212, 4;
	add.s64 	%rd40, %rd2, %rd39;
	ld.global.u32 	%r213, [%rd40];
	add.s32 	%r214, %r289, %r35;
	mul.wide.s32 	%rd41, %r214, 4;
	add.s64 	%rd42, %rd1, %rd41;
	ld.global.u32 	%r215, [%rd42];
	setp.ne.s32 	%p38, %r213, %r215;
	selp.u32 	%r216, 1, 0, %p38;
	add.s32 	%r217, %r294, %r216;
	ld.global.u32 	%r218, [%rd40+4];
	ld.global.u32 	%r219, [%rd42+4];
	setp.ne.s32 	%p39, %r218, %r219;
	selp.u32 	%r220, 1, 0, %p39;
	add.s32 	%r221, %r217, %r220;
	ld.global.u32 	%r222, [%rd40+8];
	ld.global.u32 	%r223, [%rd42+8];
	setp.ne.s32 	%p40, %r222, %r223;
	selp.u32 	%r224, 1, 0, %p40;
	add.s32 	%r225, %r221, %r224;
	ld.global.u32 	%r226, [%rd40+12];
	ld.global.u32 	%r227, [%rd42+12];
	setp.ne.s32 	%p41, %r226, %r227;
	selp.u32 	%r228, 1, 0, %p41;
	add.s32 	%r294, %r225, %r228;
	add.s32 	%r289, %r289, 4;
$L__BB1_19:
	setp.eq.s32 	%p42, %r51, 0;
	@%p42 bra 	$L__BB1_24;
	setp.eq.s32 	%p43, %r51, 1;
	@%p43 bra 	$L__BB1_22;
	add.s32 	%r230, %r289, %r36;
	mul.wide.s32 	%rd43, %r230, 4;
	add.s64 	%rd44, %rd2, %rd43;
	ld.global.u32 	%r231, [%rd44];
	add.s32 	%r232, %r289, %r35;
	mul.wide.s32 	%rd45, %r232, 4;
	add.s64 	%rd46, %rd1, %rd45;
	ld.global.u32 	%r233, [%rd46];
	setp.ne.s32 	%p44, %r231, %r233;
	selp.u32 	%r234, 1, 0, %p44;
	add.s32 	%r235, %r294, %r234;
	ld.global.u32 	%r236, [%rd44+4];
	ld.global.u32 	%r237, [%rd46+4];
	setp.ne.s32 	%p45, %r236, %r237;
	selp.u32 	%r238, 1, 0, %p45;
	add.s32 	%r294, %r235, %r238;
	add.s32 	%r289, %r289, 2;
$L__BB1_22:
	and.b32  	%r239, %r5, 1;
	setp.eq.b32 	%p46, %r239, 1;
	not.pred 	%p47, %p46;
	@%p47 bra 	$L__BB1_24;
	add.s32 	%r240, %r289, %r36;
	mul.wide.s32 	%rd47, %r240, 4;
	add.s64 	%rd48, %rd2, %rd47;
	ld.global.u32 	%r241, [%rd48];
	add.s32 	%r242, %r289, %r35;
	mul.wide.s32 	%rd49, %r242, 4;
	add.s64 	%rd50, %rd1, %rd49;
	ld.global.u32 	%r243, [%rd50];
	setp.ne.s32 	%p48, %r241, %r243;
	selp.u32 	%r244, 1, 0, %p48;
	add.s32 	%r294, %r294, %r244;
$L__BB1_24:
	shl.b32 	%r245, %r1, 2;
	mov.u32 	%r246, _ZZ16updatePopulationE15differenceArray;
	add.s32 	%r247, %r246, %r245;
	add.s32 	%r248, %r280, %r294;
	st.shared.u32 	[%r247], %r248;
	bar.sync 	0;
	ld.shared.u32 	%r249, [%r247];
	shl.b32 	%r250, %r2, 2;
	add.s32 	%r251, %r246, %r250;
	ld.shared.u32 	%r252, [%r251];
	setp.le.s32 	%p49, %r249, %r252;
	@%p49 bra 	$L__BB1_33;
	add.s64 	%rd5, %rd4, %rd17;
	ld.global.u32 	%r260, [%rd5];
	mul.wide.s32 	%rd63, %r3, 4;
	add.s64 	%rd64, %rd3, %rd63;
	ld.global.u32 	%r64, [%rd64];
	setp.gt.s32 	%p56, %r260, %r64;
	@%p56 bra 	$L__BB1_41;
	setp.lt.s32 	%p57, %r5, 1;
	st.global.u32 	[%rd5], %r64;
	@%p57 bra 	$L__BB1_41;
	and.b32  	%r65, %r5, 3;
	setp.lt.u32 	%p58, %r5, 4;
	mov.b32 	%r301, 0;
	@%p58 bra 	$L__BB1_30;
	and.b32  	%r301, %r5, 2147483644;
	neg.s32 	%r297, %r301;
	add.s64 	%rd6, %rd2, 8;
	add.s64 	%rd7, %rd1, 8;
	mov.u32 	%r295, %r6;
	mov.u32 	%r296, %r7;
$L__BB1_29:
	mul.wide.s32 	%rd65, %r296, 4;
	add.s64 	%rd66, %rd6, %rd65;
	mul.wide.s32 	%rd67, %r295, 4;
	add.s64 	%rd68, %rd7, %rd67;
	ld.global.u32 	%r262, [%rd66+-8];
	st.global.u32 	[%rd68+-8], %r262;
	ld.global.u32 	%r263, [%rd66+-4];
	st.global.u32 	[%rd68+-4], %r263;
	ld.global.u32 	%r264, [%rd66];
	st.global.u32 	[%rd68], %r264;
	ld.global.u32 	%r265, [%rd66+4];
	st.global.u32 	[%rd68+4], %r265;
	add.s32 	%r297, %r297, 4;
	add.s32 	%r296, %r296, 4;
	add.s32 	%r295, %r295, 4;
	setp.eq.s32 	%p59, %r297, 0;
	@%p59 bra 	$L__BB1_30;
	bra.uni 	$L__BB1_29;
$L__BB1_30:
	setp.eq.s32 	%p60, %r65, 0;
	@%p60 bra 	$L__BB1_41;
	add.s32 	%r304, %r301, %r6;
	add.s32 	%r303, %r301, %r7;
	neg.s32 	%r302, %r65;
$L__BB1_32:
	.pragma "nounroll";
	mul.wide.s32 	%rd69, %r304, 4;
	add.s64 	%rd70, %rd1, %rd69;
	mul.wide.s32 	%rd71, %r303, 4;
	add.s64 	%rd72, %rd2, %rd71;
	ld.global.u32 	%r266, [%rd72];
	st.global.u32 	[%rd70], %r266;
	add.s32 	%r304, %r304, 1;
	add.s32 	%r303, %r303, 1;
	add.s32 	%r302, %r302, 1;
	setp.eq.s32 	%p61, %r302, 0;
	@%p61 bra 	$L__BB1_41;
	bra.uni 	$L__BB1_32;
$L__BB1_33:
	add.s64 	%rd8, %rd4, %rd17;
	ld.global.u32 	%r253, [%rd8];
	mul.wide.s32 	%rd52, %r4, 4;
	add.s64 	%rd53, %rd3, %rd52;
	ld.global.u32 	%r74, [%rd53];
	setp.gt.s32 	%p50, %r253, %r74;
	@%p50 bra 	$L__BB1_41;
	setp.lt.s32 	%p51, %r5, 1;
	st.global.u32 	[%rd8], %r74;
	@%p51 bra 	$L__BB1_41;
	and.b32  	%r75, %r5, 3;
	setp.lt.u32 	%p52, %r5, 4;
	mov.b32 	%r305, 0;
	@%p52 bra 	$L__BB1_38;
	and.b32  	%r305, %r5, 2147483644;
	neg.s32 	%r300, %r305;
	add.s64 	%rd9, %rd2, 8;
	add.s64 	%rd10, %rd1, 8;
	mov.u32 	%r298, %r6;
	mov.u32 	%r299, %r36;
$L__BB1_37:
	mul.wide.s32 	%rd54, %r299, 4;
	add.s64 	%rd55, %rd9, %rd54;
	mul.wide.s32 	%rd56, %r298, 4;
	add.s64 	%rd57, %rd10, %rd56;
	ld.global.u32 	%r255, [%rd55+-8];
	st.global.u32 	[%rd57+-8], %r255;
	ld.global.u32 	%r256, [%rd55+-4];
	st.global.u32 	[%rd57+-4], %r256;
	ld.global.u32 	%r257, [%rd55];
	st.global.u32 	[%rd57], %r257;
	ld.global.u32 	%r258, [%rd55+4];
	st.global.u32 	[%rd57+4], %r258;
	add.s32 	%r300, %r300, 4;
	add.s32 	%r299, %r299, 4;
	add.s32 	%r298, %r298, 4;
	setp.eq.s32 	%p53, %r300, 0;
	@%p53 bra 	$L__BB1_38;
	bra.uni 	$L__BB1_37;
$L__BB1_38:
	setp.eq.s32 	%p54, %r75, 0;
	@%p54 bra 	$L__BB1_41;
	add.s32 	%r308, %r305, %r6;
	add.s32 	%r307, %r305, %r36;
	neg.s32 	%r306, %r75;
$L__BB1_40:
	.pragma "nounroll";
	mul.wide.s32 	%rd58, %r308, 4;
	add.s64 	%rd59, %rd1, %rd58;
	mul.wide.s32 	%rd60, %r307, 4;
	add.s64 	%rd61, %rd2, %rd60;
	ld.global.u32 	%r259, [%rd61];
	st.global.u32 	[%rd59], %r259;
	add.s32 	%r308, %r308, 1;
	add.s32 	%r307, %r307, 1;
	add.s32 	%r306, %r306, 1;
	setp.ne.s32 	%p55, %r306, 0;
	@%p55 bra 	$L__BB1_40;
$L__BB1_41:
	ret;

}
	// .globl	countFitnessOfAllColumns
.visible .entry countFitnessOfAllColumns(
	.param .u64 .ptr .align 1 countFitnessOfAllColumns_param_0,
	.param .u64 .ptr .align 1 countFitnessOfAllColumns_param_1
)
{
	.reg .pred 	%p<52>;
	.reg .b32 	%r<316>;
	.reg .b64 	%rd<218>;

	ld.param.u64 	%rd26, [countFitnessOfAllColumns_param_0];
	ld.param.u64 	%rd25, [countFitnessOfAllColumns_param_1];
	cvta.to.global.u64 	%rd1, %rd26;
	mov.u32 	%r108, %ntid.x;
	mov.u32 	%r109, %ctaid.x;
	mov.u32 	%r110, %tid.x;
	mad.lo.s32 	%r111, %r108, %r109, %r110;
	ld.const.u32 	%r1, [heightWidth+4];
	div.s32 	%r2, %r111, %r1;
	ld.const.u32 	%r3, [heightWidth+8];
	mul.lo.s32 	%r112, %r2, %r1;
	sub.s32 	%r4, %r111, %r112;
	ld.const.u32 	%r5, [heightWidth];
	mul.wide.s32 	%rd27, %r5, 4;
	{ // callseq 0, 0
	.param .b64 param0;
	st.param.b64 	[param0], %rd27;
	.param .b64 retval0;
	call.uni (retval0), 
	malloc, 
	(
	param0
	);
	ld.param.b64 	%rd28, [retval0];
	} // callseq 0
	mov.b32 	%r287, 0;
	st.u32 	[%rd28], %r287;
	setp.lt.s32 	%p1, %r5, 1;
	mov.b32 	%r279, 1;
	@%p1 bra 	$L__BB2_27;
	mad.lo.s32 	%r6, %r3, %r2, %r4;
	and.b32  	%r7, %r5, 3;
	setp.lt.u32 	%p2, %r5, 4;
	mov.b32 	%r279, 1;
	mov.b32 	%r286, 0;
	mov.u32 	%r287, %r286;
	@%p2 bra 	$L__BB2_20;
	and.b32  	%r286, %r5, 2147483644;
	mov.b32 	%r279, 1;
	mov.b32 	%r270, 0;
	mul.wide.s32 	%rd4, %r1, 4;
	mov.u32 	%r287, %r270;
$L__BB2_3:
	mad.lo.s32 	%r118, %r1, %r270, %r6;
	mul.wide.s32 	%rd29, %r118, 4;
	add.s64 	%rd3, %rd1, %rd29;
	ld.global.u32 	%r119, [%rd3];
	setp.ne.s32 	%p3, %r119, 1;
	@%p3 bra 	$L__BB2_5;
	add.s32 	%r274, %r287, 1;
	bra.uni 	$L__BB2_7;
$L__BB2_5:
	setp.eq.s32 	%p4, %r287, 0;
	mov.b32 	%r274, 0;
	@%p4 bra 	$L__BB2_7;
	add.s32 	%r13, %r279, 1;
	mul.wide.s32 	%rd30, %r279, 4;
	add.s64 	%rd31, %rd28, %rd30;
	st.u32 	[%rd31], %r287;
	mov.u32 	%r279, %r13;
$L__BB2_7:
	add.s64 	%rd5, %rd3, %rd4;
	ld.global.u32 	%r122, [%rd5];
	setp.eq.s32 	%p5, %r122, 1;
	@%p5 bra 	$L__BB2_10;
	setp.eq.s32 	%p6, %r274, 0;
	mov.b32 	%r276, 0;
	@%p6 bra 	$L__BB2_11;
	add.s32 	%r16, %r279, 1;
	mul.wide.s32 	%rd32, %r279, 4;
	add.s64 	%rd33, %rd28, %rd32;
	st.u32 	[%rd33], %r274;
	mov.u32 	%r279, %r16;
	bra.uni 	$L__BB2_11;
$L__BB2_10:
	add.s32 	%r276, %r274, 1;
$L__BB2_11:
	add.s64 	%rd6, %rd5, %rd4;
	ld.global.u32 	%r125, [%rd6];
	setp.eq.s32 	%p7, %r125, 1;
	@%p7 bra 	$L__BB2_14;
	setp.eq.s32 	%p8, %r276, 0;
	mov.b32 	%r278, 0;
	@%p8 bra 	$L__BB2_15;
	add.s32 	%r20, %r279, 1;
	mul.wide.s32 	%rd34, %r279, 4;
	add.s64 	%rd35, %rd28, %rd34;
	st.u32 	[%rd35], %r276;
	mov.u32 	%r279, %r20;
	bra.uni 	$L__BB2_15;
$L__BB2_14:
	add.s32 	%r278, %r276, 1;
$L__BB2_15:
	add.s64 	%rd36, %rd6, %rd4;
	ld.global.u32 	%r128, [%rd36];
	setp.eq.s32 	%p9, %r128, 1;
	@%p9 bra 	$L__BB2_18;
	setp.eq.s32 	%p10, %r278, 0;
	mov.b32 	%r287, 0;
	@%p10 bra 	$L__BB2_19;
	add.s32 	%r24, %r279, 1;
	mul.wide.s32 	%rd37, %r279, 4;
	add.s64 	%rd38, %rd28, %rd37;
	st.u32 	[%rd38], %r278;
	mov.u32 	%r279, %r24;
	bra.uni 	$L__BB2_19;
$L__BB2_18:
	add.s32 	%r287, %r278, 1;
$L__BB2_19:
	add.s32 	%r270, %r270, 4;
	setp.ne.s32 	%p11, %r270, %r286;
	@%p11 bra 	$L__BB2_3;
$L__BB2_20:
	setp.eq.s32 	%p12, %r7, 0;
	@%p12 bra 	$L__BB2_27;
	mov.b32 	%r289, 0;
$L__BB2_22:
	.pragma "nounroll";
	mov.u32 	%r35, %r287;
	mad.lo.s32 	%r132, %r1, %r286, %r6;
	mul.wide.s32 	%rd39, %r132, 4;
	add.s64 	%rd40, %rd1, %rd39;
	ld.global.u32 	%r133, [%rd40];
	setp.eq.s32 	%p13, %r133, 1;
	@%p13 bra 	$L__BB2_25;
	setp.eq.s32 	%p14, %r35, 0;
	mov.b32 	%r287, 0;
	@%p14 bra 	$L__BB2_26;
	add.s32 	%r38, %r279, 1;
	mul.wide.s32 	%rd41, %r279, 4;
	add.s64 	%rd42, %rd28, %rd41;
	st.u32 	[%rd42], %r35;
	mov.u32 	%r279, %r38;
	bra.uni 	$L__BB2_26;
$L__BB2_25:
	add.s32 	%r287, %r35, 1;
$L__BB2_26:
	add.s32 	%r286, %r286, 1;
	add.s32 	%r289, %r289, 1;
	setp.ne.s32 	%p15, %r289, %r7;
	@%p15 bra 	$L__BB2_22;
$L__BB2_27:
	setp.eq.s32 	%p16, %r287, 0;
	@%p16 bra 	$L__BB2_29;
	add.s32 	%r46, %r279, 1;
	mul.wide.s32 	%rd43, %r279, 4;
	add.s64 	%rd44, %rd28, %rd43;
	st.u32 	[%rd44], %r287;
	mov.u32 	%r279, %r46;
$L__BB2_29:
	cvta.to.global.u64 	%rd45, %rd25;
	mul.wide.s32 	%rd46, %r2, 4;
	add.s64 	%rd7, %rd45, %rd46;
	mul.wide.s32 	%rd47, %r4, 4;
	mov.u64 	%rd48, sizesOfLegendsU;
	add.s64 	%rd49, %rd48, %rd47;
	ld.const.u32 	%r48, [%rd49];
	mov.u64 	%rd50, shiftsOfLegendsU;
	add.s64 	%rd51, %rd50, %rd47;
	ld.const.u32 	%r49, [%rd51];
	mul.wide.s32 	%rd52, %r279, 8;
	{ // callseq 1, 0
	.param .b64 param0;
	st.param.b64 	[param0], %rd52;
	.param .b64 retval0;
	call.uni (retval0), 
	malloc, 
	(
	param0
	);
	ld.param.b64 	%rd53, [retval0];
	} // callseq 1
	setp.lt.s32 	%p17, %r279, 1;
	@%p17 bra 	$L__BB2_41;
	mul.wide.s32 	%rd9, %r48, 4;
	and.b32  	%r50, %r279, 7;
	setp.lt.u32 	%p18, %r279, 8;
	mov.b32 	%r297, 0;
	@%p18 bra 	$L__BB2_33;
	and.b32  	%r297, %r279, 2147483640;
	mov.b32 	%r295, 0;
$L__BB2_32:
	.pragma "nounroll";
	{ // callseq 2, 0
	.param .b64 param0;
	st.param.b64 	[param0], %rd9;
	.param .b64 retval0;
	call.uni (retval0), 
	malloc, 
	(
	param0
	);
	ld.param.b64 	%rd54, [retval0];
	} // callseq 2
	mul.wide.u32 	%rd56, %r295, 8;
	add.s64 	%rd57, %rd53, %rd56;
	st.u64 	[%rd57], %rd54;
	{ // callseq 3, 0
	.param .b64 param0;
	st.param.b64 	[param0], %rd9;
	.param .b64 retval0;
	call.uni (retval0), 
	malloc, 
	(
	param0
	);
	ld.param.b64 	%rd58, [retval0];
	} // callseq 3
	st.u64 	[%rd57+8], %rd58;
	{ // callseq 4, 0
	.param .b64 param0;
	st.param.b64 	[param0], %rd9;
	.param .b64 retval0;
	call.uni (retval0), 
	malloc, 
	(
	param0
	);
	ld.param.b64 	%rd60, [retval0];
	} // callseq 4
	st.u64 	[%rd57+16], %rd60;
	{ // callseq 5, 0
	.param .b64 param0;
	st.param.b64 	[param0], %rd9;
	.param .b64 retval0;
	call.uni (retval0), 
	malloc, 
	(
	param0
	);
	ld.param.b64 	%rd62, [retval0];
	} // callseq 5
	st.u64 	[%rd57+24], %rd62;
	{ // callseq 6, 0
	.param .b64 param0;
	st.param.b64 	[param0], %rd9;
	.param .b64 retval0;
	call.uni (retval0), 
	malloc, 
	(
	param0
	);
	ld.param.b64 	%rd64, [retval0];
	} // callseq 6
	st.u64 	[%rd57+32], %rd64;
	{ // callseq 7, 0
	.param .b64 param0;
	st.param.b64 	[param0], %rd9;
	.param .b64 retval0;
	call.uni (retval0), 
	malloc, 
	(
	param0
	);
	ld.param.b64 	%rd66, [retval0];
	} // callseq 7
	st.u64 	[%rd57+40], %rd66;
	{ // callseq 8, 0
	.param .b64 param0;
	st.param.b64 	[param0], %rd9;
	.param .b64 retval0;
	call.uni (retval0), 
	malloc, 
	(
	param0
	);
	ld.param.b64 	%rd68, [retval0];
	} // callseq 8
	st.u64 	[%rd57+48], %rd68;
	{ // callseq 9, 0
	.param .b64 param0;
	st.param.b64 	[param0], %rd9;
	.param .b64 retval0;
	call.uni (retval0), 
	malloc, 
	(
	param0
	);
	ld.param.b64 	%rd70, [retval0];
	} // callseq 9
	st.u64 	[%rd57+56], %rd70;
	add.s32 	%r295, %r295, 8;
	setp.ne.s32 	%p19, %r295, %r297;
	@%p19 bra 	$L__BB2_32;
$L__BB2_33:
	setp.eq.s32 	%p20, %r50, 0;
	@%p20 bra 	$L__BB2_41;
	and.b32  	%r55, %r279, 3;
	setp.lt.u32 	%p21, %r50, 4;
	@%p21 bra 	$L__BB2_36;
	{ // callseq 10, 0
	.param .b64 param0;
	st.param.b64 	[param0], %rd9;
	.param .b64 retval0;
	call.uni (retval0), 
	malloc, 
	(
	param0
	);
	ld.param.b64 	%rd72, [retval0];
	} // callseq 10
	mul.wide.u32 	%rd74, %r297, 8;
	add.s64 	%rd75, %rd53, %rd74;
	st.u64 	[%rd75], %rd72;
	{ // callseq 11, 0
	.param .b64 param0;
	st.param.b64 	[param0], %rd9;
	.param .b64 retval0;
	call.uni (retval0), 
	malloc, 
	(
	param0
	);
	ld.param.b64 	%rd76, [retval0];
	} // callseq 11
	st.u64 	[%rd75+8], %rd76;
	{ // callseq 12, 0
	.param .b64 param0;
	st.param.b64 	[param0], %rd9;
	.param .b64 retval0;
	call.uni (retval0), 
	malloc, 
	(
	param0
	);
	ld.param.b64 	%rd78, [retval0];
	} // callseq 12
	st.u64 	[%rd75+16], %rd78;
	{ // callseq 13, 0
	.param .b64 param0;
	st.param.b64 	[param0], %rd9;
	.param .b64 retval0;
	call.uni (retval0), 
	malloc, 
	(
	param0
	);
	ld.param.b64 	%rd80, [retval0];
	} // callseq 13
	st.u64 	[%rd75+24], %rd80;
	add.s32 	%r297, %r297, 4;
$L__BB2_36:
	setp.eq.s32 	%p22, %r55, 0;
	@%p22 bra 	$L__BB2_41;
	setp.eq.s32 	%p23, %r55, 1;
	@%p23 bra 	$L__BB2_39;
	{ // callseq 14, 0
	.param .b64 param0;
	st.param.b64 	[param0], %rd9;
	.param .b64 retval0;
	call.uni (retval0), 
	malloc, 
	(
	param0
	);
	ld.param.b64 	%rd82, [retval0];
	} // callseq 14
	mul.wide.u32 	%rd84, %r297, 8;
	add.s64 	%rd85, %rd53, %rd84;
	st.u64 	[%rd85], %rd82;
	{ // callseq 15, 0
	.param .b64 param0;
	st.param.b64 	[param0], %rd9;
	.param .b64 retval0;
	call.uni (retval0), 
	malloc, 
	(
	param0
	);
	ld.param.b64 	%rd86, [retval0];
	} // callseq 15
	st.u64 	[%rd85+8], %rd86;
	add.s32 	%r297, %r297, 2;
$L__BB2_39:
	and.b32  	%r138, %r279, 1;
	setp.eq.b32 	%p24, %r138, 1;
	not.pred 	%p25, %p24;
	@%p25 bra 	$L__BB2_41;
	{ // callseq 16, 0
	.param .b64 param0;
	st.param.b64 	[param0], %rd9;
	.param .b64 retval0;
	call.uni (retval0), 
	malloc, 
	(
	param0
	);
	ld.param.b64 	%rd88, [retval0];
	} // callseq 16
	mul.wide.u32 	%rd90, %r297, 8;
	add.s64 	%rd91, %rd53, %rd90;
	st.u64 	[%rd91], %rd88;
$L__BB2_41:
	ld.u64 	%rd92, [%rd53];
	mov.b32 	%r139, 0;
	st.u32 	[%rd92], %r139;
	setp.lt.s32 	%p26, %r279, 2;
	@%p26 bra 	$L__BB2_48;
	add.s32 	%r60, %r279, -1;
	add.s32 	%r141, %r279, -2;
	and.b32  	%r61, %r60, 3;
	setp.lt.u32 	%p27, %r141, 3;
	mov.b32 	%r300, 1;
	@%p27 bra 	$L__BB2_45;
	and.b32  	%r62, %r60, -4;
	mov.b32 	%r302, 1;
$L__BB2_44:
	mul.wide.u32 	%rd93, %r302, 8;
	add.s64 	%rd94, %rd53, %rd93;
	ld.u64 	%rd95, [%rd94+-8];
	ld.u32 	%r143, [%rd95];
	mul.wide.u32 	%rd96, %r302, 4;
	add.s64 	%rd97, %rd28, %rd96;
	ld.u32 	%r144, [%rd97];
	sub.s32 	%r145, %r143, %r144;
	ld.u64 	%rd98, [%rd94];
	st.u32 	[%rd98], %r145;
	ld.u64 	%rd99, [%rd94];
	ld.u32 	%r146, [%rd99];
	ld.u32 	%r147, [%rd97+4];
	sub.s32 	%r148, %r146, %r147;
	ld.u64 	%rd100, [%rd94+8];
	st.u32 	[%rd100], %r148;
	ld.u64 	%rd101, [%rd94+8];
	ld.u32 	%r149, [%rd101];
	ld.u32 	%r150, [%rd97+8];
	sub.s32 	%r151, %r149, %r150;
	ld.u64 	%rd102, [%rd94+16];
	st.u32 	[%rd102], %r151;
	ld.u64 	%rd103, [%rd94+16];
	ld.u32 	%r152, [%rd103];
	ld.u32 	%r153, [%rd97+12];
	sub.s32 	%r154, %r152, %r153;
	ld.u64 	%rd104, [%rd94+24];
	st.u32 	[%rd104], %r154;
	add.s32 	%r300, %r302, 4;
	add.s32 	%r155, %r302, 3;
	setp.eq.s32 	%p28, %r155, %r62;
	mov.u32 	%r302, %r300;
	@%p28 bra 	$L__BB2_45;
	bra.uni 	$L__BB2_44;
$L__BB2_45:
	setp.eq.s32 	%p29, %r61, 0;
	@%p29 bra 	$L__BB2_48;
	mov.b32 	%r301, 0;
$L__BB2_47:
	.pragma "nounroll";
	mul.wide.s32 	%rd105, %r300, 8;
	add.s64 	%rd106, %rd53, %rd105;
	ld.u64 	%rd107, [%rd106+-8];
	ld.u32 	%r157, [%rd107];
	mul.wide.u32 	%rd108, %r300, 4;
	add.s64 	%rd109, %rd28, %rd108;
	ld.u32 	%r158, [%rd109];
	sub.s32 	%r159, %r157, %r158;
	mul.wide.u32 	%rd110, %r300, 8;
	add.s64 	%rd111, %rd53, %rd110;
	ld.u64 	%rd112, [%rd111];
	st.u32 	[%rd112], %r159;
	add.s32 	%r300, %r300, 1;
	add.s32 	%r301, %r301, 1;
	setp.ne.s32 	%p30, %r301, %r61;
	@%p30 bra 	$L__BB2_47;
$L__BB2_48:
	setp.lt.s32 	%p31, %r48, 2;
	@%p31 bra 	$L__BB2_66;
	add.s32 	%r68, %r48, -1;
	add.s32 	%r161, %r48, -2;
	and.b32  	%r69, %r68, 3;
	setp.lt.u32 	%p32, %r161, 3;
	mov.b32 	%r304, 1;
	@%p32 bra 	$L__BB2_52;
	and.b32  	%r70, %r68, -4;
	mov.b32 	%r306, 1;
	mov.u64 	%rd117, legendU;
$L__BB2_51:
	ld.u64 	%rd113, [%rd53];
	mul.wide.u32 	%rd114, %r306, 4;
	add.s64 	%rd115, %rd113, %rd114;
	ld.u32 	%r163, [%rd115+-4];
	add.s32 	%r164, %r306, %r49;
	mul.wide.s32 	%rd116, %r164, 4;
	add.s64 	%rd118, %rd117, %rd116;
	ld.const.u32 	%r165, [%rd118];
	sub.s32 	%r166, %r163, %r165;
	st.u32 	[%rd115], %r166;
	ld.u64 	%rd119, [%rd53];
	add.s64 	%rd120, %rd119, %rd114;
	ld.u32 	%r167, [%rd120];
	ld.const.u32 	%r168, [%rd118+4];
	sub.s32 	%r169, %r167, %r168;
	st.u32 	[%rd120+4], %r169;
	ld.u64 	%rd121, [%rd53];
	add.s64 	%rd122, %rd121, %rd114;
	ld.u32 	%r170, [%rd122+4];
	ld.const.u32 	%r171, [%rd118+8];
	sub.s32 	%r172, %r170, %r171;
	st.u32 	[%rd122+8], %r172;
	ld.u64 	%rd123, [%rd53];
	add.s64 	%rd124, %rd123, %rd114;
	ld.u32 	%r173, [%rd124+8];
	ld.const.u32 	%r174, [%rd118+12];
	sub.s32 	%r175, %r173, %r174;
	st.u32 	[%rd124+12], %r175;
	add.s32 	%r304, %r306, 4;
	add.s32 	%r176, %r306, 3;
	setp.eq.s32 	%p33, %r176, %r70;
	mov.u32 	%r306, %r304;
	@%p33 bra 	$L__BB2_52;
	bra.uni 	$L__BB2_51;
$L__BB2_52:
	setp.eq.s32 	%p34, %r69, 0;
	@%p34 bra 	$L__BB2_55;
	mov.b32 	%r305, 0;
	mov.u64 	%rd129, legendU;
$L__BB2_54:
	.pragma "nounroll";
	ld.u64 	%rd125, [%rd53];
	mul.wide.s32 	%rd126, %r304, 4;
	add.s64 	%rd127, %rd125, %rd126;
	ld.u32 	%r178, [%rd127+-4];
	add.s32 	%r179, %r304, %r49;
	mul.wide.s32 	%rd128, %r179, 4;
	add.s64 	%rd130, %rd129, %rd128;
	ld.const.u32 	%r180, [%rd130];
	sub.s32 	%r181, %r178, %r180;
	mul.wide.u32 	%rd131, %r304, 4;
	add.s64 	%rd132, %rd125, %rd131;
	st.u32 	[%rd132], %r181;
	add.s32 	%r304, %r304, 1;
	add.s32 	%r305, %r305, 1;
	setp.ne.s32 	%p35, %r305, %r69;
	@%p35 bra 	$L__BB2_54;
$L__BB2_55:
	add.s32 	%r183, %r279, -1;
	and.b32  	%r78, %r183, 3;
	and.b32  	%r184, %r183, -4;
	neg.s32 	%r79, %r184;
	mov.b32 	%r307, 1;
	mov.u64 	%rd134, legendU;
$L__BB2_56:
	setp.lt.s32 	%p36, %r279, 2;
	add.s32 	%r185, %r307, %r49;
	mul.wide.s32 	%rd133, %r185, 4;
	add.s64 	%rd135, %rd134, %rd133;
	ld.const.u32 	%r83, [%rd135];
	@%p36 bra 	$L__BB2_65;
	add.s32 	%r187, %r279, -2;
	setp.lt.u32 	%p37, %r187, 3;
	mov.b32 	%r310, 1;
	@%p37 bra 	$L__BB2_61;
	add.s64 	%rd215, %rd53, 16;
	add.s64 	%rd214, %rd28, 16;
	mov.b32 	%r308, 0;
	mov.u32 	%r309, %r79;
$L__BB2_59:
	ld.u64 	%rd136, [%rd215+-16];
	mul.wide.u32 	%rd137, %r307, 4;
	add.s64 	%rd138, %rd136, %rd137;
	ld.u32 	%r189, [%rd138];
	ld.u32 	%r190, [%rd214+-12];
	sub.s32 	%r191, %r189, %r190;
	ld.u64 	%rd139, [%rd215+-8];
	add.s64 	%rd140, %rd139, %rd137;
	ld.u32 	%r192, [%rd140+-4];
	sub.s32 	%r193, %r192, %r83;
	ld.u32 	%r194, [%rd138+-4];
	sub.s32 	%r195, %r83, %r190;
	abs.s32 	%r196, %r195;
	sub.s32 	%r197, %r194, %r196;
	max.s32 	%r198, %r193, %r197;
	max.s32 	%r199, %r191, %r198;
	st.u32 	[%rd140], %r199;
	ld.u64 	%rd141, [%rd215+-8];
	add.s64 	%rd142, %rd141, %rd137;
	ld.u32 	%r200, [%rd142];
	ld.u32 	%r201, [%rd214+-8];
	sub.s32 	%r202, %r200, %r201;
	ld.u64 	%rd143, [%rd215];
	add.s64 	%rd144, %rd143, %rd137;
	ld.u32 	%r203, [%rd144+-4];
	sub.s32 	%r204, %r203, %r83;
	ld.u32 	%r205, [%rd142+-4];
	sub.s32 	%r206, %r83, %r201;
	abs.s32 	%r207, %r206;
	sub.s32 	%r208, %r205, %r207;
	max.s32 	%r209, %r204, %r208;
	max.s32 	%r210, %r202, %r209;
	st.u32 	[%rd144], %r210;
	ld.u64 	%rd145, [%rd215];
	add.s64 	%rd146, %rd145, %rd137;
	ld.u32 	%r211, [%rd146];
	ld.u32 	%r212, [%rd214+-4];
	sub.s32 	%r213, %r211, %r212;
	ld.u64 	%rd147, [%rd215+8];
	add.s64 	%rd148, %rd147, %rd137;
	ld.u32 	%r214, [%rd148+-4];
	sub.s32 	%r215, %r214, %r83;
	ld.u32 	%r216, [%rd146+-4];
	sub.s32 	%r217, %r83, %r212;
	abs.s32 	%r218, %r217;
	sub.s32 	%r219, %r216, %r218;
	max.s32 	%r220, %r215, %r219;
	max.s32 	%r221, %r213, %r220;
	st.u32 	[%rd148], %r221;
	ld.u64 	%rd149, [%rd215+8];
	add.s64 	%rd150, %rd149, %rd137;
	ld.u32 	%r222, [%rd150];
	ld.u32 	%r223, [%rd214];
	sub.s32 	%r224, %r222, %r223;
	ld.u64 	%rd151, [%rd215+16];
	add.s64 	%rd152, %rd151, %rd137;
	ld.u32 	%r225, [%rd152+-4];
	sub.s32 	%r226, %r225, %r83;
	ld.u32 	%r227, [%rd150+-4];
	sub.s32 	%r228, %r83, %r223;
	abs.s32 	%r229, %r228;
	sub.s32 	%r230, %r227, %r229;
	max.s32 	%r231, %r226, %r230;
	max.s32 	%r232, %r224, %r231;
	st.u32 	[%rd152], %r232;
	add.s32 	%r309, %r309, 4;
	add.s32 	%r308, %r308, 4;
	add.s64 	%rd215, %rd215, 32;
	add.s64 	%rd214, %rd214, 16;
	setp.ne.s32 	%p38, %r309, 0;
	@%p38 bra 	$L__BB2_59;
	add.s32 	%r310, %r308, 1;
$L__BB2_61:
	setp.eq.s32 	%p39, %r78, 0;
	@%p39 bra 	$L__BB2_65;
	setp.eq.s32 	%p40, %r78, 1;
	mul.wide.s32 	%rd153, %r310, 8;
	add.s64 	%rd16, %rd53, %rd153;
	ld.u64 	%rd154, [%rd16+-8];
	mul.wide.u32 	%rd155, %r307, 4;
	add.s64 	%rd156, %rd154, %rd155;
	ld.u32 	%r233, [%rd156];
	mul.wide.u32 	%rd157, %r310, 4;
	add.s64 	%rd17, %rd28, %rd157;
	ld.u32 	%r234, [%rd17];
	sub.s32 	%r235, %r233, %r234;
	mul.wide.u32 	%rd158, %r310, 8;
	add.s64 	%rd18, %rd53, %rd158;
	ld.u64 	%rd159, [%rd18];
	add.s64 	%rd160, %rd159, %rd155;
	ld.u32 	%r236, [%rd160+-4];
	sub.s32 	%r237, %r236, %r83;
	ld.u32 	%r238, [%rd156+-4];
	sub.s32 	%r239, %r83, %r234;
	abs.s32 	%r240, %r239;
	sub.s32 	%r241, %r238, %r240;
	max.s32 	%r242, %r237, %r241;
	max.s32 	%r243, %r235, %r242;
	st.u32 	[%rd160], %r243;
	@%p40 bra 	$L__BB2_65;
	setp.eq.s32 	%p41, %r78, 2;
	add.s32 	%r244, %r310, 1;
	ld.u64 	%rd161, [%rd16];
	mul.wide.u32 	%rd162, %r307, 4;
	add.s64 	%rd163, %rd161, %rd162;
	ld.u32 	%r245, [%rd163];
	mul.wide.u32 	%rd164, %r244, 4;
	add.s64 	%rd165, %rd28, %rd164;
	ld.u32 	%r246, [%rd165];
	sub.s32 	%r247, %r245, %r246;
	mul.wide.u32 	%rd166, %r244, 8;
	add.s64 	%rd167, %rd53, %rd166;
	ld.u64 	%rd168, [%rd167];
	add.s64 	%rd169, %rd168, %rd162;
	ld.u32 	%r248, [%rd169+-4];
	sub.s32 	%r249, %r248, %r83;
	ld.u32 	%r250, [%rd163+-4];
	sub.s32 	%r251, %r83, %r246;
	abs.s32 	%r252, %r251;
	sub.s32 	%r253, %r250, %r252;
	max.s32 	%r254, %r249, %r253;
	max.s32 	%r255, %r247, %r254;
	st.u32 	[%rd169], %r255;
	@%p41 bra 	$L__BB2_65;
	ld.u64 	%rd170, [%rd16+8];
	add.s64 	%rd172, %rd170, %rd162;
	ld.u32 	%r256, [%rd172];
	ld.u32 	%r257, [%rd17+8];
	sub.s32 	%r258, %r256, %r257;
	ld.u64 	%rd173, [%rd18+16];
	add.s64 	%rd174, %rd173, %rd162;
	ld.u32 	%r259, [%rd174+-4];
	sub.s32 	%r260, %r259, %r83;
	ld.u32 	%r261, [%rd172+-4];
	sub.s32 	%r262, %r83, %r257;
	abs.s32 	%r263, %r262;
	sub.s32 	%r264, %r261, %r263;
	max.s32 	%r265, %r260, %r264;
	max.s32 	%r266, %r258, %r265;
	st.u32 	[%rd174], %r266;
$L__BB2_65:
	add.s32 	%r307, %r307, 1;
	setp.ne.s32 	%p42, %r307, %r48;
	@%p42 bra 	$L__BB2_56;
$L__BB2_66:
	setp.lt.s32 	%p43, %r279, 1;
	mul.wide.s32 	%rd175, %r279, 8;
	add.s64 	%rd176, %rd53, %rd175;
	ld.u64 	%rd177, [%rd176+-8];
	mul.wide.s32 	%rd178, %r48, 4;
	add.s64 	%rd179, %rd177, %rd178;
	ld.u32 	%r267, [%rd179+-4];
	atom.global.add.u32 	%r268, [%rd7], %r267;
	@%p43 bra 	$L__BB2_79;
	and.b32  	%r91, %r279, 15;
	setp.lt.u32 	%p44, %r279, 16;
	mov.b32 	%r313, 0;
	@%p44 bra 	$L__BB2_70;
	and.b32  	%r313, %r279, 2147483632;
	neg.s32 	%r311, %r313;
	add.s64 	%rd216, %rd53, 64;
$L__BB2_69:
	.pragma "nounroll";
	ld.u64 	%rd180, [%rd216+-64];
	{ // callseq 17, 0
	.param .b64 param0;
	st.param.b64 	[param0], %rd180;
	call.uni 
	free, 
	(
	param0
	);
	} // callseq 17
	ld.u64 	%rd181, [%rd216+-56];
	{ // callseq 18, 0
	.param .b64 param0;
	st.param.b64 	[param0], %rd181;
	call.uni 
	free, 
	(
	param0
	);
	} // callseq 18
	ld.u64 	%rd182, [%rd216+-48];
	{ // callseq 19, 0
	.param .b64 param0;
	st.param.b64 	[param0], %rd182;
	call.uni 
	free, 
	(
	param0
	);
	} // callseq 19
	ld.u64 	%rd183, [%rd216+-40];
	{ // callseq 20, 0
	.param .b64 param0;
	st.param.b64 	[param0], %rd183;
	call.uni 
	free, 
	(
	param0
	);
	} // callseq 20
	ld.u64 	%rd184, [%rd216+-32];
	{ // callseq 21, 0
	.param .b64 param0;
	st.param.b64 	[param0], %rd184;
	call.uni 
	free, 
	(
	param0
	);
	} // callseq 21
	ld.u64 	%rd185, [%rd216+-24];
	{ // callseq 22, 0
	.param .b64 param0;
	st.param.b64 	[param0], %rd185;
	call.uni 
	free, 
	(
	param0
	);
	} // callseq 22
	ld.u64 	%rd186, [%rd216+-16];
	{ // callseq 23, 0
	.param .b64 param0;
	st.param.b64 	[param0], %rd186;
	call.uni 
	free, 
	(
	param0
	);
	} // callseq 23
	ld.u64 	%rd187, [%rd216+-8];
	{ // callseq 24, 0
	.param .b64 param0;
	st.param.b64 	[param0], %rd187;
	call.uni 
	free, 
	(
	param0
	);
	} // callseq 24
	ld.u64 	%rd188, [%rd216];
	{ // callseq 25, 0
	.param .b64 param0;
	st.param.b64 	[param0], %rd188;
	call.uni 
	free, 
	(
	param0
	);
	} // callseq 25
	ld.u64 	%rd189, [%rd216+8];
	{ // callseq 26, 0
	.param .b64 param0;
	st.param.b64 	[param0], %rd189;
	call.uni 
	free, 
	(
	param0
	);
	} // callseq 26
	ld.u64 	%rd190, [%rd216+16];
	{ // callseq 27, 0
	.param .b64 param0;
	st.param.b64 	[param0], %rd190;
	call.uni 
	free, 
	(
	param0
	);
	} // callseq 27
	ld.u64 	%rd191, [%rd216+24];
	{ // callseq 28, 0
	.param .b64 param0;
	st.param.b64 	[param0], %rd191;
	call.uni 
	free, 
	(
	param0
	);
	} // callseq 28
	ld.u64 	%rd192, [%rd216+32];
	{ // callseq 29, 0
	.param .b64 param0;
	st.param.b64 	[param0], %rd192;
	call.uni 
	free, 
	(
	param0
	);
	} // callseq 29
	ld.u64 	%rd193, [%rd216+40];
	{ // callseq 30, 0
	.param .b64 param0;
	st.param.b64 	[param0], %rd193;
	call.uni 
	free, 
	(
	param0
	);
	} // callseq 30
	ld.u64 	%rd194, [%rd216+48];
	{ // callseq 31, 0
	.param .b64 param0;
	st.param.b64 	[param0], %rd194;
	call.uni 
	free, 
	(
	param0
	);
	} // callseq 31
	ld.u64 	%rd195, [%rd216+56];
	{ // callseq 32, 0
	.param .b64 param0;
	st.param.b64 	[param0], %rd195;
	call.uni 
	free, 
	(
	param0
	);
	} // callseq 32
	add.s32 	%r311, %r311, 16;
	add.s64 	%rd216, %rd216, 128;
	setp.ne.s32 	%p45, %r311, 0;
	@%p45 bra 	$L__BB2_69;
$L__BB2_70:
	setp.eq.s32 	%p46, %r91, 0;
	@%p46 bra 	$L__BB2_79;
	and.b32  	%r97, %r279, 7;
	setp.lt.u32 	%p47, %r91, 8;
	@%p47 bra 	$L__BB2_73;
	mul.wide.u32 	%rd196, %r313, 8;
	add.s64 	%rd197, %rd53, %rd196;
	ld.u64 	%rd198, [%rd197];
	{ // callseq 33, 0
	.param .b64 param0;
	st.param.b64 	[param0], %rd198;
	call.uni 
	free, 
	(
	param0
	);
	} // callseq 33
	ld.u64 	%rd199, [%rd197+8];
	{ // callseq 34, 0
	.param .b64 param0;
	st.param.b64 	[param0], %rd199;
	call.uni 
	free, 
	(
	param0
	);
	} // callseq 34
	ld.u64 	%rd200, [%rd197+16];
	{ // callseq 35, 0
	.param .b64 param0;
	st.param.b64 	[param0], %rd200;
	call.uni 
	free, 
	(
	param0
	);
	} // callseq 35
	ld.u64 	%rd201, [%rd197+24];
	{ // callseq 36, 0
	.param .b64 param0;
	st.param.b64 	[param0], %rd201;
	call.uni 
	free, 
	(
	param0
	);
	} // callseq 36
	ld.u64 	%rd202, [%rd197+32];
	{ // callseq 37, 0
	.param .b64 param0;
	st.param.b64 	[param0], %rd202;
	call.uni 
	free, 
	(
	param0
	);
	} // callseq 37
	ld.u64 	%rd203, [%rd197+40];
	{ // callseq 38, 0
	.param .b64 param0;
	st.param.b64 	[param0], %rd203;
	call.uni 
	free, 
	(
	param0
	);
	} // callseq 38
	ld.u64 	%rd204, [%rd197+48];
	{ // callseq 39, 0
	.param .b64 param0;
	st.param.b64 	[param0], %rd204;
	call.uni 
	free, 
	(
	param0
	);
	} // callseq 39
	ld.u64 	%rd205, [%rd197+56];
	{ // callseq 40, 0
	.param .b64 param0;
	st.param.b64 	[param0], %rd205;
	call.uni 
	free, 
	(
	param0
	);
	} // callseq 40
	add.s32 	%r313, %r313, 8;
$L__BB2_73:
	setp.eq.s32 	%p48, %r97, 0;
	@%p48 bra 	$L__BB2_79;
	and.b32  	%r100, %r279, 3;
	setp.lt.u32 	%p49, %r97, 4;
	@%p49 bra 	$L__BB2_76;
	mul.wide.u32 	%rd206, %r313, 8;
	add.s64 	%rd207, %rd53, %rd206;
	ld.u64 	%rd208, [%rd207];
	{ // callseq 41, 0
	.param .b64 param0;
	st.param.b64 	[param0], %rd208;
	call.uni 
	free, 
	(
	param0
	);
	} // callseq 41
	ld.u64 	%rd209, [%rd207+8];
	{ // callseq 42, 0
	.param .b64 param0;
	st.param.b64 	[param0], %rd209;
	call.uni 
	free, 
	(
	param0
	);
	} // callseq 42
	ld.u64 	%rd210, [%rd207+16];
	{ // callseq 43, 0
	.param .b64 param0;
	st.param.b64 	[param0], %rd210;
	call.uni 
	free, 
	(
	param0
	);
	} // callseq 43
	ld.u64 	%rd211, [%rd207+24];
	{ // callseq 44, 0
	.param .b64 param0;
	st.param.b64 	[param0], %rd211;
	call.uni 
	free, 
	(
	param0
	);
	} // callseq 44
	add.s32 	%r313, %r313, 4;
$L__BB2_76:
	setp.eq.s32 	%p50, %r100, 0;
	@%p50 bra 	$L__BB2_79;
	mul.wide.u32 	%rd212, %r313, 8;
	add.s64 	%rd217, %rd53, %rd212;
	neg.s32 	%r315, %r100;
$L__BB2_78:
	.pragma "nounroll";
	ld.u64 	%rd213, [%rd217];
	{ // callseq 45, 0
	.param .b64 param0;
	st.param.b64 	[param0], %rd213;
	call.uni 
	free, 
	(
	param0
	);
	} // callseq 45
	add.s64 	%rd217, %rd217, 8;
	add.s32 	%r315, %r315, 1;
	setp.ne.s32 	%p51, %r315, 0;
	@%p51 bra 	$L__BB2_78;
$L__BB2_79:
	{ // callseq 46, 0
	.param .b64 param0;
	st.param.b64 	[param0], %rd53;
	call.uni 
	free, 
	(
	param0
	);
	} // callseq 46
	{ // callseq 47, 0
	.param .b64 param0;
	st.param.b64 	[param0], %rd28;
	call.uni 
	free, 
	(
	param0
	);
	} // callseq 47
	ret;

}
	// .globl	countFitnessOfAllRows
.visible .entry countFitnessOfAllRows(
	.param .u64 .ptr .align 1 countFitnessOfAllRows_param_0,
	.param .u64 .ptr .align 1 countFitnessOfAllRows_param_1
)
{
	.reg .pred 	%p<52>;
	.reg .b32 	%r<317>;
	.reg .b64 	%rd<214>;

	ld.param.u64 	%rd23, [countFitnessOfAllRows_param_0];
	ld.param.u64 	%rd22, [countFitnessOfAllRows_param_1];
	cvta.to.global.u64 	%rd1, %rd23;
	mov.u32 	%r107, %ntid.x;
	mov.u32 	%r108, %ctaid.x;
	mov.u32 	%r109, %tid.x;
	mad.lo.s32 	%r110, %r107, %r108, %r109;
	ld.const.u32 	%r111, [heightWidth];
	div.s32 	%r1, %r110, %r111;
	ld.const.u32 	%r2, [heightWidth+8];
	mul.lo.s32 	%r112, %r1, %r111;
	sub.s32 	%r3, %r110, %r112;
	ld.const.u32 	%r4, [heightWidth+4];
	mul.wide.s32 	%rd24, %r4, 4;
	{ // callseq 48, 0
	.param .b64 param0;
	st.param.b64 	[param0], %rd24;
	.param .b64 retval0;
	call.uni (retval0), 
	malloc, 
	(
	param0
	);
	ld.param.b64 	%rd25, [retval0];
	} // callseq 48
	mov.b32 	%r288, 0;
	st.u32 	[%rd25], %r288;
	setp.lt.s32 	%p1, %r4, 1;
	mov.b32 	%r280, 1;
	@%p1 bra 	$L__BB3_27;
	mul.lo.s32 	%r116, %r4, %r3;
	mad.lo.s32 	%r5, %r2, %r1, %r116;
	and.b32  	%r6, %r4, 3;
	setp.lt.u32 	%p2, %r4, 4;
	mov.b32 	%r280, 1;
	mov.b32 	%r287, 0;
	mov.u32 	%r288, %r287;
	@%p2 bra 	$L__BB3_20;
	and.b32  	%r287, %r4, 2147483644;
	mov.b32 	%r280, 1;
	mov.b32 	%r271, 0;
	mov.u32 	%r288, %r271;
$L__BB3_3:
	add.s32 	%r119, %r271, %r5;
	mul.wide.s32 	%rd26, %r119, 4;
	add.s64 	%rd3, %rd1, %rd26;
	ld.global.u32 	%r120, [%rd3];
	setp.ne.s32 	%p3, %r120, 1;
	@%p3 bra 	$L__BB3_5;
	add.s32 	%r275, %r288, 1;
	bra.uni 	$L__BB3_7;
$L__BB3_5:
	setp.eq.s32 	%p4, %r288, 0;
	mov.b32 	%r275, 0;
	@%p4 bra 	$L__BB3_7;
	add.s32 	%r12, %r280, 1;
	mul.wide.s32 	%rd27, %r280, 4;
	add.s64 	%rd28, %rd25, %rd27;
	st.u32 	[%rd28], %r288;
	mov.u32 	%r280, %r12;
$L__BB3_7:
	ld.global.u32 	%r123, [%rd3+4];
	setp.eq.s32 	%p5, %r123, 1;
	@%p5 bra 	$L__BB3_10;
	setp.eq.s32 	%p6, %r275, 0;
	mov.b32 	%r277, 0;
	@%p6 bra 	$L__BB3_11;
	add.s32 	%r15, %r280, 1;
	mul.wide.s32 	%rd29, %r280, 4;
	add.s64 	%rd30, %rd25, %rd29;
	st.u32 	[%rd30], %r275;
	mov.u32 	%r280, %r15;
	bra.uni 	$L__BB3_11;
$L__BB3_10:
	add.s32 	%r277, %r275, 1;
$L__BB3_11:
	ld.global.u32 	%r126, [%rd3+8];
	setp.eq.s32 	%p7, %r126, 1;
	@%p7 bra 	$L__BB3_14;
	setp.eq.s32 	%p8, %r277, 0;
	mov.b32 	%r279, 0;
	@%p8 bra 	$L__BB3_15;
	add.s32 	%r19, %r280, 1;
	mul.wide.s32 	%rd31, %r280, 4;
	add.s64 	%rd32, %rd25, %rd31;
	st.u32 	[%rd32], %r277;
	mov.u32 	%r280, %r19;
	bra.uni 	$L__BB3_15;
$L__BB3_14:
	add.s32 	%r279, %r277, 1;
$L__BB3_15:
	ld.global.u32 	%r129, [%rd3+12];
	setp.eq.s32 	%p9, %r129, 1;
	@%p9 bra 	$L__BB3_18;
	setp.eq.s32 	%p10, %r279, 0;
	mov.b32 	%r288, 0;
	@%p10 bra 	$L__BB3_19;
	add.s32 	%r23, %r280, 1;
	mul.wide.s32 	%rd33, %r280, 4;
	add.s64 	%rd34, %rd25, %rd33;
	st.u32 	[%rd34], %r279;
	mov.u32 	%r280, %r23;
	bra.uni 	$L__BB3_19;
$L__BB3_18:
	add.s32 	%r288, %r279, 1;
$L__BB3_19:
	add.s32 	%r271, %r271, 4;
	setp.ne.s32 	%p11, %r271, %r287;
	@%p11 bra 	$L__BB3_3;
$L__BB3_20:
	setp.eq.s32 	%p12, %r6, 0;
	@%p12 bra 	$L__BB3_27;
	mov.b32 	%r290, 0;
$L__BB3_22:
	.pragma "nounroll";
	mov.u32 	%r34, %r288;
	add.s32 	%r133, %r287, %r5;
	mul.wide.s32 	%rd35, %r133, 4;
	add.s64 	%rd36, %rd1, %rd35;
	ld.global.u32 	%r134, [%rd36];
	setp.eq.s32 	%p13, %r134, 1;
	@%p13 bra 	$L__BB3_25;
	setp.eq.s32 	%p14, %r34, 0;
	mov.b32 	%r288, 0;
	@%p14 bra 	$L__BB3_26;
	add.s32 	%r37, %r280, 1;
	mul.wide.s32 	%rd37, %r280, 4;
	add.s64 	%rd38, %rd25, %rd37;
	st.u32 	[%rd38], %r34;
	mov.u32 	%r280, %r37;
	bra.uni 	$L__BB3_26;
$L__BB3_25:
	add.s32 	%r288, %r34, 1;
$L__BB3_26:
	add.s32 	%r287, %r287, 1;
	add.s32 	%r290, %r290, 1;
	setp.ne.s32 	%p15, %r290, %r6;
	@%p15 bra 	$L__BB3_22;
$L__BB3_27:
	setp.eq.s32 	%p16, %r288, 0;
	@%p16 bra 	$L__BB3_29;
	add.s32 	%r45, %r280, 1;
	mul.wide.s32 	%rd39, %r280, 4;
	add.s64 	%rd40, %rd25, %rd39;
	st.u32 	[%rd40], %r288;
	mov.u32 	%r280, %r45;
$L__BB3_29:
	cvta.to.global.u64 	%rd41, %rd22;
	mul.wide.s32 	%rd42, %r1, 4;
	add.s64 	%rd4, %rd41, %rd42;
	mul.wide.s32 	%rd43, %r3, 4;
	mov.u64 	%rd44, sizesOfLegendsL;
	add.s64 	%rd45, %rd44, %rd43;
	ld.const.u32 	%r47, [%rd45];
	mov.u64 	%rd46, shiftsOfLegendsL;
	add.s64 	%rd47, %rd46, %rd43;
	ld.const.u32 	%r48, [%rd47];
	mul.wide.s32 	%rd48, %r280, 8;
	{ // callseq 49, 0
	.param .b64 param0;
	st.param.b64 	[param0], %rd48;
	.param .b64 retval0;
	call.uni (retval0), 
	malloc, 
	(
	param0
	);
	ld.param.b64 	%rd49, [retval0];
	} // callseq 49
	setp.lt.s32 	%p17, %r280, 1;
	@%p17 bra 	$L__BB3_41;
	mul.wide.s32 	%rd6, %r47, 4;
	and.b32  	%r49, %r280, 7;
	setp.lt.u32 	%p18, %r280, 8;
	mov.b32 	%r298, 0;
	@%p18 bra 	$L__BB3_33;
	and.b32  	%r298, %r280, 2147483640;
	mov.b32 	%r296, 0;
$L__BB3_32:
	.pragma "nounroll";
	{ // callseq 50, 0
	.param .b64 param0;
	st.param.b64 	[param0], %rd6;
	.param .b64 retval0;
	call.uni (retval0), 
	malloc, 
	(
	param0
	);
	ld.param.b64 	%rd50, [retval0];
	} // callseq 50
	mul.wide.u32 	%rd52, %r296, 8;
	add.s64 	%rd53, %rd49, %rd52;
	st.u64 	[%rd53], %rd50;
	{ // callseq 51, 0
	.param .b64 param0;
	st.param.b64 	[param0], %rd6;
	.param .b64 retval0;
	call.uni (retval0), 
	malloc, 
	(
	param0
	);
	ld.param.b64 	%rd54, [retval0];
	} // callseq 51
	st.u64 	[%rd53+8], %rd54;
	{ // callseq 52, 0
	.param .b64 param0;
	st.param.b64 	[param0], %rd6;
	.param .b64 retval0;
	call.uni (retval0), 
	malloc, 
	(
	param0
	);
	ld.param.b64 	%rd56, [retval0];
	} // callseq 52
	st.u64 	[%rd53+16], %rd56;
	{ // callseq 53, 0
	.param .b64 param0;
	st.param.b64 	[param0], %rd6;
	.param .b64 retval0;
	call.uni (retval0), 
	malloc, 
	(
	param0
	);
	ld.param.b64 	%rd58, [retval0];
	} // callseq 53
	st.u64 	[%rd53+24], %rd58;
	{ // callseq 54, 0
	.param .b64 param0;
	st.param.b64 	[param0], %rd6;
	.param .b64 retval0;
	call.uni (retval0), 
	malloc, 
	(
	param0
	);
	ld.param.b64 	%rd60, [retval0];
	} // callseq 54
	st.u64 	[%rd53+32], %rd60;
	{ // callseq 55, 0
	.param .b64 param0;
	st.param.b64 	[param0], %rd6;
	.param .b64 retval0;
	call.uni (retval0), 
	malloc, 
	(
	param0
	);
	ld.param.b64 	%rd62, [retval0];
	} // callseq 55
	st.u64 	[%rd53+40], %rd62;
	{ // callseq 56, 0
	.param .b64 param0;
	st.param.b64 	[param0], %rd6;
	.param .b64 retval0;
	call.uni (retval0), 
	malloc, 
	(
	param0
	);
	ld.param.b64 	%rd64, [retval0];
	} // callseq 56
	st.u64 	[%rd53+48], %rd64;
	{ // callseq 57, 0
	.param .b64 param0;
	st.param.b64 	[param0], %rd6;
	.param .b64 retval0;
	call.uni (retval0), 
	malloc, 
	(
	param0
	);
	ld.param.b64 	%rd66, [retval0];
	} // callseq 57
	st.u64 	[%rd53+56], %rd66;
	add.s32 	%r296, %r296, 8;
	setp.ne.s32 	%p19, %r296, %r298;
	@%p19 bra 	$L__BB3_32;
$L__BB3_33:
	setp.eq.s32 	%p20, %r49, 0;
	@%p20 bra 	$L__BB3_41;
	and.b32  	%r54, %r280, 3;
	setp.lt.u32 	%p21, %r49, 4;
	@%p21 bra 	$L__BB3_36;
	{ // callseq 58, 0
	.param .b64 param0;
	st.param.b64 	[param0], %rd6;
	.param .b64 retval0;
	call.uni (retval0), 
	malloc, 
	(
	param0
	);
	ld.param.b64 	%rd68, [retval0];
	} // callseq 58
	mul.wide.u32 	%rd70, %r298, 8;
	add.s64 	%rd71, %rd49, %rd70;
	st.u64 	[%rd71], %rd68;
	{ // callseq 59, 0
	.param .b64 param0;
	st.param.b64 	[param0], %rd6;
	.param .b64 retval0;
	call.uni (retval0), 
	malloc, 
	(
	param0
	);
	ld.param.b64 	%rd72, [retval0];
	} // callseq 59
	st.u64 	[%rd71+8], %rd72;
	{ // callseq 60, 0
	.param .b64 param0;
	st.param.b64 	[param0], %rd6;
	.param .b64 retval0;
	call.uni (retval0), 
	malloc, 
	(
	param0
	);
	ld.param.b64 	%rd74, [retval0];
	} // callseq 60
	st.u64 	[%rd71+16], %rd74;
	{ // callseq 61, 0
	.param .b64 param0;
	st.param.b64 	[param0], %rd6;
	.param .b64 retval0;
	call.uni (retval0), 
	malloc, 
	(
	param0
	);
	ld.param.b64 	%rd76, [retval0];
	} // callseq 61
	st.u64 	[%rd71+24], %rd76;
	add.s32 	%r298, %r298, 4;
$L__BB3_36:
	setp.eq.s32 	%p22, %r54, 0;
	@%p22 bra 	$L__BB3_41;
	setp.eq.s32 	%p23, %r54, 1;
	@%p23 bra 	$L__BB3_39;
	{ // callseq 62, 0
	.param .b64 param0;
	st.param.b64 	[param0], %rd6;
	.param .b64 retval0;
	call.uni (retval0), 
	malloc, 
	(
	param0
	);
	ld.param.b64 	%rd78, [retval0];
	} // callseq 62
	mul.wide.u32 	%rd80, %r298, 8;
	add.s64 	%rd81, %rd49, %rd80;
	st.u64 	[%rd81], %rd78;
	{ // callseq 63, 0
	.param .b64 param0;
	st.param.b64 	[param0], %rd6;
	.param .b64 retval0;
	call.uni (retval0), 
	malloc, 
	(
	param0
	);
	ld.param.b64 	%rd82, [retval0];
	} // callseq 63
	st.u64 	[%rd81+8], %rd82;
	add.s32 	%r298, %r298, 2;
$L__BB3_39:
	and.b32  	%r139, %r280, 1;
	setp.eq.b32 	%p24, %r139, 1;
	not.pred 	%p25, %p24;
	@%p25 bra 	$L__BB3_41;
	{ // callseq 64, 0
	.param .b64 param0;
	st.param.b64 	[param0], %rd6;
	.param .b64 retval0;
	call.uni (retval0), 
	malloc, 
	(
	param0
	);
	ld.param.b64 	%rd84, [retval0];
	} // callseq 64
	mul.wide.u32 	%rd86, %r298, 8;
	add.s64 	%rd87, %rd49, %rd86;
	st.u64 	[%rd87], %rd84;
$L__BB3_41:
	ld.u64 	%rd88, [%rd49];
	mov.b32 	%r140, 0;
	st.u32 	[%rd88], %r140;
	setp.lt.s32 	%p26, %r280, 2;
	@%p26 bra 	$L__BB3_48;
	add.s32 	%r59, %r280, -1;
	add.s32 	%r142, %r280, -2;
	and.b32  	%r60, %r59, 3;
	setp.lt.u32 	%p27, %r142, 3;
	mov.b32 	%r301, 1;
	@%p27 bra 	$L__BB3_45;
	and.b32  	%r61, %r59, -4;
	mov.b32 	%r303, 1;
$L__BB3_44:
	mul.wide.u32 	%rd89, %r303, 8;
	add.s64 	%rd90, %rd49, %rd89;
	ld.u64 	%rd91, [%rd90+-8];
	ld.u32 	%r144, [%rd91];
	mul.wide.u32 	%rd92, %r303, 4;
	add.s64 	%rd93, %rd25, %rd92;
	ld.u32 	%r145, [%rd93];
	sub.s32 	%r146, %r144, %r145;
	ld.u64 	%rd94, [%rd90];
	st.u32 	[%rd94], %r146;
	ld.u64 	%rd95, [%rd90];
	ld.u32 	%r147, [%rd95];
	ld.u32 	%r148, [%rd93+4];
	sub.s32 	%r149, %r147, %r148;
	ld.u64 	%rd96, [%rd90+8];
	st.u32 	[%rd96], %r149;
	ld.u64 	%rd97, [%rd90+8];
	ld.u32 	%r150, [%rd97];
	ld.u32 	%r151, [%rd93+8];
	sub.s32 	%r152, %r150, %r151;
	ld.u64 	%rd98, [%rd90+16];
	st.u32 	[%rd98], %r152;
	ld.u64 	%rd99, [%rd90+16];
	ld.u32 	%r153, [%rd99];
	ld.u32 	%r154, [%rd93+12];
	sub.s32 	%r155, %r153, %r154;
	ld.u64 	%rd100, [%rd90+24];
	st.u32 	[%rd100], %r155;
	add.s32 	%r301, %r303, 4;
	add.s32 	%r156, %r303, 3;
	setp.eq.s32 	%p28, %r156, %r61;
	mov.u32 	%r303, %r301;
	@%p28 bra 	$L__BB3_45;
	bra.uni 	$L__BB3_44;
$L__BB3_45:
	setp.eq.s32 	%p29, %r60, 0;
	@%p29 bra 	$L__BB3_48;
	mov.b32 	%r302, 0;
$L__BB3_47:
	.pragma "nounroll";
	mul.wide.s32 	%rd101, %r301, 8;
	add.s64 	%rd102, %rd49, %rd101;
	ld.u64 	%rd103, [%rd102+-8];
	ld.u32 	%r158, [%rd103];
	mul.wide.u32 	%rd104, %r301, 4;
	add.s64 	%rd105, %rd25, %rd104;
	ld.u32 	%r159, [%rd105];
	sub.s32 	%r160, %r158, %r159;
	mul.wide.u32 	%rd106, %r301, 8;
	add.s64 	%rd107, %rd49, %rd106;
	ld.u64 	%rd108, [%rd107];
	st.u32 	[%rd108], %r160;
	add.s32 	%r301, %r301, 1;
	add.s32 	%r302, %r302, 1;
	setp.ne.s32 	%p30, %r302, %r60;
	@%p30 bra 	$L__BB3_47;
$L__BB3_48:
	setp.lt.s32 	%p31, %r47, 2;
	@%p31 bra 	$L__BB3_66;
	add.s32 	%r67, %r47, -1;
	add.s32 	%r162, %r47, -2;
	and.b32  	%r68, %r67, 3;
	setp.lt.u32 	%p32, %r162, 3;
	mov.b32 	%r305, 1;
	@%p32 bra 	$L__BB3_52;
	and.b32  	%r69, %r67, -4;
	mov.b32 	%r307, 1;
	mov.u64 	%rd113, legendL;
$L__BB3_51:
	ld.u64 	%rd109, [%rd49];
	mul.wide.u32 	%rd110, %r307, 4;
	add.s64 	%rd111, %rd109, %rd110;
	ld.u32 	%r164, [%rd111+-4];
	add.s32 	%r165, %r307, %r48;
	mul.wide.s32 	%rd112, %r165, 4;
	add.s64 	%rd114, %rd113, %rd112;
	ld.const.u32 	%r166, [%rd114];
	sub.s32 	%r167, %r164, %r166;
	st.u32 	[%rd111], %r167;
	ld.u64 	%rd115, [%rd49];
	add.s64 	%rd116, %rd115, %rd110;
	ld.u32 	%r168, [%rd116];
	ld.const.u32 	%r169, [%rd114+4];
	sub.s32 	%r170, %r168, %r169;
	st.u32 	[%rd116+4], %r170;
	ld.u64 	%rd117, [%rd49];
	add.s64 	%rd118, %rd117, %rd110;
	ld.u32 	%r171, [%rd118+4];
	ld.const.u32 	%r172, [%rd114+8];
	sub.s32 	%r173, %r171, %r172;
	st.u32 	[%rd118+8], %r173;
	ld.u64 	%rd119, [%rd49];
	add.s64 	%rd120, %rd119, %rd110;
	ld.u32 	%r174, [%rd120+8];
	ld.const.u32 	%r175, [%rd114+12];
	sub.s32 	%r176, %r174, %r175;
	st.u32 	[%rd120+12], %r176;
	add.s32 	%r305, %r307, 4;
	add.s32 	%r177, %r307, 3;
	setp.eq.s32 	%p33, %r177, %r69;
	mov.u32 	%r307, %r305;
	@%p33 bra 	$L__BB3_52;
	bra.uni 	$L__BB3_51;
$L__BB3_52:
	setp.eq.s32 	%p34, %r68, 0;
	@%p34 bra 	$L__BB3_55;
	mov.b32 	%r306, 0;
	mov.u64 	%rd125, legendL;
$L__BB3_54:
	.pragma "nounroll";
	ld.u64 	%rd121, [%rd49];
	mul.wide.s32 	%rd122, %r305, 4;
	add.s64 	%rd123, %rd121, %rd122;
	ld.u32 	%r179, [%rd123+-4];
	add.s32 	%r180, %r305, %r48;
	mul.wide.s32 	%rd124, %r180, 4;
	add.s64 	%rd126, %rd125, %rd124;
	ld.const.u32 	%r181, [%rd126];
	sub.s32 	%r182, %r179, %r181;
	mul.wide.u32 	%rd127, %r305, 4;
	add.s64 	%rd128, %rd121, %rd127;
	st.u32 	[%rd128], %r182;
	add.s32 	%r305, %r305, 1;
	add.s32 	%r306, %r306, 1;
	setp.ne.s32 	%p35, %r306, %r68;
	@%p35 bra 	$L__BB3_54;
$L__BB3_55:
	add.s32 	%r184, %r280, -1;
	and.b32  	%r77, %r184, 3;
	and.b32  	%r185, %r184, -4;
	neg.s32 	%r78, %r185;
	mov.b32 	%r308, 1;
	mov.u64 	%rd130, legendL;
$L__BB3_56:
	setp.lt.s32 	%p36, %r280, 2;
	add.s32 	%r186, %r308, %r48;
	mul.wide.s32 	%rd129, %r186, 4;
	add.s64 	%rd131, %rd130, %rd129;
	ld.const.u32 	%r82, [%rd131];
	@%p36 bra 	$L__BB3_65;
	add.s32 	%r188, %r280, -2;
	setp.lt.u32 	%p37, %r188, 3;
	mov.b32 	%r311, 1;
	@%p37 bra 	$L__BB3_61;
	add.s64 	%rd211, %rd49, 16;
	add.s64 	%rd210, %rd25, 16;
	mov.b32 	%r309, 0;
	mov.u32 	%r310, %r78;
$L__BB3_59:
	ld.u64 	%rd132, [%rd211+-16];
	mul.wide.u32 	%rd133, %r308, 4;
	add.s64 	%rd134, %rd132, %rd133;
	ld.u32 	%r190, [%rd134];
	ld.u32 	%r191, [%rd210+-12];
	sub.s32 	%r192, %r190, %r191;
	ld.u64 	%rd135, [%rd211+-8];
	add.s64 	%rd136, %rd135, %rd133;
	ld.u32 	%r193, [%rd136+-4];
	sub.s32 	%r194, %r193, %r82;
	ld.u32 	%r195, [%rd134+-4];
	sub.s32 	%r196, %r82, %r191;
	abs.s32 	%r197, %r196;
	sub.s32 	%r198, %r195, %r197;
	max.s32 	%r199, %r194, %r198;
	max.s32 	%r200, %r192, %r199;
	st.u32 	[%rd136], %r200;
	ld.u64 	%rd137, [%rd211+-8];
	add.s64 	%rd138, %rd137, %rd133;
	ld.u32 	%r201, [%rd138];
	ld.u32 	%r202, [%rd210+-8];
	sub.s32 	%r203, %r201, %r202;
	ld.u64 	%rd139, [%rd211];
	add.s64 	%rd140, %rd139, %rd133;
	ld.u32 	%r204, [%rd140+-4];
	sub.s32 	%r205, %r204, %r82;
	ld.u32 	%r206, [%rd138+-4];
	sub.s32 	%r207, %r82, %r202;
	abs.s32 	%r208, %r207;
	sub.s32 	%r209, %r206, %r208;
	max.s32 	%r210, %r205, %r209;
	max.s32 	%r211, %r203, %r210;
	st.u32 	[%rd140], %r211;
	ld.u64 	%rd141, [%rd211];
	add.s64 	%rd142, %rd141, %rd133;
	ld.u32 	%r212, [%rd142];
	ld.u32 	%r213, [%rd210+-4];
	sub.s32 	%r214, %r212, %r213;
	ld.u64 	%rd143, [%rd211+8];
	add.s64 	%rd144, %rd143, %rd133;
	ld.u32 	%r215, [%rd144+-4];
	sub.s32 	%r216, %r215, %r82;
	ld.u32 	%r217, [%rd142+-4];
	sub.s32 	%r218, %r82, %r213;
	abs.s32 	%r219, %r218;
	sub.s32 	%r220, %r217, %r219;
	max.s32 	%r221, %r216, %r220;
	max.s32 	%r222, %r214, %r221;
	st.u32 	[%rd144], %r222;
	ld.u64 	%rd145, [%rd211+8];
	add.s64 	%rd146, %rd145, %rd133;
	ld.u32 	%r223, [%rd146];
	ld.u32 	%r224, [%rd210];
	sub.s32 	%r225, %r223, %r224;
	ld.u64 	%rd147, [%rd211+16];
	add.s64 	%rd148, %rd147, %rd133;
	ld.u32 	%r226, [%rd148+-4];
	sub.s32 	%r227, %r226, %r82;
	ld.u32 	%r228, [%rd146+-4];
	sub.s32 	%r229, %r82, %r224;
	abs.s32 	%r230, %r229;
	sub.s32 	%r231, %r228, %r230;
	max.s32 	%r232, %r227, %r231;
	max.s32 	%r233, %r225, %r232;
	st.u32 	[%rd148], %r233;
	add.s32 	%r310, %r310, 4;
	add.s32 	%r309, %r309, 4;
	add.s64 	%rd211, %rd211, 32;
	add.s64 	%rd210, %rd210, 16;
	setp.ne.s32 	%p38, %r310, 0;
	@%p38 bra 	$L__BB3_59;
	add.s32 	%r311, %r309, 1;
$L__BB3_61:
	setp.eq.s32 	%p39, %r77, 0;
	@%p39 bra 	$L__BB3_65;
	setp.eq.s32 	%p40, %r77, 1;
	mul.wide.s32 	%rd149, %r311, 8;
	add.s64 	%rd13, %rd49, %rd149;
	ld.u64 	%rd150, [%rd13+-8];
	mul.wide.u32 	%rd151, %r308, 4;
	add.s64 	%rd152, %rd150, %rd151;
	ld.u32 	%r234, [%rd152];
	mul.wide.u32 	%rd153, %r311, 4;
	add.s64 	%rd14, %rd25, %rd153;
	ld.u32 	%r235, [%rd14];
	sub.s32 	%r236, %r234, %r235;
	mul.wide.u32 	%rd154, %r311, 8;
	add.s64 	%rd15, %rd49, %rd154;
	ld.u64 	%rd155, [%rd15];
	add.s64 	%rd156, %rd155, %rd151;
	ld.u32 	%r237, [%rd156+-4];
	sub.s32 	%r238, %r237, %r82;
	ld.u32 	%r239, [%rd152+-4];
	sub.s32 	%r240, %r82, %r235;
	abs.s32 	%r241, %r240;
	sub.s32 	%r242, %r239, %r241;
	max.s32 	%r243, %r238, %r242;
	max.s32 	%r244, %r236, %r243;
	st.u32 	[%rd156], %r244;
	@%p40 bra 	$L__BB3_65;
	setp.eq.s32 	%p41, %r77, 2;
	add.s32 	%r245, %r311, 1;
	ld.u64 	%rd157, [%rd13];
	mul.wide.u32 	%rd158, %r308, 4;
	add.s64 	%rd159, %rd157, %rd158;
	ld.u32 	%r246, [%rd159];
	mul.wide.u32 	%rd160, %r245, 4;
	add.s64 	%rd161, %rd25, %rd160;
	ld.u32 	%r247, [%rd161];
	sub.s32 	%r248, %r246, %r247;
	mul.wide.u32 	%rd162, %r245, 8;
	add.s64 	%rd163, %rd49, %rd162;
	ld.u64 	%rd164, [%rd163];
	add.s64 	%rd165, %rd164, %rd158;
	ld.u32 	%r249, [%rd165+-4];
	sub.s32 	%r250, %r249, %r82;
	ld.u32 	%r251, [%rd159+-4];
	sub.s32 	%r252, %r82, %r247;
	abs.s32 	%r253, %r252;
	sub.s32 	%r254, %r251, %r253;
	max.s32 	%r255, %r250, %r254;
	max.s32 	%r256, %r248, %r255;
	st.u32 	[%rd165], %r256;
	@%p41 bra 	$L__BB3_65;
	ld.u64 	%rd166, [%rd13+8];
	add.s64 	%rd168, %rd166, %rd158;
	ld.u32 	%r257, [%rd168];
	ld.u32 	%r258, [%rd14+8];
	sub.s32 	%r259, %r257, %r258;
	ld.u64 	%rd169, [%rd15+16];
	add.s64 	%rd170, %rd169, %rd158;
	ld.u32 	%r260, [%rd170+-4];
	sub.s32 	%r261, %r260, %r82;
	ld.u32 	%r262, [%rd168+-4];
	sub.s32 	%r263, %r82, %r258;
	abs.s32 	%r264, %r263;
	sub.s32 	%r265, %r262, %r264;
	max.s32 	%r266, %r261, %r265;
	max.s32 	%r267, %r259, %r266;
	st.u32 	[%rd170], %r267;
$L__BB3_65:
	add.s32 	%r308, %r308, 1;
	setp.ne.s32 	%p42, %r308, %r47;
	@%p42 bra 	$L__BB3_56;
$L__BB3_66:
	setp.lt.s32 	%p43, %r280, 1;
	mul.wide.s32 	%rd171, %r280, 8;
	add.s64 	%rd172, %rd49, %rd171;
	ld.u64 	%rd173, [%rd172+-8];
	mul.wide.s32 	%rd174, %r47, 4;
	add.s64 	%rd175, %rd173, %rd174;
	ld.u32 	%r268, [%rd175+-4];
	atom.global.add.u32 	%r269, [%rd4], %r268;
	@%p43 bra 	$L__BB3_79;
	and.b32  	%r90, %r280, 15;
	setp.lt.u32 	%p44, %r280, 16;
	mov.b32 	%r314, 0;
	@%p44 bra 	$L__BB3_70;
	and.b32  	%r314, %r280, 2147483632;
	neg.s32 	%r312, %r314;
	add.s64 	%rd212, %rd49, 64;
$L__BB3_69:
	.pragma "nounroll";
	ld.u64 	%rd176, [%rd212+-64];
	{ // callseq 65, 0
	.param .b64 param0;
	st.param.b64 	[param0], %rd176;
	call.uni 
	free, 
	(
	param0
	);
	} // callseq 65
	ld.u64 	%rd177, [%rd212+-56];
	{ // callseq 66, 0
	.param .b64 param0;
	st.param.b64 	[param0], %rd177;
	call.uni 
	free, 
	(
	param0
	);
	} // callseq 66
	ld.u64 	%rd178, [%rd212+-48];
	{ // callseq 67, 0
	.param .b64 param0;
	st.param.b64 	[param0], %rd178;
	call.uni 
	free, 
	(
	param0
	);
	} // callseq 67
	ld.u64 	%rd179, [%rd212+-40];
	{ // callseq 68, 0
	.param .b64 param0;
	st.param.b64 	[param0], %rd179;
	call.uni 
	free, 
	(
	param0
	);
	} // callseq 68
	ld.u64 	%rd180, [%rd212+-32];
	{ // callseq 69, 0
	.param .b64 param0;
	st.param.b64 	[param0], %rd180;
	call.uni 
	free, 
	(
	param0
	);
	} // callseq 69
	ld.u64 	%rd181, [%rd212+-24];
	{ // callseq 70, 0
	.param .b64 param0;
	st.param.b64 	[param0], %rd181;
	call.uni 
	free, 
	(
	param0
	);
	} // callseq 70
	ld.u64 	%rd182, [%rd212+-16];
	{ // callseq 71, 0
	.param .b64 param0;
	st.param.b64 	[param0], %rd182;
	call.uni 
	free, 
	(
	param0
	);
	} // callseq 71
	ld.u64 	%rd183, [%rd212+-8];
	{ // callseq 72, 0
	.param .b64 param0;
	st.param.b64 	[param0], %rd183;
	call.uni 
	free, 
	(
	param0
	);
	} // callseq 72
	ld.u64 	%rd184, [%rd212];
	{ // callseq 73, 0
	.param .b64 param0;
	st.param.b64 	[param0], %rd184;
	call.uni 
	free, 
	(
	param0
	);
	} // callseq 73
	ld.u64 	%rd185, [%rd212+8];
	{ // callseq 74, 0
	.param .b64 param0;
	st.param.b64 	[param0], %rd185;
	call.uni 
	free, 
	(
	param0
	);
	} // callseq 74
	ld.u64 	%rd186, [%rd212+16];
	{ // callseq 75, 0
	.param .b64 param0;
	st.param.b64 	[param0], %rd186;
	call.uni 
	free, 
	(
	param0
	);
	} // callseq 75
	ld.u64 	%rd187, [%rd212+24];
	{ // callseq 76, 0
	.param .b64 param0;
	st.param.b64 	[param0], %rd187;
	call.uni 
	free, 
	(
	param0
	);
	} // callseq 76
	ld.u64 	%rd188, [%rd212+32];
	{ // callseq 77, 0
	.param .b64 param0;
	st.param.b64 	[param0], %rd188;
	call.uni 
	free, 
	(
	param0
	);
	} // callseq 77
	ld.u64 	%rd189, [%rd212+40];
	{ // callseq 78, 0
	.param .b64 param0;
	st.param.b64 	[param0], %rd189;
	call.uni 
	free, 
	(
	param0
	);
	} // callseq 78
	ld.u64 	%rd190, [%rd212+48];
	{ // callseq 79, 0
	.param .b64 param0;
	st.param.b64 	[param0], %rd190;
	call.uni 
	free, 
	(
	param0
	);
	} // callseq 79
	ld.u64 	%rd191, [%rd212+56];
	{ // callseq 80, 0
	.param .b64 param0;
	st.param.b64 	[param0], %rd191;
	call.uni 
	free, 
	(
	param0
	);
	} // callseq 80
	add.s32 	%r312, %r312, 16;
	add.s64 	%rd212, %rd212, 128;
	setp.ne.s32 	%p45, %r312, 0;
	@%p45 bra 	$L__BB3_69;
$L__BB3_70:
	setp.eq.s32 	%p46, %r90, 0;
	@%p46 bra 	$L__BB3_79;
	and.b32  	%r96, %r280, 7;
	setp.lt.u32 	%p47, %r90, 8;
	@%p47 bra 	$L__BB3_73;
	mul.wide.u32 	%rd192, %r314, 8;
	add.s64 	%rd193, %rd49, %rd192;
	ld.u64 	%rd194, [%rd193];
	{ // callseq 81, 0
	.param .b64 param0;
	st.param.b64 	[param0], %rd194;
	call.uni 
	free, 
	(
	param0
	);
	} // callseq 81
	ld.u64 	%rd195, [%rd193+8];
	{ // callseq 82, 0
	.param .b64 param0;
	st.param.b64 	[param0], %rd195;
	call.uni 
	free, 
	(
	param0
	);
	} // callseq 82
	ld.u64 	%rd196, [%rd193+16];
	{ // callseq 83, 0
	.param .b64 param0;
	st.param.b64 	[param0], %rd196;
	call.uni 
	free, 
	(
	param0
	);
	} // callseq 83
	ld.u64 	%rd197, [%rd193+24];
	{ // callseq 84, 0
	.param .b64 param0;
	st.param.b64 	[param0], %rd197;
	call.uni 
	free, 
	(
	param0
	);
	} // callseq 84
	ld.u64 	%rd198, [%rd193+32];
	{ // callseq 85, 0
	.param .b64 param0;
	st.param.b64 	[param0], %rd198;
	call.uni 
	free, 
	(
	param0
	);
	} // callseq 85
	ld.u64 	%rd199, [%rd193+40];
	{ // callseq 86, 0
	.param .b64 param0;
	st.param.b64 	[param0], %rd199;
	call.uni 
	free, 
	(
	param0
	);
	} // callseq 86
	ld.u64 	%rd200, [%rd193+48];
	{ // callseq 87, 0
	.param .b64 param0;
	st.param.b64 	[param0], %rd200;
	call.uni 
	free, 
	(
	param0
	);
	} // callseq 87
	ld.u64 	%rd201, [%rd193+56];
	{ // callseq 88, 0
	.param .b64 param0;
	st.param.b64 	[param0], %rd201;
	call.uni 
	free, 
	(
	param0
	);
	} // callseq 88
	add.s32 	%r314, %r314, 8;
$L__BB3_73:
	setp.eq.s32 	%p48, %r96, 0;
	@%p48 bra 	$L__BB3_79;
	and.b32  	%r99, %r280, 3;
	setp.lt.u32 	%p49, %r96, 4;
	@%p49 bra 	$L__BB3_76;
	mul.wide.u32 	%rd202, %r314, 8;
	add.s64 	%rd203, %rd49, %rd202;
	ld.u64 	%rd204, [%rd203];
	{ // callseq 89, 0
	.param .b64 param0;
	st.param.b64 	[param0], %rd204;
	call.uni 
	free, 
	(
	param0
	);
	} // callseq 89
	ld.u64 	%rd205, [%rd203+8];
	{ // callseq 90, 0
	.param .b64 param0;
	st.param.b64 	[param0], %rd205;
	call.uni 
	free, 
	(
	param0
	);
	} // callseq 90
	ld.u64 	%rd206, [%rd203+16];
	{ // callseq 91, 0
	.param .b64 param0;
	st.param.b64 	[param0], %rd206;
	call.uni 
	free, 
	(
	param0
	);
	} // callseq 91
	ld.u64 	%rd207, [%rd203+24];
	{ // callseq 92, 0
	.param .b64 param0;
	st.param.b64 	[param0], %rd207;
	call.uni 
	free, 
	(
	param0
	);
	} // callseq 92
	add.s32 	%r314, %r314, 4;
$L__BB3_76:
	setp.eq.s32 	%p50, %r99, 0;
	@%p50 bra 	$L__BB3_79;
	mul.wide.u32 	%rd208, %r314, 8;
	add.s64 	%rd213, %rd49, %rd208;
	neg.s32 	%r316, %r99;
$L__BB3_78:
	.pragma "nounroll";
	ld.u64 	%rd209, [%rd213];
	{ // callseq 93, 0
	.param .b64 param0;
	st.param.b64 	[param0], %rd209;
	call.uni 
	free, 
	(
	param0
	);
	} // callseq 93
	add.s64 	%rd213, %rd213, 8;
	add.s32 	%r316, %r316, 1;
	setp.ne.s32 	%p51, %r316, 0;
	@%p51 bra 	$L__BB3_78;
$L__BB3_79:
	{ // callseq 94, 0
	.param .b64 param0;
	st.param.b64 	[param0], %rd49;
	call.uni 
	free, 
	(
	param0
	);
	} // callseq 94
	{ // callseq 95, 0
	.param .b64 param0;
	st.param.b64 	[param0], %rd25;
	call.uni 
	free, 
	(
	param0
	);
	} // callseq 95
	ret;

}
	// .globl	evolution
.visible .entry evolution(
	.param .u64 .ptr .align 1 evolution_param_0,
	.param .u64 .ptr .align 1 evolution_param_1,
	.param .u64 .ptr .align 1 evolution_param_2,
	.param .u64 .ptr .align 1 evolution_param_3,
	.param .u64 .ptr .align 1 evolution_param_4,
	.param .u64 .ptr .align 1 evolution_param_5
)
{
	.reg .pred 	%p<209>;
	.reg .b32 	%r<1156>;
	.reg .b64 	%rd<696>;
	// demoted variable
	.shared .align 4 .b8 _ZZ9evolutionE15differenceArray[1024];
	ld.param.u64 	%rd45, [evolution_param_0];
	ld.param.u64 	%rd46, [evolution_param_1];
	ld.param.u64 	%rd47, [evolution_param_2];
	ld.param.u64 	%rd48, [evolution_param_3];
	ld.param.u64 	%rd49, [evolution_param_4];
	ld.param.u64 	%rd50, [evolution_param_5];
	cvta.to.global.u64 	%rd1, %rd45;
	cvta.to.global.u64 	%rd2, %rd46;
	cvta.to.global.u64 	%rd3, %rd47;
	cvta.to.global.u64 	%rd4, %rd48;
	cvta.to.global.u64 	%rd5, %rd49;
	cvta.to.global.u64 	%rd51, %rd50;
	mov.u32 	%r338, %ntid.x;
	mov.u32 	%r339, %ctaid.x;
	mov.u32 	%r340, %tid.x;
	mad.lo.s32 	%r1, %r338, %r339, %r340;
	mul.wide.s32 	%rd52, %r1, 4;
	add.s64 	%rd53, %rd51, %rd52;
	ld.global.u32 	%r2, [%rd53];
	ld.const.u32 	%r3, [heightWidth+8];
	mul.lo.s32 	%r4, %r3, %r1;
	mul.lo.s32 	%r5, %r3, %r2;
	setp.lt.s32 	%p1, %r3, 2;
	@%p1 bra 	$L__BB4_7;
	shr.u32 	%r6, %r3, 1;
	and.b32  	%r7, %r6, 3;
	setp.lt.u32 	%p2, %r3, 8;
	mov.b32 	%r1015, 0;
	@%p2 bra 	$L__BB4_4;
	and.b32  	%r1015, %r6, 1073741820;
	mov.b32 	%r1013, 0;
$L__BB4_3:
	mul.wide.u32 	%rd54, %r1013, 4;
	add.s64 	%rd55, %rd5, %rd54;
	ld.global.u32 	%r343, [%rd55];
	add.s32 	%r344, %r343, %r4;
	mul.wide.s32 	%rd56, %r344, 4;
	add.s64 	%rd57, %rd1, %rd56;
	ld.global.u32 	%r345, [%rd57];
	add.s64 	%rd58, %rd2, %rd56;
	st.global.u32 	[%rd58], %r345;
	ld.global.u32 	%r346, [%rd55+4];
	add.s32 	%r347, %r346, %r4;
	mul.wide.s32 	%rd59, %r347, 4;
	add.s64 	%rd60, %rd1, %rd59;
	ld.global.u32 	%r348, [%rd60];
	add.s64 	%rd61, %rd2, %rd59;
	st.global.u32 	[%rd61], %r348;
	ld.global.u32 	%r349, [%rd55+8];
	add.s32 	%r350, %r349, %r4;
	mul.wide.s32 	%rd62, %r350, 4;
	add.s64 	%rd63, %rd1, %rd62;
	ld.global.u32 	%r351, [%rd63];
	add.s64 	%rd64, %rd2, %rd62;
	st.global.u32 	[%rd64], %r351;
	ld.global.u32 	%r352, [%rd55+12];
	add.s32 	%r353, %r352, %r4;
	mul.wide.s32 	%rd65, %r353, 4;
	add.s64 	%rd66, %rd1, %rd65;
	ld.global.u32 	%r354, [%rd66];
	add.s64 	%rd67, %rd2, %rd65;
	st.global.u32 	[%rd67], %r354;
	add.s32 	%r1013, %r1013, 4;
	setp.ne.s32 	%p3, %r1013, %r1015;
	@%p3 bra 	$L__BB4_3;
$L__BB4_4:
	setp.eq.s32 	%p4, %r7, 0;
	@%p4 bra 	$L__BB4_7;
	mov.b32 	%r1016, 0;
$L__BB4_6:
	.pragma "nounroll";
	mul.wide.u32 	%rd68, %r1015, 4;
	add.s64 	%rd69, %rd5, %rd68;
	ld.global.u32 	%r356, [%rd69];
	add.s32 	%r357, %r356, %r4;
	mul.wide.s32 	%rd70, %r357, 4;
	add.s64 	%rd71, %rd1, %rd70;
	ld.global.u32 	%r358, [%rd71];
	add.s64 	%rd72, %rd2, %rd70;
	st.global.u32 	[%rd72], %r358;
	add.s32 	%r1015, %r1015, 1;
	add.s32 	%r1016, %r1016, 1;
	setp.ne.s32 	%p5, %r1016, %r7;
	@%p5 bra 	$L__BB4_6;
$L__BB4_7:
	setp.lt.s32 	%p6, %r3, 1;
	@%p6 bra 	$L__BB4_19;
	shr.u32 	%r1019, %r3, 1;
	add.s32 	%r359, %r1019, 1;
	max.u32 	%r360, %r3, %r359;
	sub.s32 	%r17, %r360, %r1019;
	and.b32  	%r18, %r17, 7;
	sub.s32 	%r361, %r1019, %r360;
	setp.gt.u32 	%p7, %r361, -8;
	@%p7 bra 	$L__BB4_11;
	and.b32  	%r19, %r17, -8;
	mov.b32 	%r1018, 0;
$L__BB4_10:
	.pragma "nounroll";
	mul.wide.u32 	%rd73, %r1019, 4;
	add.s64 	%rd74, %rd5, %rd73;
	ld.global.u32 	%r363, [%rd74];
	add.s32 	%r364, %r363, %r5;
	mul.wide.s32 	%rd75, %r364, 4;
	add.s64 	%rd76, %rd1, %rd75;
	ld.global.u32 	%r365, [%rd76];
	add.s32 	%r366, %r363, %r4;
	mul.wide.s32 	%rd77, %r366, 4;
	add.s64 	%rd78, %rd2, %rd77;
	st.global.u32 	[%rd78], %r365;
	ld.global.u32 	%r367, [%rd74+4];
	add.s32 	%r368, %r367, %r5;
	mul.wide.s32 	%rd79, %r368, 4;
	add.s64 	%rd80, %rd1, %rd79;
	ld.global.u32 	%r369, [%rd80];
	add.s32 	%r370, %r367, %r4;
	mul.wide.s32 	%rd81, %r370, 4;
	add.s64 	%rd82, %rd2, %rd81;
	st.global.u32 	[%rd82], %r369;
	ld.global.u32 	%r371, [%rd74+8];
	add.s32 	%r372, %r371, %r5;
	mul.wide.s32 	%rd83, %r372, 4;
	add.s64 	%rd84, %rd1, %rd83;
	ld.global.u32 	%r373, [%rd84];
	add.s32 	%r374, %r371, %r4;
	mul.wide.s32 	%rd85, %r374, 4;
	add.s64 	%rd86, %rd2, %rd85;
	st.global.u32 	[%rd86], %r373;
	ld.global.u32 	%r375, [%rd74+12];
	add.s32 	%r376, %r375, %r5;
	mul.wide.s32 	%rd87, %r376, 4;
	add.s64 	%rd88, %rd1, %rd87;
	ld.global.u32 	%r377, [%rd88];
	add.s32 	%r378, %r375, %r4;
	mul.wide.s32 	%rd89, %r378, 4;
	add.s64 	%rd90, %rd2, %rd89;
	st.global.u32 	[%rd90], %r377;
	ld.global.u32 	%r379, [%rd74+16];
	add.s32 	%r380, %r379, %r5;
	mul.wide.s32 	%rd91, %r380, 4;
	add.s64 	%rd92, %rd1, %rd91;
	ld.global.u32 	%r381, [%rd92];
	add.s32 	%r382, %r379, %r4;
	mul.wide.s32 	%rd93, %r382, 4;
	add.s64 	%rd94, %rd2, %rd93;
	st.global.u32 	[%rd94], %r381;
	ld.global.u32 	%r383, [%rd74+20];
	add.s32 	%r384, %r383, %r5;
	mul.wide.s32 	%rd95, %r384, 4;
	add.s64 	%rd96, %rd1, %rd95;
	ld.global.u32 	%r385, [%rd96];
	add.s32 	%r386, %r383, %r4;
	mul.wide.s32 	%rd97, %r386, 4;
	add.s64 	%rd98, %rd2, %rd97;
	st.global.u32 	[%rd98], %r385;
	ld.global.u32 	%r387, [%rd74+24];
	add.s32 	%r388, %r387, %r5;
	mul.wide.s32 	%rd99, %r388, 4;
	add.s64 	%rd100, %rd1, %rd99;
	ld.global.u32 	%r389, [%rd100];
	add.s32 	%r390, %r387, %r4;
	mul.wide.s32 	%rd101, %r390, 4;
	add.s64 	%rd102, %rd2, %rd101;
	st.global.u32 	[%rd102], %r389;
	ld.global.u32 	%r391, [%rd74+28];
	add.s32 	%r392, %r391, %r5;
	mul.wide.s32 	%rd103, %r392, 4;
	add.s64 	%rd104, %rd1, %rd103;
	ld.global.u32 	%r393, [%rd104];
	add.s32 	%r394, %r391, %r4;
	mul.wide.s32 	%rd105, %r394, 4;
	add.s64 	%rd106, %rd2, %rd105;
	st.global.u32 	[%rd106], %r393;
	add.s32 	%r1019, %r1019, 8;
	add.s32 	%r1018, %r1018, 8;
	setp.ne.s32 	%p8, %r1018, %r19;
	@%p8 bra 	$L__BB4_10;
$L__BB4_11:
	setp.eq.s32 	%p9, %r18, 0;
	@%p9 bra 	$L__BB4_19;
	and.b32  	%r25, %r17, 3;
	setp.lt.u32 	%p10, %r18, 4;
	@%p10 bra 	$L__BB4_14;
	mul.wide.u32 	%rd107, %r1019, 4;
	add.s64 	%rd108, %rd5, %rd107;
	ld.global.u32 	%r395, [%rd108];
	add.s32 	%r396, %r395, %r5;
	mul.wide.s32 	%rd109, %r396, 4;
	add.s64 	%rd110, %rd1, %rd109;
	ld.global.u32 	%r397, [%rd110];
	add.s32 	%r398, %r395, %r4;
	mul.wide.s32 	%rd111, %r398, 4;
	add.s64 	%rd112, %rd2, %rd111;
	st.global.u32 	[%rd112], %r397;
	ld.global.u32 	%r399, [%rd108+4];
	add.s32 	%r400, %r399, %r5;
	mul.wide.s32 	%rd113, %r400, 4;
	add.s64 	%rd114, %rd1, %rd113;
	ld.global.u32 	%r401, [%rd114];
	add.s32 	%r402, %r399, %r4;
	mul.wide.s32 	%rd115, %r402, 4;
	add.s64 	%rd116, %rd2, %rd115;
	st.global.u32 	[%rd116], %r401;
	ld.global.u32 	%r403, [%rd108+8];
	add.s32 	%r404, %r403, %r5;
	mul.wide.s32 	%rd117, %r404, 4;
	add.s64 	%rd118, %rd1, %rd117;
	ld.global.u32 	%r405, [%rd118];
	add.s32 	%r406, %r403, %r4;
	mul.wide.s32 	%rd119, %r406, 4;
	add.s64 	%rd120, %rd2, %rd119;
	st.global.u32 	[%rd120], %r405;
	ld.global.u32 	%r407, [%rd108+12];
	add.s32 	%r408, %r407, %r5;
	mul.wide.s32 	%rd121, %r408, 4;
	add.s64 	%rd122, %rd1, %rd121;
	ld.global.u32 	%r409, [%rd122];
	add.s32 	%r410, %r407, %r4;
	mul.wide.s32 	%rd123, %r410, 4;
	add.s64 	%rd124, %rd2, %rd123;
	st.global.u32 	[%rd124], %r409;
	add.s32 	%r1019, %r1019, 4;
$L__BB4_14:
	setp.eq.s32 	%p11, %r25, 0;
	@%p11 bra 	$L__BB4_19;
	setp.eq.s32 	%p12, %r25, 1;
	@%p12 bra 	$L__BB4_17;
	mul.wide.u32 	%rd125, %r1019, 4;
	add.s64 	%rd126, %rd5, %rd125;
	ld.global.u32 	%r411, [%rd126];
	add.s32 	%r412, %r411, %r5;
	mul.wide.s32 	%rd127, %r412, 4;
	add.s64 	%rd128, %rd1, %rd127;
	ld.global.u32 	%r413, [%rd128];
	add.s32 	%r414, %r411, %r4;
	mul.wide.s32 	%rd129, %r414, 4;
	add.s64 	%rd130, %rd2, %rd129;
	st.global.u32 	[%rd130], %r413;
	ld.global.u32 	%r415, [%rd126+4];
	add.s32 	%r416, %r415, %r5;
	mul.wide.s32 	%rd131, %r416, 4;
	add.s64 	%rd132, %rd1, %rd131;
	ld.global.u32 	%r417, [%rd132];
	add.s32 	%r418, %r415, %r4;
	mul.wide.s32 	%rd133, %r418, 4;
	add.s64 	%rd134, %rd2, %rd133;
	st.global.u32 	[%rd134], %r417;
	add.s32 	%r1019, %r1019, 2;
$L__BB4_17:
	and.b32  	%r419, %r17, 1;
	setp.eq.b32 	%p13, %r419, 1;
	not.pred 	%p14, %p13;
	@%p14 bra 	$L__BB4_19;
	mul.wide.u32 	%rd135, %r1019, 4;
	add.s64 	%rd136, %rd5, %rd135;
	ld.global.u32 	%r420, [%rd136];
	add.s32 	%r421, %r420, %r5;
	mul.wide.s32 	%rd137, %r421, 4;
	add.s64 	%rd138, %rd1, %rd137;
	ld.global.u32 	%r422, [%rd138];
	add.s32 	%r423, %r420, %r4;
	mul.wide.s32 	%rd139, %r423, 4;
	add.s64 	%rd140, %rd2, %rd139;
	st.global.u32 	[%rd140], %r422;
$L__BB4_19:
	ld.const.u32 	%r30, [numberOfMutations];
	setp.lt.s32 	%p15, %r30, 1;
	@%p15 bra 	$L__BB4_26;
	ld.global.u32 	%r1025, [%rd5];
	and.b32  	%r32, %r30, 3;
	setp.lt.u32 	%p16, %r30, 4;
	@%p16 bra 	$L__BB4_23;
	and.b32  	%r33, %r30, 2147483644;
	mov.b32 	%r1026, 0;
$L__BB4_22:
	mul.wide.s32 	%rd141, %r1025, 4;
	add.s64 	%rd142, %rd5, %rd141;
	ld.global.u32 	%r425, [%rd142];
	add.s32 	%r426, %r425, %r4;
	mul.wide.s32 	%rd143, %r426, 4;
	add.s64 	%rd144, %rd2, %rd143;
	ld.global.u32 	%r427, [%rd144];
	sub.s32 	%r428, 1, %r427;
	st.global.u32 	[%rd144], %r428;
	mul.wide.s32 	%rd145, %r425, 4;
	add.s64 	%rd146, %rd5, %rd145;
	ld.global.u32 	%r429, [%rd146];
	add.s32 	%r430, %r429, %r4;
	mul.wide.s32 	%rd147, %r430, 4;
	add.s64 	%rd148, %rd2, %rd147;
	ld.global.u32 	%r431, [%rd148];
	sub.s32 	%r432, 1, %r431;
	st.global.u32 	[%rd148], %r432;
	mul.wide.s32 	%rd149, %r429, 4;
	add.s64 	%rd150, %rd5, %rd149;
	ld.global.u32 	%r433, [%rd150];
	add.s32 	%r434, %r433, %r4;
	mul.wide.s32 	%rd151, %r434, 4;
	add.s64 	%rd152, %rd2, %rd151;
	ld.global.u32 	%r435, [%rd152];
	sub.s32 	%r436, 1, %r435;
	st.global.u32 	[%rd152], %r436;
	mul.wide.s32 	%rd153, %r433, 4;
	add.s64 	%rd154, %rd5, %rd153;
	ld.global.u32 	%r1025, [%rd154];
	add.s32 	%r437, %r1025, %r4;
	mul.wide.s32 	%rd155, %r437, 4;
	add.s64 	%rd156, %rd2, %rd155;
	ld.global.u32 	%r438, [%rd156];
	sub.s32 	%r439, 1, %r438;
	st.global.u32 	[%rd156], %r439;
	add.s32 	%r1026, %r1026, 4;
	setp.eq.s32 	%p17, %r1026, %r33;
	@%p17 bra 	$L__BB4_23;
	bra.uni 	$L__BB4_22;
$L__BB4_23:
	setp.eq.s32 	%p18, %r32, 0;
	@%p18 bra 	$L__BB4_26;
	mov.b32 	%r1024, 0;
$L__BB4_25:
	.pragma "nounroll";
	mul.wide.s32 	%rd157, %r1025, 4;
	add.s64 	%rd158, %rd5, %rd157;
	ld.global.u32 	%r1025, [%rd158];
	add.s32 	%r441, %r1025, %r4;
	mul.wide.s32 	%rd159, %r441, 4;
	add.s64 	%rd160, %rd2, %rd159;
	ld.global.u32 	%r442, [%rd160];
	sub.s32 	%r443, 1, %r442;
	st.global.u32 	[%rd160], %r443;
	add.s32 	%r1024, %r1024, 1;
	setp.ne.s32 	%p19, %r1024, %r32;
	@%p19 bra 	$L__BB4_25;
$L__BB4_26:
	ld.const.u32 	%r39, [heightWidth+4];
	setp.lt.s32 	%p20, %r39, 1;
	mov.b32 	%r1113, 0;
	ld.const.u32 	%r40, [heightWidth];
	@%p20 bra 	$L__BB4_33;
	and.b32  	%r41, %r40, 3;
	and.b32  	%r42, %r40, 2147483644;
	mov.b32 	%r1028, 0;
	mul.wide.s32 	%rd161, %r40, 4;
	mul.wide.u32 	%rd12, %r39, 4;
	mov.u32 	%r1113, %r1028;
$L__BB4_28:
	setp.lt.s32 	%p21, %r40, 1;
	{ // callseq 96, 0
	.param .b64 param0;
	st.param.b64 	[param0], %rd161;
	.param .b64 retval0;
	call.uni (retval0), 
	malloc, 
	(
	param0
	);
	ld.param.b64 	%rd162, [retval0];
	} // callseq 96
	mov.b32 	%r1051, 0;
	st.u32 	[%rd162], %r1051;
	mov.b32 	%r1039, 1;
	@%p21 bra 	$L__BB4_70;
	setp.lt.u32 	%p22, %r40, 4;
	add.s32 	%r52, %r1028, %r4;
	mov.b32 	%r1039, 1;
	mov.b32 	%r1043, 0;
	mov.u32 	%r1031, %r1043;
	@%p22 bra 	$L__BB4_55;
	mov.b32 	%r1039, 1;
	mov.b32 	%r1030, 0;
	mov.u32 	%r1031, %r1030;
$L__BB4_31:
	mad.lo.s32 	%r453, %r39, %r1030, %r52;
	mul.wide.s32 	%rd163, %r453, 4;
	add.s64 	%rd7, %rd2, %rd163;
	ld.global.u32 	%r454, [%rd7];
	setp.ne.s32 	%p23, %r454, 1;
	@%p23 bra 	$L__BB4_40;
	add.s32 	%r1034, %r1031, 1;
	bra.uni 	$L__BB4_42;
$L__BB4_33:
	setp.lt.s32 	%p84, %r40, 1;
	@%p84 bra 	$L__BB4_218;
	and.b32  	%r48, %r39, 3;
	and.b32  	%r650, %r39, 2147483644;
	neg.s32 	%r49, %r650;
	mov.b32 	%r1070, 0;
	mul.wide.s32 	%rd401, %r39, 4;
	mov.u64 	%rd423, sizesOfLegendsL;
	mov.u64 	%rd425, shiftsOfLegendsL;
$L__BB4_35:
	setp.lt.s32 	%p85, %r39, 1;
	{ // callseq 146, 0
	.param .b64 param0;
	st.param.b64 	[param0], %rd401;
	.param .b64 retval0;
	call.uni (retval0), 
	malloc, 
	(
	param0
	);
	ld.param.b64 	%rd402, [retval0];
	} // callseq 146
	mov.b32 	%r1094, 0;
	st.u32 	[%rd402], %r1094;
	mov.b32 	%r1082, 1;
	@%p85 bra 	$L__BB4_159;
	setp.lt.u32 	%p86, %r39, 4;
	mad.lo.s32 	%r145, %r39, %r1070, %r4;
	mov.b32 	%r1082, 1;
	mov.b32 	%r1086, 0;
	mov.u32 	%r1074, %r1086;
	@%p86 bra 	$L__BB4_144;
	mov.b32 	%r1082, 1;
	mov.b32 	%r1074, 0;
	mov.u32 	%r1072, %r145;
	mov.u32 	%r1073, %r49;
$L__BB4_38:
	mul.wide.s32 	%rd403, %r1072, 4;
	add.s64 	%rd404, %rd2, %rd403;
	add.s64 	%rd24, %rd404, 8;
	ld.global.u32 	%r658, [%rd404];
	setp.ne.s32 	%p87, %r658, 1;
	@%p87 bra 	$L__BB4_129;
	add.s32 	%r1077, %r1074, 1;
	bra.uni 	$L__BB4_131;
$L__BB4_40:
	setp.eq.s32 	%p24, %r1031, 0;
	mov.b32 	%r1034, 0;
	@%p24 bra 	$L__BB4_42;
	add.s32 	%r57, %r1039, 1;
	mul.wide.s32 	%rd164, %r1039, 4;
	add.s64 	%rd165, %rd162, %rd164;
	st.u32 	[%rd165], %r1031;
	mov.u32 	%r1039, %r57;
$L__BB4_42:
	add.s64 	%rd9, %rd7, %rd12;
	ld.global.u32 	%r457, [%rd9];
	setp.eq.s32 	%p25, %r457, 1;
	@%p25 bra 	$L__BB4_45;
	setp.eq.s32 	%p26, %r1034, 0;
	mov.b32 	%r1036, 0;
	@%p26 bra 	$L__BB4_46;
	add.s32 	%r60, %r1039, 1;
	mul.wide.s32 	%rd166, %r1039, 4;
	add.s64 	%rd167, %rd162, %rd166;
	st.u32 	[%rd167], %r1034;
	mov.u32 	%r1039, %r60;
	bra.uni 	$L__BB4_46;
$L__BB4_45:
	add.s32 	%r1036, %r1034, 1;
$L__BB4_46:
	add.s64 	%rd10, %rd9, %rd12;
	ld.global.u32 	%r460, [%rd10];
	setp.eq.s32 	%p27, %r460, 1;
	@%p27 bra 	$L__BB4_49;
	setp.eq.s32 	%p28, %r1036, 0;
	mov.b32 	%r1038, 0;
	@%p28 bra 	$L__BB4_50;
	add.s32 	%r64, %r1039, 1;
	mul.wide.s32 	%rd168, %r1039, 4;
	add.s64 	%rd169, %rd162, %rd168;
	st.u32 	[%rd169], %r1036;
	mov.u32 	%r1039, %r64;
	bra.uni 	$L__BB4_50;
$L__BB4_49:
	add.s32 	%r1038, %r1036, 1;
$L__BB4_50:
	add.s64 	%rd170, %rd10, %rd12;
	ld.global.u32 	%r463, [%rd170];
	setp.eq.s32 	%p29, %r463, 1;
	@%p29 bra 	$L__BB4_53;
	setp.eq.s32 	%p30, %r1038, 0;
	mov.b32 	%r1031, 0;
	@%p30 bra 	$L__BB4_54;
	add.s32 	%r68, %r1039, 1;
	mul.wide.s32 	%rd171, %r1039, 4;
	add.s64 	%rd172, %rd162, %rd171;
	st.u32 	[%rd172], %r1038;
	mov.u32 	%r1039, %r68;
	bra.uni 	$L__BB4_54;
$L__BB4_53:
	add.s32 	%r1031, %r1038, 1;
$L__BB4_54:
	add.s32 	%r1030, %r1030, 4;
	setp.ne.s32 	%p31, %r1030, %r42;
	mov.u32 	%r1043, %r42;
	@%p31 bra 	$L__BB4_31;
$L__BB4_55:
	setp.eq.s32 	%p32, %r41, 0;
	mov.u32 	%r1051, %r1031;
	@%p32 bra 	$L__BB4_70;
	mad.lo.s32 	%r466, %r39, %r1043, %r52;
	mul.wide.s32 	%rd173, %r466, 4;
	add.s64 	%rd11, %rd2, %rd173;
	ld.global.u32 	%r467, [%rd11];
	setp.eq.s32 	%p33, %r467, 1;
	@%p33 bra 	$L__BB4_59;
	setp.eq.s32 	%p34, %r1031, 0;
	mov.b32 	%r1051, 0;
	@%p34 bra 	$L__BB4_60;
	add.s32 	%r78, %r1039, 1;
	mul.wide.s32 	%rd174, %r1039, 4;
	add.s64 	%rd175, %rd162, %rd174;
	st.u32 	[%rd175], %r1031;
	mov.u32 	%r1039, %r78;
	bra.uni 	$L__BB4_60;
$L__BB4_59:
	add.s32 	%r1051, %r1031, 1;
$L__BB4_60:
	setp.eq.s32 	%p35, %r41, 1;
	@%p35 bra 	$L__BB4_70;
	add.s64 	%rd13, %rd11, %rd12;
	ld.global.u32 	%r470, [%rd13];
	setp.eq.s32 	%p36, %r470, 1;
	@%p36 bra 	$L__BB4_64;
	setp.eq.s32 	%p37, %r1051, 0;
	mov.b32 	%r1049, 0;
	@%p37 bra 	$L__BB4_65;
	add.s32 	%r82, %r1039, 1;
	mul.wide.s32 	%rd176, %r1039, 4;
	add.s64 	%rd177, %rd162, %rd176;
	st.u32 	[%rd177], %r1051;
	mov.u32 	%r1039, %r82;
	bra.uni 	$L__BB4_65;
$L__BB4_64:
	add.s32 	%r1049, %r1051, 1;
$L__BB4_65:
	setp.eq.s32 	%p38, %r41, 2;
	mov.u32 	%r1051, %r1049;
	@%p38 bra 	$L__BB4_70;
	add.s64 	%rd178, %rd13, %rd12;
	ld.global.u32 	%r473, [%rd178];
	setp.eq.s32 	%p39, %r473, 1;
	@%p39 bra 	$L__BB4_69;
	setp.eq.s32 	%p40, %r1049, 0;
	mov.b32 	%r1051, 0;
	@%p40 bra 	$L__BB4_70;
	add.s32 	%r86, %r1039, 1;
	mul.wide.s32 	%rd179, %r1039, 4;
	add.s64 	%rd180, %rd162, %rd179;
	st.u32 	[%rd180], %r1049;
	mov.u32 	%r1039, %r86;
	bra.uni 	$L__BB4_70;
$L__BB4_69:
	add.s32 	%r1051, %r1049, 1;
$L__BB4_70:
	setp.eq.s32 	%p41, %r1051, 0;
	@%p41 bra 	$L__BB4_72;
	add.s32 	%r90, %r1039, 1;
	mul.wide.s32 	%rd181, %r1039, 4;
	add.s64 	%rd182, %rd162, %rd181;
	st.u32 	[%rd182], %r1051;
	mov.u32 	%r1039, %r90;
$L__BB4_72:
	mul.wide.u32 	%rd183, %r1028, 4;
	mov.u64 	%rd184, sizesOfLegendsU;
	add.s64 	%rd185, %rd184, %rd183;
	ld.const.u32 	%r92, [%rd185];
	mov.u64 	%rd186, shiftsOfLegendsU;
	add.s64 	%rd187, %rd186, %rd183;
	ld.const.u32 	%r93, [%rd187];
	mul.wide.s32 	%rd188, %r1039, 8;
	{ // callseq 97, 0
	.param .b64 param0;
	st.param.b64 	[param0], %rd188;
	.param .b64 retval0;
	call.uni (retval0), 
	malloc, 
	(
	param0
	);
	ld.param.b64 	%rd189, [retval0];
	} // callseq 97
	setp.lt.s32 	%p42, %r1039, 1;
	@%p42 bra 	$L__BB4_84;
	mul.wide.s32 	%rd15, %r92, 4;
	and.b32  	%r94, %r1039, 7;
	setp.lt.u32 	%p43, %r1039, 8;
	mov.b32 	%r1055, 0;
	@%p43 bra 	$L__BB4_76;
	and.b32  	%r1055, %r1039, 2147483640;
	mov.b32 	%r1053, 0;
$L__BB4_75:
	.pragma "nounroll";
	{ // callseq 98, 0
	.param .b64 param0;
	st.param.b64 	[param0], %rd15;
	.param .b64 retval0;
	call.uni (retval0), 
	malloc, 
	(
	param0
	);
	ld.param.b64 	%rd190, [retval0];
	} // callseq 98
	mul.wide.u32 	%rd192, %r1053, 8;
	add.s64 	%rd193, %rd189, %rd192;
	st.u64 	[%rd193], %rd190;
	{ // callseq 99, 0
	.param .b64 param0;
	st.param.b64 	[param0], %rd15;
	.param .b64 retval0;
	call.uni (retval0), 
	malloc, 
	(
	param0
	);
	ld.param.b64 	%rd194, [retval0];
	} // callseq 99
	st.u64 	[%rd193+8], %rd194;
	{ // callseq 100, 0
	.param .b64 param0;
	st.param.b64 	[param0], %rd15;
	.param .b64 retval0;
	call.uni (retval0), 
	malloc, 
	(
	param0
	);
	ld.param.b64 	%rd196, [retval0];
	} // callseq 100
	st.u64 	[%rd193+16], %rd196;
	{ // callseq 101, 0
	.param .b64 param0;
	st.param.b64 	[param0], %rd15;
	.param .b64 retval0;
	call.uni (retval0), 
	malloc, 
	(
	param0
	);
	ld.param.b64 	%rd198, [retval0];
	} // callseq 101
	st.u64 	[%rd193+24], %rd198;
	{ // callseq 102, 0
	.param .b64 param0;
	st.param.b64 	[param0], %rd15;
	.param .b64 retval0;
	call.uni (retval0), 
	malloc, 
	(
	param0
	);
	ld.param.b64 	%rd200, [retval0];
	} // callseq 102
	st.u64 	[%rd193+32], %rd200;
	{ // callseq 103, 0
	.param .b64 param0;
	st.param.b64 	[param0], %rd15;
	.param .b64 retval0;
	call.uni (retval0), 
	malloc, 
	(
	param0
	);
	ld.param.b64 	%rd202, [retval0];
	} // callseq 103
	st.u64 	[%rd193+40], %rd202;
	{ // callseq 104, 0
	.param .b64 param0;
	st.param.b64 	[param0], %rd15;
	.param .b64 retval0;
	call.uni (retval0), 
	malloc, 
	(
	param0
	);
	ld.param.b64 	%rd204, [retval0];
	} // callseq 104
	st.u64 	[%rd193+48], %rd204;
	{ // callseq 105, 0
	.param .b64 param0;
	st.param.b64 	[param0], %rd15;
	.param .b64 retval0;
	call.uni (retval0), 
	malloc, 
	(
	param0
	);
	ld.param.b64 	%rd206, [retval0];
	} // callseq 105
	st.u64 	[%rd193+56], %rd206;
	add.s32 	%r1053, %r1053, 8;
	setp.ne.s32 	%p44, %r1053, %r1055;
	@%p44 bra 	$L__BB4_75;
$L__BB4_76:
	setp.eq.s32 	%p45, %r94, 0;
	@%p45 bra 	$L__BB4_84;
	and.b32  	%r99, %r1039, 3;
	setp.lt.u32 	%p46, %r94, 4;
	@%p46 bra 	$L__BB4_79;
	{ // callseq 106, 0
	.param .b64 param0;
	st.param.b64 	[param0], %rd15;
	.param .b64 retval0;
	call.uni (retval0), 
	malloc, 
	(
	param0
	);
	ld.param.b64 	%rd208, [retval0];
	} // callseq 106
	mul.wide.u32 	%rd210, %r1055, 8;
	add.s64 	%rd211, %rd189, %rd210;
	st.u64 	[%rd211], %rd208;
	{ // callseq 107, 0
	.param .b64 param0;
	st.param.b64 	[param0], %rd15;
	.param .b64 retval0;
	call.uni (retval0), 
	malloc, 
	(
	param0
	);
	ld.param.b64 	%rd212, [retval0];
	} // callseq 107
	st.u64 	[%rd211+8], %rd212;
	{ // callseq 108, 0
	.param .b64 param0;
	st.param.b64 	[param0], %rd15;
	.param .b64 retval0;
	call.uni (retval0), 
	malloc, 
	(
	param0
	);
	ld.param.b64 	%rd214, [retval0];
	} // callseq 108
	st.u64 	[%rd211+16], %rd214;
	{ // callseq 109, 0
	.param .b64 param0;
	st.param.b64 	[param0], %rd15;
	.param .b64 retval0;
	call.uni (retval0), 
	malloc, 
	(
	param0
	);
	ld.param.b64 	%rd216, [retval0];
	} // callseq 109
	st.u64 	[%rd211+24], %rd216;
	add.s32 	%r1055, %r1055, 4;
$L__BB4_79:
	setp.eq.s32 	%p47, %r99, 0;
	@%p47 bra 	$L__BB4_84;
	setp.eq.s32 	%p48, %r99, 1;
	@%p48 bra 	$L__BB4_82;
	{ // callseq 110, 0
	.param .b64 param0;
	st.param.b64 	[param0], %rd15;
	.param .b64 retval0;
	call.uni (retval0), 
	malloc, 
	(
	param0
	);
	ld.param.b64 	%rd218, [retval0];
	} // callseq 110
	mul.wide.u32 	%rd220, %r1055, 8;
	add.s64 	%rd221, %rd189, %rd220;
	st.u64 	[%rd221], %rd218;
	{ // callseq 111, 0
	.param .b64 param0;
	st.param.b64 	[param0], %rd15;
	.param .b64 retval0;
	call.uni (retval0), 
	malloc, 
	(
	param0
	);
	ld.param.b64 	%rd222, [retval0];
	} // callseq 111
	st.u64 	[%rd221+8], %rd222;
	add.s32 	%r1055, %r1055, 2;
$L__BB4_82:
	and.b32  	%r478, %r1039, 1;
	setp.eq.b32 	%p49, %r478, 1;
	not.pred 	%p50, %p49;
	@%p50 bra 	$L__BB4_84;
	{ // callseq 112, 0
	.param .b64 param0;
	st.param.b64 	[param0], %rd15;
	.param .b64 retval0;
	call.uni (retval0), 
	malloc, 
	(
	param0
	);
	ld.param.b64 	%rd224, [retval0];
	} // callseq 112
	mul.wide.u32 	%rd226, %r1055, 8;
	add.s64 	%rd227, %rd189, %rd226;
	st.u64 	[%rd227], %rd224;
$L__BB4_84:
	ld.u64 	%rd228, [%rd189];
	mov.b32 	%r479, 0;
	st.u32 	[%rd228], %r479;
	setp.lt.s32 	%p51, %r1039, 2;
	@%p51 bra 	$L__BB4_92;
	add.s32 	%r104, %r1039, -1;
	add.s32 	%r481, %r1039, -2;
	and.b32  	%r105, %r104, 3;
	setp.lt.u32 	%p52, %r481, 3;
	mov.b32 	%r1057, 1;
	@%p52 bra 	$L__BB4_88;
	and.b32  	%r106, %r104, -4;
	mov.b32 	%r1058, 1;
$L__BB4_87:
	mul.wide.u32 	%rd229, %r1058, 8;
	add.s64 	%rd230, %rd189, %rd229;
	ld.u64 	%rd231, [%rd230+-8];
	ld.u32 	%r483, [%rd231];
	mul.wide.u32 	%rd232, %r1058, 4;
	add.s64 	%rd233, %rd162, %rd232;
	ld.u32 	%r484, [%rd233];
	sub.s32 	%r485, %r483, %r484;
	ld.u64 	%rd234, [%rd230];
	st.u32 	[%rd234], %r485;
	ld.u64 	%rd235, [%rd230];
	ld.u32 	%r486, [%rd235];
	ld.u32 	%r487, [%rd233+4];
	sub.s32 	%r488, %r486, %r487;
	ld.u64 	%rd236, [%rd230+8];
	st.u32 	[%rd236], %r488;
	ld.u64 	%rd237, [%rd230+8];
	ld.u32 	%r489, [%rd237];
	ld.u32 	%r490, [%rd233+8];
	sub.s32 	%r491, %r489, %r490;
	ld.u64 	%rd238, [%rd230+16];
	st.u32 	[%rd238], %r491;
	ld.u64 	%rd239, [%rd230+16];
	ld.u32 	%r492, [%rd239];
	ld.u32 	%r493, [%rd233+12];
	sub.s32 	%r494, %r492, %r493;
	ld.u64 	%rd240, [%rd230+24];
	st.u32 	[%rd240], %r494;
	add.s32 	%r1057, %r1058, 4;
	add.s32 	%r495, %r1058, 3;
	setp.eq.s32 	%p53, %r495, %r106;
	mov.u32 	%r1058, %r1057;
	@%p53 bra 	$L__BB4_88;
	bra.uni 	$L__BB4_87;
$L__BB4_88:
	setp.eq.s32 	%p54, %r105, 0;
	@%p54 bra 	$L__BB4_92;
	mul.wide.s32 	%rd241, %r1057, 8;
	add.s64 	%rd16, %rd189, %rd241;
	ld.u64 	%rd242, [%rd16+-8];
	ld.u32 	%r496, [%rd242];
	mul.wide.u32 	%rd243, %r1057, 4;
	add.s64 	%rd17, %rd162, %rd243;
	ld.u32 	%r497, [%rd17];
	sub.s32 	%r498, %r496, %r497;
	mul.wide.u32 	%rd244, %r1057, 8;
	add.s64 	%rd18, %rd189, %rd244;
	ld.u64 	%rd245, [%rd18];
	st.u32 	[%rd245], %r498;
	setp.eq.s32 	%p55, %r105, 1;
	@%p55 bra 	$L__BB4_92;
	add.s32 	%r499, %r1057, 1;
	ld.u64 	%rd246, [%rd16];
	ld.u32 	%r500, [%rd246];
	mul.wide.u32 	%rd247, %r499, 4;
	add.s64 	%rd248, %rd162, %rd247;
	ld.u32 	%r501, [%rd248];
	sub.s32 	%r502, %r500, %r501;
	mul.wide.u32 	%rd249, %r499, 8;
	add.s64 	%rd250, %rd189, %rd249;
	ld.u64 	%rd251, [%rd250];
	st.u32 	[%rd251], %r502;
	setp.eq.s32 	%p56, %r105, 2;
	@%p56 bra 	$L__BB4_92;
	ld.u64 	%rd252, [%rd16+8];
	ld.u32 	%r503, [%rd252];
	ld.u32 	%r504, [%rd17+8];
	sub.s32 	%r505, %r503, %r504;
	ld.u64 	%rd253, [%rd18+16];
	st.u32 	[%rd253], %r505;
$L__BB4_92:
	setp.lt.s32 	%p57, %r92, 2;
	@%p57 bra 	$L__BB4_114;
	add.s32 	%r108, %r92, -1;
	add.s32 	%r507, %r92, -2;
	and.b32  	%r109, %r108, 7;
	setp.lt.u32 	%p58, %r507, 7;
	mov.b32 	%r1060, 1;
	@%p58 bra 	$L__BB4_96;
	and.b32  	%r110, %r108, -8;
	mov.b32 	%r1062, 1;
$L__BB4_95:
	.pragma "nounroll";
	ld.u64 	%rd254, [%rd189];
	mul.wide.u32 	%rd255, %r1062, 4;
	add.s64 	%rd256, %rd254, %rd255;
	ld.u32 	%r509, [%rd256+-4];
	add.s32 	%r510, %r1062, %r93;
	mul.wide.s32 	%rd257, %r510, 4;
	mov.u64 	%rd258, legendU;
	add.s64 	%rd259, %rd258, %rd257;
	ld.const.u32 	%r511, [%rd259];
	sub.s32 	%r512, %r509, %r511;
	st.u32 	[%rd256], %r512;
	ld.u64 	%rd260, [%rd189];
	add.s64 	%rd261, %rd260, %rd255;
	ld.u32 	%r513, [%rd261];
	ld.const.u32 	%r514, [%rd259+4];
	sub.s32 	%r515, %r513, %r514;
	st.u32 	[%rd261+4], %r515;
	ld.u64 	%rd262, [%rd189];
	add.s64 	%rd263, %rd262, %rd255;
	ld.u32 	%r516, [%rd263+4];
	ld.const.u32 	%r517, [%rd259+8];
	sub.s32 	%r518, %r516, %r517;
	st.u32 	[%rd263+8], %r518;
	ld.u64 	%rd264, [%rd189];
	add.s64 	%rd265, %rd264, %rd255;
	ld.u32 	%r519, [%rd265+8];
	ld.const.u32 	%r520, [%rd259+12];
	sub.s32 	%r521, %r519, %r520;
	st.u32 	[%rd265+12], %r521;
	ld.u64 	%rd266, [%rd189];
	add.s64 	%rd267, %rd266, %rd255;
	ld.u32 	%r522, [%rd267+12];
	ld.const.u32 	%r523, [%rd259+16];
	sub.s32 	%r524, %r522, %r523;
	st.u32 	[%rd267+16], %r524;
	ld.u64 	%rd268, [%rd189];
	add.s64 	%rd269, %rd268, %rd255;
	ld.u32 	%r525, [%rd269+16];
	ld.const.u32 	%r526, [%rd259+20];
	sub.s32 	%r527, %r525, %r526;
	st.u32 	[%rd269+20], %r527;
	ld.u64 	%rd270, [%rd189];
	add.s64 	%rd271, %rd270, %rd255;
	ld.u32 	%r528, [%rd271+20];
	ld.const.u32 	%r529, [%rd259+24];
	sub.s32 	%r530, %r528, %r529;
	st.u32 	[%rd271+24], %r530;
	ld.u64 	%rd272, [%rd189];
	add.s64 	%rd273, %rd272, %rd255;
	ld.u32 	%r531, [%rd273+24];
	ld.const.u32 	%r532, [%rd259+28];
	sub.s32 	%r533, %r531, %r532;
	st.u32 	[%rd273+28], %r533;
	add.s32 	%r1060, %r1062, 8;
	add.s32 	%r534, %r1062, 7;
	setp.eq.s32 	%p59, %r534, %r110;
	mov.u32 	%r1062, %r1060;
	@%p59 bra 	$L__BB4_96;
	bra.uni 	$L__BB4_95;
$L__BB4_96:
	setp.eq.s32 	%p60, %r109, 0;
	@%p60 bra 	$L__BB4_104;
	and.b32  	%r114, %r108, 3;
	setp.lt.u32 	%p61, %r109, 4;
	@%p61 bra 	$L__BB4_99;
	ld.u64 	%rd274, [%rd189];
	mul.wide.s32 	%rd275, %r1060, 4;
	add.s64 	%rd276, %rd274, %rd275;
	ld.u32 	%r535, [%rd276+-4];
	add.s32 	%r536, %r1060, %r93;
	mul.wide.s32 	%rd277, %r536, 4;
	mov.u64 	%rd278, legendU;
	add.s64 	%rd279, %rd278, %rd277;
	ld.const.u32 	%r537, [%rd279];
	sub.s32 	%r538, %r535, %r537;
	mul.wide.u32 	%rd280, %r1060, 4;
	add.s64 	%rd281, %rd274, %rd280;
	st.u32 	[%rd281], %r538;
	add.s32 	%r539, %r1060, 1;
	ld.u64 	%rd282, [%rd189];
	add.s64 	%rd283, %rd282, %rd275;
	ld.u32 	%r540, [%rd283];
	ld.const.u32 	%r541, [%rd279+4];
	sub.s32 	%r542, %r540, %r541;
	mul.wide.u32 	%rd284, %r539, 4;
	add.s64 	%rd285, %rd282, %rd284;
	st.u32 	[%rd285], %r542;
	add.s32 	%r543, %r1060, 2;
	ld.u64 	%rd286, [%rd189];
	add.s64 	%rd287, %rd286, %rd275;
	ld.u32 	%r544, [%rd287+4];
	ld.const.u32 	%r545, [%rd279+8];
	sub.s32 	%r546, %r544, %r545;
	mul.wide.u32 	%rd288, %r543, 4;
	add.s64 	%rd289, %rd286, %rd288;
	st.u32 	[%rd289], %r546;
	ld.u64 	%rd290, [%rd189];
	add.s64 	%rd291, %rd290, %rd275;
	ld.u32 	%r547, [%rd291+8];
	ld.const.u32 	%r548, [%rd279+12];
	sub.s32 	%r549, %r547, %r548;
	add.s64 	%rd292, %rd290, %rd280;
	st.u32 	[%rd292+12], %r549;
	add.s32 	%r1060, %r1060, 4;
$L__BB4_99:
	setp.eq.s32 	%p62, %r114, 0;
	@%p62 bra 	$L__BB4_104;
	setp.eq.s32 	%p63, %r114, 1;
	@%p63 bra 	$L__BB4_102;
	ld.u64 	%rd293, [%rd189];
	mul.wide.s32 	%rd294, %r1060, 4;
	add.s64 	%rd295, %rd293, %rd294;
	ld.u32 	%r550, [%rd295+-4];
	add.s32 	%r551, %r1060, %r93;
	mul.wide.s32 	%rd296, %r551, 4;
	mov.u64 	%rd297, legendU;
	add.s64 	%rd298, %rd297, %rd296;
	ld.const.u32 	%r552, [%rd298];
	sub.s32 	%r553, %r550, %r552;
	mul.wide.u32 	%rd299, %r1060, 4;
	add.s64 	%rd300, %rd293, %rd299;
	st.u32 	[%rd300], %r553;
	ld.u64 	%rd301, [%rd189];
	add.s64 	%rd302, %rd301, %rd294;
	ld.u32 	%r554, [%rd302];
	ld.const.u32 	%r555, [%rd298+4];
	sub.s32 	%r556, %r554, %r555;
	add.s64 	%rd303, %rd301, %rd299;
	st.u32 	[%rd303+4], %r556;
	add.s32 	%r1060, %r1060, 2;
$L__BB4_102:
	and.b32  	%r557, %r108, 1;
	setp.eq.b32 	%p64, %r557, 1;
	not.pred 	%p65, %p64;
	@%p65 bra 	$L__BB4_104;
	ld.u64 	%rd304, [%rd189];
	mul.wide.s32 	%rd305, %r1060, 4;
	add.s64 	%rd306, %rd304, %rd305;
	ld.u32 	%r558, [%rd306+-4];
	add.s32 	%r559, %r1060, %r93;
	mul.wide.s32 	%rd307, %r559, 4;
	mov.u64 	%rd308, legendU;
	add.s64 	%rd309, %rd308, %rd307;
	ld.const.u32 	%r560, [%rd309];
	sub.s32 	%r561, %r558, %r560;
	mul.wide.u32 	%rd310, %r1060, 4;
	add.s64 	%rd311, %rd304, %rd310;
	st.u32 	[%rd311], %r561;
$L__BB4_104:
	add.s32 	%r563, %r1039, -1;
	and.b32  	%r119, %r563, 3;
	and.b32  	%r120, %r563, -4;
	mov.b32 	%r1063, 1;
$L__BB4_105:
	setp.lt.s32 	%p66, %r1039, 2;
	add.s32 	%r564, %r1063, %r93;
	mul.wide.s32 	%rd312, %r564, 4;
	mov.u64 	%rd313, legendU;
	add.s64 	%rd314, %rd313, %rd312;
	ld.const.u32 	%r124, [%rd314];
	@%p66 bra 	$L__BB4_113;
	add.s32 	%r566, %r1039, -2;
	setp.lt.u32 	%p67, %r566, 3;
	mov.b32 	%r1065, 1;
	@%p67 bra 	$L__BB4_109;
	mov.b32 	%r1064, 1;
$L__BB4_108:
	mul.wide.u32 	%rd315, %r1064, 8;
	add.s64 	%rd316, %rd189, %rd315;
	ld.u64 	%rd317, [%rd316+-8];
	mul.wide.u32 	%rd318, %r1063, 4;
	add.s64 	%rd319, %rd317, %rd318;
	ld.u32 	%r568, [%rd319];
	mul.wide.u32 	%rd320, %r1064, 4;
	add.s64 	%rd321, %rd162, %rd320;
	ld.u32 	%r569, [%rd321];
	sub.s32 	%r570, %r568, %r569;
	ld.u64 	%rd322, [%rd316];
	add.s64 	%rd323, %rd322, %rd318;
	ld.u32 	%r571, [%rd323+-4];
	sub.s32 	%r572, %r571, %r124;
	ld.u32 	%r573, [%rd319+-4];
	sub.s32 	%r574, %r124, %r569;
	abs.s32 	%r575, %r574;
	sub.s32 	%r576, %r573, %r575;
	max.s32 	%r577, %r572, %r576;
	max.s32 	%r578, %r570, %r577;
	st.u32 	[%rd323], %r578;
	ld.u64 	%rd324, [%rd316];
	add.s64 	%rd325, %rd324, %rd318;
	ld.u32 	%r579, [%rd325];
	ld.u32 	%r580, [%rd321+4];
	sub.s32 	%r581, %r579, %r580;
	ld.u64 	%rd326, [%rd316+8];
	add.s64 	%rd327, %rd326, %rd318;
	ld.u32 	%r582, [%rd327+-4];
	sub.s32 	%r583, %r582, %r124;
	ld.u32 	%r584, [%rd325+-4];
	sub.s32 	%r585, %r124, %r580;
	abs.s32 	%r586, %r585;
	sub.s32 	%r587, %r584, %r586;
	max.s32 	%r588, %r583, %r587;
	max.s32 	%r589, %r581, %r588;
	st.u32 	[%rd327], %r589;
	ld.u64 	%rd328, [%rd316+8];
	add.s64 	%rd329, %rd328, %rd318;
	ld.u32 	%r590, [%rd329];
	ld.u32 	%r591, [%rd321+8];
	sub.s32 	%r592, %r590, %r591;
	ld.u64 	%rd330, [%rd316+16];
	add.s64 	%rd331, %rd330, %rd318;
	ld.u32 	%r593, [%rd331+-4];
	sub.s32 	%r594, %r593, %r124;
	ld.u32 	%r595, [%rd329+-4];
	sub.s32 	%r596, %r124, %r591;
	abs.s32 	%r597, %r596;
	sub.s32 	%r598, %r595, %r597;
	max.s32 	%r599, %r594, %r598;
	max.s32 	%r600, %r592, %r599;
	st.u32 	[%rd331], %r600;
	ld.u64 	%rd332, [%rd316+16];
	add.s64 	%rd333, %rd332, %rd318;
	ld.u32 	%r601, [%rd333];
	ld.u32 	%r602, [%rd321+12];
	sub.s32 	%r603, %r601, %r602;
	ld.u64 	%rd334, [%rd316+24];
	add.s64 	%rd335, %rd334, %rd318;
	ld.u32 	%r604, [%rd335+-4];
	sub.s32 	%r605, %r604, %r124;
	ld.u32 	%r606, [%rd333+-4];
	sub.s32 	%r607, %r124, %r602;
	abs.s32 	%r608, %r607;
	sub.s32 	%r609, %r606, %r608;
	max.s32 	%r610, %r605, %r609;
	max.s32 	%r611, %r603, %r610;
	st.u32 	[%rd335], %r611;
	add.s32 	%r1065, %r1064, 4;
	add.s32 	%r612, %r1064, 3;
	setp.ne.s32 	%p68, %r612, %r120;
	mov.u32 	%r1064, %r1065;
	@%p68 bra 	$L__BB4_108;
$L__BB4_109:
	setp.eq.s32 	%p69, %r119, 0;
	@%p69 bra 	$L__BB4_113;
	setp.eq.s32 	%p70, %r119, 1;
	mul.wide.s32 	%rd336, %r1065, 8;
	add.s64 	%rd19, %rd189, %rd336;
	ld.u64 	%rd337, [%rd19+-8];
	mul.wide.u32 	%rd338, %r1063, 4;
	add.s64 	%rd339, %rd337, %rd338;
	ld.u32 	%r613, [%rd339];
	mul.wide.u32 	%rd340, %r1065, 4;
	add.s64 	%rd20, %rd162, %rd340;
	ld.u32 	%r614, [%rd20];
	sub.s32 	%r615, %r613, %r614;
	mul.wide.u32 	%rd341, %r1065, 8;
	add.s64 	%rd21, %rd189, %rd341;
	ld.u64 	%rd342, [%rd21];
	add.s64 	%rd343, %rd342, %rd338;
	ld.u32 	%r616, [%rd343+-4];
	sub.s32 	%r617, %r616, %r124;
	ld.u32 	%r618, [%rd339+-4];
	sub.s32 	%r619, %r124, %r614;
	abs.s32 	%r620, %r619;
	sub.s32 	%r621, %r618, %r620;
	max.s32 	%r622, %r617, %r621;
	max.s32 	%r623, %r615, %r622;
	st.u32 	[%rd343], %r623;
	@%p70 bra 	$L__BB4_113;
	setp.eq.s32 	%p71, %r119, 2;
	add.s32 	%r624, %r1065, 1;
	ld.u64 	%rd344, [%rd19];
	mul.wide.u32 	%rd345, %r1063, 4;
	add.s64 	%rd346, %rd344, %rd345;
	ld.u32 	%r625, [%rd346];
	mul.wide.u32 	%rd347, %r624, 4;
	add.s64 	%rd348, %rd162, %rd347;
	ld.u32 	%r626, [%rd348];
	sub.s32 	%r627, %r625, %r626;
	mul.wide.u32 	%rd349, %r624, 8;
	add.s64 	%rd350, %rd189, %rd349;
	ld.u64 	%rd351, [%rd350];
	add.s64 	%rd352, %rd351, %rd345;
	ld.u32 	%r628, [%rd352+-4];
	sub.s32 	%r629, %r628, %r124;
	ld.u32 	%r630, [%rd346+-4];
	sub.s32 	%r631, %r124, %r626;
	abs.s32 	%r632, %r631;
	sub.s32 	%r633, %r630, %r632;
	max.s32 	%r634, %r629, %r633;
	max.s32 	%r635, %r627, %r634;
	st.u32 	[%rd352], %r635;
	@%p71 bra 	$L__BB4_113;
	ld.u64 	%rd353, [%rd19+8];
	add.s64 	%rd355, %rd353, %rd345;
	ld.u32 	%r636, [%rd355];
	ld.u32 	%r637, [%rd20+8];
	sub.s32 	%r638, %r636, %r637;
	ld.u64 	%rd356, [%rd21+16];
	add.s64 	%rd357, %rd356, %rd345;
	ld.u32 	%r639, [%rd357+-4];
	sub.s32 	%r640, %r639, %r124;
	ld.u32 	%r641, [%rd355+-4];
	sub.s32 	%r642, %r124, %r637;
	abs.s32 	%r643, %r642;
	sub.s32 	%r644, %r641, %r643;
	max.s32 	%r645, %r640, %r644;
	max.s32 	%r646, %r638, %r645;
	st.u32 	[%rd357], %r646;
$L__BB4_113:
	add.s32 	%r1063, %r1063, 1;
	setp.ne.s32 	%p72, %r1063, %r92;
	@%p72 bra 	$L__BB4_105;
$L__BB4_114:
	setp.lt.s32 	%p73, %r1039, 1;
	mul.wide.s32 	%rd358, %r1039, 8;
	add.s64 	%rd359, %rd189, %rd358;
	ld.u64 	%rd360, [%rd359+-8];
	mul.wide.s32 	%rd361, %r92, 4;
	add.s64 	%rd362, %rd360, %rd361;
	ld.u32 	%r129, [%rd362+-4];
	@%p73 bra 	$L__BB4_128;
	and.b32  	%r130, %r1039, 15;
	setp.lt.u32 	%p74, %r1039, 16;
	mov.b32 	%r1068, 0;
	@%p74 bra 	$L__BB4_118;
	and.b32  	%r1068, %r1039, 2147483632;
	mov.b32 	%r1066, 0;
$L__BB4_117:
	.pragma "nounroll";
	mul.wide.u32 	%rd363, %r1066, 8;
	add.s64 	%rd364, %rd189, %rd363;
	ld.u64 	%rd365, [%rd364];
	{ // callseq 113, 0
	.param .b64 param0;
	st.param.b64 	[param0], %rd365;
	call.uni 
	free, 
	(
	param0
	);
	} // callseq 113
	ld.u64 	%rd366, [%rd364+8];
	{ // callseq 114, 0
	.param .b64 param0;
	st.param.b64 	[param0], %rd366;
	call.uni 
	free, 
	(
	param0
	);
	} // callseq 114
	ld.u64 	%rd367, [%rd364+16];
	{ // callseq 115, 0
	.param .b64 param0;
	st.param.b64 	[param0], %rd367;
	call.uni 
	free, 
	(
	param0
	);
	} // callseq 115
	ld.u64 	%rd368, [%rd364+24];
	{ // callseq 116, 0
	.param .b64 param0;
	st.param.b64 	[param0], %rd368;
	call.uni 
	free, 
	(
	param0
	);
	} // callseq 116
	ld.u64 	%rd369, [%rd364+32];
	{ // callseq 117, 0
	.param .b64 param0;
	st.param.b64 	[param0], %rd369;
	call.uni 
	free, 
	(
	param0
	);
	} // callseq 117
	ld.u64 	%rd370, [%rd364+40];
	{ // callseq 118, 0
	.param .b64 param0;
	st.param.b64 	[param0], %rd370;
	call.uni 
	free, 
	(
	param0
	);
	} // callseq 118
	ld.u64 	%rd371, [%rd364+48];
	{ // callseq 119, 0
	.param .b64 param0;
	st.param.b64 	[param0], %rd371;
	call.uni 
	free, 
	(
	param0
	);
	} // callseq 119
	ld.u64 	%rd372, [%rd364+56];
	{ // callseq 120, 0
	.param .b64 param0;
	st.param.b64 	[param0], %rd372;
	call.uni 
	free, 
	(
	param0
	);
	} // callseq 120
	ld.u64 	%rd373, [%rd364+64];
	{ // callseq 121, 0
	.param .b64 param0;
	st.param.b64 	[param0], %rd373;
	call.uni 
	free, 
	(
	param0
	);
	} // callseq 121
	ld.u64 	%rd374, [%rd364+72];
	{ // callseq 122, 0
	.param .b64 param0;
	st.param.b64 	[param0], %rd374;
	call.uni 
	free, 
	(
	param0
	);
	} // callseq 122
	ld.u64 	%rd375, [%rd364+80];
	{ // callseq 123, 0
	.param .b64 param0;
	st.param.b64 	[param0], %rd375;
	call.uni 
	free, 
	(
	param0
	);
	} // callseq 123
	ld.u64 	%rd376, [%rd364+88];
	{ // callseq 124, 0
	.param .b64 param0;
	st.param.b64 	[param0], %rd376;
	call.uni 
	free, 
	(
	param0
	);
	} // callseq 124
	ld.u64 	%rd377, [%rd364+96];
	{ // callseq 125, 0
	.param .b64 param0;
	st.param.b64 	[param0], %rd377;
	call.uni 
	free, 
	(
	param0
	);
	} // callseq 125
	ld.u64 	%rd378, [%rd364+104];
	{ // callseq 126, 0
	.param .b64 param0;
	st.param.b64 	[param0], %rd378;
	call.uni 
	free, 
	(
	param0
	);
	} // callseq 126
	ld.u64 	%rd379, [%rd364+112];
	{ // callseq 127, 0
	.param .b64 param0;
	st.param.b64 	[param0], %rd379;
	call.uni 
	free, 
	(
	param0
	);
	} // callseq 127
	ld.u64 	%rd380, [%rd364+120];
	{ // callseq 128, 0
	.param .b64 param0;
	st.param.b64 	[param0], %rd380;
	call.uni 
	free, 
	(
	param0
	);
	} // callseq 128
	add.s32 	%r1066, %r1066, 16;
	setp.ne.s32 	%p75, %r1066, %r1068;
	@%p75 bra 	$L__BB4_117;
$L__BB4_118:
	setp.eq.s32 	%p76, %r130, 0;
	@%p76 bra 	$L__BB4_128;
	and.b32  	%r135, %r1039, 7;
	setp.lt.u32 	%p77, %r130, 8;
	@%p77 bra 	$L__BB4_121;
	mul.wide.u32 	%rd381, %r1068, 8;
	add.s64 	%rd382, %rd189, %rd381;
	ld.u64 	%rd383, [%rd382];
	{ // callseq 129, 0
	.param .b64 param0;
	st.param.b64 	[param0], %rd383;
	call.uni 
	free, 
	(
	param0
	);
	} // callseq 129
	ld.u64 	%rd384, [%rd382+8];
	{ // callseq 130, 0
	.param .b64 param0;
	st.param.b64 	[param0], %rd384;
	call.uni 
	free, 
	(
	param0
	);
	} // callseq 130
	ld.u64 	%rd385, [%rd382+16];
	{ // callseq 131, 0
	.param .b64 param0;
	st.param.b64 	[param0], %rd385;
	call.uni 
	free, 
	(
	param0
	);
	} // callseq 131
	ld.u64 	%rd386, [%rd382+24];
	{ // callseq 132, 0
	.param .b64 param0;
	st.param.b64 	[param0], %rd386;
	call.uni 
	free, 
	(
	param0
	);
	} // callseq 132
	ld.u64 	%rd387, [%rd382+32];
	{ // callseq 133, 0
	.param .b64 param0;
	st.param.b64 	[param0], %rd387;
	call.uni 
	free, 
	(
	param0
	);
	} // callseq 133
	ld.u64 	%rd388, [%rd382+40];
	{ // callseq 134, 0
	.param .b64 param0;
	st.param.b64 	[param0], %rd388;
	call.uni 
	free, 
	(
	param0
	);
	} // callseq 134
	ld.u64 	%rd389, [%rd382+48];
	{ // callseq 135, 0
	.param .b64 param0;
	st.param.b64 	[param0], %rd389;
	call.uni 
	free, 
	(
	param0
	);
	} // callseq 135
	ld.u64 	%rd390, [%rd382+56];
	{ // callseq 136, 0
	.param .b64 param0;
	st.param.b64 	[param0], %rd390;
	call.uni 
	free, 
	(
	param0
	);
	} // callseq 136
	add.s32 	%r1068, %r1068, 8;
$L__BB4_121:
	setp.eq.s32 	%p78, %r135, 0;
	@%p78 bra 	$L__BB4_128;
	and.b32  	%r138, %r1039, 3;
	setp.lt.u32 	%p79, %r135, 4;
	@%p79 bra 	$L__BB4_124;
	mul.wide.u32 	%rd391, %r1068, 8;
	add.s64 	%rd392, %rd189, %rd391;
	ld.u64 	%rd393, [%rd392];
	{ // callseq 137, 0
	.param .b64 param0;
	st.param.b64 	[param0], %rd393;
	call.uni 
	free, 
	(
	param0
	);
	} // callseq 137
	ld.u64 	%rd394, [%rd392+8];
	{ // callseq 138, 0
	.param .b64 param0;
	st.param.b64 	[param0], %rd394;
	call.uni 
	free, 
	(
	param0
	);
	} // callseq 138
	ld.u64 	%rd395, [%rd392+16];
	{ // callseq 139, 0
	.param .b64 param0;
	st.param.b64 	[param0], %rd395;
	call.uni 
	free, 
	(
	param0
	);
	} // callseq 139
	ld.u64 	%rd396, [%rd392+24];
	{ // callseq 140, 0
	.param .b64 param0;
	st.param.b64 	[param0], %rd396;
	call.uni 
	free, 
	(
	param0
	);
	} // callseq 140
	add.s32 	%r1068, %r1068, 4;
$L__BB4_124:
	setp.eq.s32 	%p80, %r138, 0;
	@%p80 bra 	$L__BB4_128;
	mul.wide.u32 	%rd397, %r1068, 8;
	add.s64 	%rd22, %rd189, %rd397;
	ld.u64 	%rd398, [%rd22];
	{ // callseq 141, 0
	.param .b64 param0;
	st.param.b64 	[param0], %rd398;
	call.uni 
	free, 
	(
	param0
	);
	} // callseq 141
	setp.eq.s32 	%p81, %r138, 1;
	@%p81 bra 	$L__BB4_128;
	ld.u64 	%rd399, [%rd22+8];
	{ // callseq 142, 0
	.param .b64 param0;
	st.param.b64 	[param0], %rd399;
	call.uni 
	free, 
	(
	param0
	);
	} // callseq 142
	setp.eq.s32 	%p82, %r138, 2;
	@%p82 bra 	$L__BB4_128;
	ld.u64 	%rd400, [%rd22+16];
	{ // callseq 143, 0
	.param .b64 param0;
	st.param.b64 	[param0], %rd400;
	call.uni 
	free, 
	(
	param0
	);
	} // callseq 143
$L__BB4_128:
	{ // callseq 144, 0
	.param .b64 param0;
	st.param.b64 	[param0], %rd189;
	call.uni 
	free, 
	(
	param0
	);
	} // callseq 144
	{ // callseq 145, 0
	.param .b64 param0;
	st.param.b64 	[param0], %rd162;
	call.uni 
	free, 
	(
	param0
	);
	} // callseq 145
	add.s32 	%r1113, %r129, %r1113;
	add.s32 	%r1028, %r1028, 1;
	setp.eq.s32 	%p83, %r1028, %r39;
	@%p83 bra 	$L__BB4_33;
	bra.uni 	$L__BB4_28;
$L__BB4_129:
	setp.eq.s32 	%p88, %r1074, 0;
	mov.b32 	%r1077, 0;
	@%p88 bra 	$L__BB4_131;
	add.s32 	%r151, %r1082, 1;
	mul.wide.s32 	%rd405, %r1082, 4;
	add.s64 	%rd406, %rd402, %rd405;
	st.u32 	[%rd406], %r1074;
	mov.u32 	%r1082, %r151;
$L__BB4_131:
	ld.global.u32 	%r661, [%rd24+-4];
	setp.eq.s32 	%p89, %r661, 1;
	@%p89 bra 	$L__BB4_134;
	setp.eq.s32 	%p90, %r1077, 0;
	mov.b32 	%r1079, 0;
	@%p90 bra 	$L__BB4_135;
	add.s32 	%r154, %r1082, 1;
	mul.wide.s32 	%rd407, %r1082, 4;
	add.s64 	%rd408, %rd402, %rd407;
	st.u32 	[%rd408], %r1077;
	mov.u32 	%r1082, %r154;
	bra.uni 	$L__BB4_135;
$L__BB4_134:
	add.s32 	%r1079, %r1077, 1;
$L__BB4_135:
	ld.global.u32 	%r664, [%rd24];
	setp.eq.s32 	%p91, %r664, 1;
	@%p91 bra 	$L__BB4_138;
	setp.eq.s32 	%p92, %r1079, 0;
	mov.b32 	%r1081, 0;
	@%p92 bra 	$L__BB4_139;
	add.s32 	%r158, %r1082, 1;
	mul.wide.s32 	%rd409, %r1082, 4;
	add.s64 	%rd410, %rd402, %rd409;
	st.u32 	[%rd410], %r1079;
	mov.u32 	%r1082, %r158;
	bra.uni 	$L__BB4_139;
$L__BB4_138:
	add.s32 	%r1081, %r1079, 1;
$L__BB4_139:
	ld.global.u32 	%r667, [%rd24+4];
	setp.eq.s32 	%p93, %r667, 1;
	@%p93 bra 	$L__BB4_142;
	setp.eq.s32 	%p94, %r1081, 0;
	mov.b32 	%r1074, 0;
	@%p94 bra 	$L__BB4_143;
	add.s32 	%r162, %r1082, 1;
	mul.wide.s32 	%rd411, %r1082, 4;
	add.s64 	%rd412, %rd402, %rd411;
	st.u32 	[%rd412], %r1081;
	mov.u32 	%r1082, %r162;
	bra.uni 	$L__BB4_143;
$L__BB4_142:
	add.s32 	%r1074, %r1081, 1;
$L__BB4_143:
	and.b32  	%r1086, %r39, 2147483644;
	add.s32 	%r1073, %r1073, 4;
	add.s32 	%r1072, %r1072, 4;
	setp.ne.s32 	%p95, %r1073, 0;
	@%p95 bra 	$L__BB4_38;
$L__BB4_144:
	setp.eq.s32 	%p96, %r48, 0;
	mov.u32 	%r1094, %r1074;
	@%p96 bra 	$L__BB4_159;
	add.s32 	%r670, %r1086, %r145;
	mul.wide.s32 	%rd413, %r670, 4;
	add.s64 	%rd25, %rd2, %rd413;
	ld.global.u32 	%r671, [%rd25];
	setp.eq.s32 	%p97, %r671, 1;
	@%p97 bra 	$L__BB4_148;
	setp.eq.s32 	%p98, %r1074, 0;
	mov.b32 	%r1094, 0;
	@%p98 bra 	$L__BB4_149;
	add.s32 	%r174, %r1082, 1;
	mul.wide.s32 	%rd414, %r1082, 4;
	add.s64 	%rd415, %rd402, %rd414;
	st.u32 	[%rd415], %r1074;
	mov.u32 	%r1082, %r174;
	bra.uni 	$L__BB4_149;
$L__BB4_148:
	add.s32 	%r1094, %r1074, 1;
$L__BB4_149:
	setp.eq.s32 	%p99, %r48, 1;
	@%p99 bra 	$L__BB4_159;
	ld.global.u32 	%r674, [%rd25+4];
	setp.eq.s32 	%p100, %r674, 1;
	@%p100 bra 	$L__BB4_153;
	setp.eq.s32 	%p101, %r1094, 0;
	mov.b32 	%r1092, 0;
	@%p101 bra 	$L__BB4_154;
	add.s32 	%r178, %r1082, 1;
	mul.wide.s32 	%rd416, %r1082, 4;
	add.s64 	%rd417, %rd402, %rd416;
	st.u32 	[%rd417], %r1094;
	mov.u32 	%r1082, %r178;
	bra.uni 	$L__BB4_154;
$L__BB4_153:
	add.s32 	%r1092, %r1094, 1;
$L__BB4_154:
	setp.eq.s32 	%p102, %r48, 2;
	mov.u32 	%r1094, %r1092;
	@%p102 bra 	$L__BB4_159;
	ld.global.u32 	%r677, [%rd25+8];
	setp.eq.s32 	%p103, %r677, 1;
	@%p103 bra 	$L__BB4_158;
	setp.eq.s32 	%p104, %r1092, 0;
	mov.b32 	%r1094, 0;
	@%p104 bra 	$L__BB4_159;
	add.s32 	%r182, %r1082, 1;
	mul.wide.s32 	%rd418, %r1082, 4;
	add.s64 	%rd419, %rd402, %rd418;
	st.u32 	[%rd419], %r1092;
	mov.u32 	%r1082, %r182;
	bra.uni 	$L__BB4_159;
$L__BB4_158:
	add.s32 	%r1094, %r1092, 1;
$L__BB4_159:
	setp.eq.s32 	%p105, %r1094, 0;
	@%p105 bra 	$L__BB4_161;
	add.s32 	%r186, %r1082, 1;
	mul.wide.s32 	%rd420, %r1082, 4;
	add.s64 	%rd421, %rd402, %rd420;
	st.u32 	[%rd421], %r1094;
	mov.u32 	%r1082, %r186;
$L__BB4_161:
	mul.wide.u32 	%rd422, %r1070, 4;
	add.s64 	%rd424, %rd423, %rd422;
	ld.const.u32 	%r188, [%rd424];
	add.s64 	%rd426, %rd425, %rd422;
	ld.const.u32 	%r189, [%rd426];
	mul.wide.s32 	%rd427, %r1082, 8;
	{ // callseq 147, 0
	.param .b64 param0;
	st.param.b64 	[param0], %rd427;
	.param .b64 retval0;
	call.uni (retval0), 
	malloc, 
	(
	param0
	);
	ld.param.b64 	%rd428, [retval0];
	} // callseq 147
	setp.lt.s32 	%p106, %r1082, 1;
	@%p106 bra 	$L__BB4_173;
	mul.wide.s32 	%rd27, %r188, 4;
	and.b32  	%r190, %r1082, 7;
	setp.lt.u32 	%p107, %r1082, 8;
	mov.b32 	%r1098, 0;
	@%p107 bra 	$L__BB4_165;
	and.b32  	%r1098, %r1082, 2147483640;
	mov.b32 	%r1096, 0;
$L__BB4_164:
	.pragma "nounroll";
	{ // callseq 148, 0
	.param .b64 param0;
	st.param.b64 	[param0], %rd27;
	.param .b64 retval0;
	call.uni (retval0), 
	malloc, 
	(
	param0
	);
	ld.param.b64 	%rd429, [retval0];
	} // callseq 148
	mul.wide.u32 	%rd431, %r1096, 8;
	add.s64 	%rd432, %rd428, %rd431;
	st.u64 	[%rd432], %rd429;
	{ // callseq 149, 0
	.param .b64 param0;
	st.param.b64 	[param0], %rd27;
	.param .b64 retval0;
	call.uni (retval0), 
	malloc, 
	(
	param0
	);
	ld.param.b64 	%rd433, [retval0];
	} // callseq 149
	st.u64 	[%rd432+8], %rd433;
	{ // callseq 150, 0
	.param .b64 param0;
	st.param.b64 	[param0], %rd27;
	.param .b64 retval0;
	call.uni (retval0), 
	malloc, 
	(
	param0
	);
	ld.param.b64 	%rd435, [retval0];
	} // callseq 150
	st.u64 	[%rd432+16], %rd435;
	{ // callseq 151, 0
	.param .b64 param0;
	st.param.b64 	[param0], %rd27;
	.param .b64 retval0;
	call.uni (retval0), 
	malloc, 
	(
	param0
	);
	ld.param.b64 	%rd437, [retval0];
	} // callseq 151
	st.u64 	[%rd432+24], %rd437;
	{ // callseq 152, 0
	.param .b64 param0;
	st.param.b64 	[param0], %rd27;
	.param .b64 retval0;
	call.uni (retval0), 
	malloc, 
	(
	param0
	);
	ld.param.b64 	%rd439, [retval0];
	} // callseq 152
	st.u64 	[%rd432+32], %rd439;
	{ // callseq 153, 0
	.param .b64 param0;
	st.param.b64 	[param0], %rd27;
	.param .b64 retval0;
	call.uni (retval0), 
	malloc, 
	(
	param0
	);
	ld.param.b64 	%rd441, [retval0];
	} // callseq 153
	st.u64 	[%rd432+40], %rd441;
	{ // callseq 154, 0
	.param .b64 param0;
	st.param.b64 	[param0], %rd27;
	.param .b64 retval0;
	call.uni (retval0), 
	malloc, 
	(
	param0
	);
	ld.param.b64 	%rd443, [retval0];
	} // callseq 154
	st.u64 	[%rd432+48], %rd443;
	{ // callseq 155, 0
	.param .b64 param0;
	st.param.b64 	[param0], %rd27;
	.param .b64 retval0;
	call.uni (retval0), 
	malloc, 
	(
	param0
	);
	ld.param.b64 	%rd445, [retval0];
	} // callseq 155
	st.u64 	[%rd432+56], %rd445;
	add.s32 	%r1096, %r1096, 8;
	setp.ne.s32 	%p108, %r1096, %r1098;
	@%p108 bra 	$L__BB4_164;
$L__BB4_165:
	setp.eq.s32 	%p109, %r190, 0;
	@%p109 bra 	$L__BB4_173;
	and.b32  	%r195, %r1082, 3;
	setp.lt.u32 	%p110, %r190, 4;
	@%p110 bra 	$L__BB4_168;
	{ // callseq 156, 0
	.param .b64 param0;
	st.param.b64 	[param0], %rd27;
	.param .b64 retval0;
	call.uni (retval0), 
	malloc, 
	(
	param0
	);
	ld.param.b64 	%rd447, [retval0];
	} // callseq 156
	mul.wide.u32 	%rd449, %r1098, 8;
	add.s64 	%rd450, %rd428, %rd449;
	st.u64 	[%rd450], %rd447;
	{ // callseq 157, 0
	.param .b64 param0;
	st.param.b64 	[param0], %rd27;
	.param .b64 retval0;
	call.uni (retval0), 
	malloc, 
	(
	param0
	);
	ld.param.b64 	%rd451, [retval0];
	} // callseq 157
	st.u64 	[%rd450+8], %rd451;
	{ // callseq 158, 0
	.param .b64 param0;
	st.param.b64 	[param0], %rd27;
	.param .b64 retval0;
	call.uni (retval0), 
	malloc, 
	(
	param0
	);
	ld.param.b64 	%rd453, [retval0];
	} // callseq 158
	st.u64 	[%rd450+16], %rd453;
	{ // callseq 159, 0
	.param .b64 param0;
	st.param.b64 	[param0], %rd27;
	.param .b64 retval0;
	call.uni (retval0), 
	malloc, 
	(
	param0
	);
	ld.param.b64 	%rd455, [retval0];
	} // callseq 159
	st.u64 	[%rd450+24], %rd455;
	add.s32 	%r1098, %r1098, 4;
$L__BB4_168:
	setp.eq.s32 	%p111, %r195, 0;
	@%p111 bra 	$L__BB4_173;
	setp.eq.s32 	%p112, %r195, 1;
	@%p112 bra 	$L__BB4_171;
	{ // callseq 160, 0
	.param .b64 param0;
	st.param.b64 	[param0], %rd27;
	.param .b64 retval0;
	call.uni (retval0), 
	malloc, 
	(
	param0
	);
	ld.param.b64 	%rd457, [retval0];
	} // callseq 160
	mul.wide.u32 	%rd459, %r1098, 8;
	add.s64 	%rd460, %rd428, %rd459;
	st.u64 	[%rd460], %rd457;
	{ // callseq 161, 0
	.param .b64 param0;
	st.param.b64 	[param0], %rd27;
	.param .b64 retval0;
	call.uni (retval0), 
	malloc, 
	(
	param0
	);
	ld.param.b64 	%rd461, [retval0];
	} // callseq 161
	st.u64 	[%rd460+8], %rd461;
	add.s32 	%r1098, %r1098, 2;
$L__BB4_171:
	and.b32  	%r682, %r1082, 1;
	setp.eq.b32 	%p113, %r682, 1;
	not.pred 	%p114, %p113;
	@%p114 bra 	$L__BB4_173;
	{ // callseq 162, 0
	.param .b64 param0;
	st.param.b64 	[param0], %rd27;
	.param .b64 retval0;
	call.uni (retval0), 
	malloc, 
	(
	param0
	);
	ld.param.b64 	%rd463, [retval0];
	} // callseq 162
	mul.wide.u32 	%rd465, %r1098, 8;
	add.s64 	%rd466, %rd428, %rd465;
	st.u64 	[%rd466], %rd463;
$L__BB4_173:
	ld.u64 	%rd467, [%rd428];
	mov.b32 	%r683, 0;
	st.u32 	[%rd467], %r683;
	setp.lt.s32 	%p115, %r1082, 2;
	@%p115 bra 	$L__BB4_181;
	add.s32 	%r200, %r1082, -1;
	add.s32 	%r685, %r1082, -2;
	and.b32  	%r201, %r200, 3;
	setp.lt.u32 	%p116, %r685, 3;
	mov.b32 	%r1100, 1;
	@%p116 bra 	$L__BB4_177;
	and.b32  	%r202, %r200, -4;
	mov.b32 	%r1101, 1;
$L__BB4_176:
	mul.wide.u32 	%rd468, %r1101, 8;
	add.s64 	%rd469, %rd428, %rd468;
	ld.u64 	%rd470, [%rd469+-8];
	ld.u32 	%r687, [%rd470];
	mul.wide.u32 	%rd471, %r1101, 4;
	add.s64 	%rd472, %rd402, %rd471;
	ld.u32 	%r688, [%rd472];
	sub.s32 	%r689, %r687, %r688;
	ld.u64 	%rd473, [%rd469];
	st.u32 	[%rd473], %r689;
	ld.u64 	%rd474, [%rd469];
	ld.u32 	%r690, [%rd474];
	ld.u32 	%r691, [%rd472+4];
	sub.s32 	%r692, %r690, %r691;
	ld.u64 	%rd475, [%rd469+8];
	st.u32 	[%rd475], %r692;
	ld.u64 	%rd476, [%rd469+8];
	ld.u32 	%r693, [%rd476];
	ld.u32 	%r694, [%rd472+8];
	sub.s32 	%r695, %r693, %r694;
	ld.u64 	%rd477, [%rd469+16];
	st.u32 	[%rd477], %r695;
	ld.u64 	%rd478, [%rd469+16];
	ld.u32 	%r696, [%rd478];
	ld.u32 	%r697, [%rd472+12];
	sub.s32 	%r698, %r696, %r697;
	ld.u64 	%rd479, [%rd469+24];
	st.u32 	[%rd479], %r698;
	add.s32 	%r1100, %r1101, 4;
	add.s32 	%r699, %r1101, 3;
	setp.eq.s32 	%p117, %r699, %r202;
	mov.u32 	%r1101, %r1100;
	@%p117 bra 	$L__BB4_177;
	bra.uni 	$L__BB4_176;
$L__BB4_177:
	setp.eq.s32 	%p118, %r201, 0;
	@%p118 bra 	$L__BB4_181;
	mul.wide.s32 	%rd480, %r1100, 8;
	add.s64 	%rd28, %rd428, %rd480;
	ld.u64 	%rd481, [%rd28+-8];
	ld.u32 	%r700, [%rd481];
	mul.wide.u32 	%rd482, %r1100, 4;
	add.s64 	%rd29, %rd402, %rd482;
	ld.u32 	%r701, [%rd29];
	sub.s32 	%r702, %r700, %r701;
	mul.wide.u32 	%rd483, %r1100, 8;
	add.s64 	%rd30, %rd428, %rd483;
	ld.u64 	%rd484, [%rd30];
	st.u32 	[%rd484], %r702;
	setp.eq.s32 	%p119, %r201, 1;
	@%p119 bra 	$L__BB4_181;
	add.s32 	%r703, %r1100, 1;
	ld.u64 	%rd485, [%rd28];
	ld.u32 	%r704, [%rd485];
	mul.wide.u32 	%rd486, %r703, 4;
	add.s64 	%rd487, %rd402, %rd486;
	ld.u32 	%r705, [%rd487];
	sub.s32 	%r706, %r704, %r705;
	mul.wide.u32 	%rd488, %r703, 8;
	add.s64 	%rd489, %rd428, %rd488;
	ld.u64 	%rd490, [%rd489];
	st.u32 	[%rd490], %r706;
	setp.eq.s32 	%p120, %r201, 2;
	@%p120 bra 	$L__BB4_181;
	ld.u64 	%rd491, [%rd28+8];
	ld.u32 	%r707, [%rd491];
	ld.u32 	%r708, [%rd29+8];
	sub.s32 	%r709, %r707, %r708;
	ld.u64 	%rd492, [%rd30+16];
	st.u32 	[%rd492], %r709;
$L__BB4_181:
	setp.lt.s32 	%p121, %r188, 2;
	@%p121 bra 	$L__BB4_203;
	add.s32 	%r204, %r188, -1;
	add.s32 	%r711, %r188, -2;
	and.b32  	%r205, %r204, 7;
	setp.lt.u32 	%p122, %r711, 7;
	mov.b32 	%r1103, 1;
	@%p122 bra 	$L__BB4_185;
	and.b32  	%r206, %r204, -8;
	mov.b32 	%r1105, 1;
$L__BB4_184:
	.pragma "nounroll";
	ld.u64 	%rd493, [%rd428];
	mul.wide.u32 	%rd494, %r1105, 4;
	add.s64 	%rd495, %rd493, %rd494;
	ld.u32 	%r713, [%rd495+-4];
	add.s32 	%r714, %r1105, %r189;
	mul.wide.s32 	%rd496, %r714, 4;
	mov.u64 	%rd497, legendL;
	add.s64 	%rd498, %rd497, %rd496;
	ld.const.u32 	%r715, [%rd498];
	sub.s32 	%r716, %r713, %r715;
	st.u32 	[%rd495], %r716;
	ld.u64 	%rd499, [%rd428];
	add.s64 	%rd500, %rd499, %rd494;
	ld.u32 	%r717, [%rd500];
	ld.const.u32 	%r718, [%rd498+4];
	sub.s32 	%r719, %r717, %r718;
	st.u32 	[%rd500+4], %r719;
	ld.u64 	%rd501, [%rd428];
	add.s64 	%rd502, %rd501, %rd494;
	ld.u32 	%r720, [%rd502+4];
	ld.const.u32 	%r721, [%rd498+8];
	sub.s32 	%r722, %r720, %r721;
	st.u32 	[%rd502+8], %r722;
	ld.u64 	%rd503, [%rd428];
	add.s64 	%rd504, %rd503, %rd494;
	ld.u32 	%r723, [%rd504+8];
	ld.const.u32 	%r724, [%rd498+12];
	sub.s32 	%r725, %r723, %r724;
	st.u32 	[%rd504+12], %r725;
	ld.u64 	%rd505, [%rd428];
	add.s64 	%rd506, %rd505, %rd494;
	ld.u32 	%r726, [%rd506+12];
	ld.const.u32 	%r727, [%rd498+16];
	sub.s32 	%r728, %r726, %r727;
	st.u32 	[%rd506+16], %r728;
	ld.u64 	%rd507, [%rd428];
	add.s64 	%rd508, %rd507, %rd494;
	ld.u32 	%r729, [%rd508+16];
	ld.const.u32 	%r730, [%rd498+20];
	sub.s32 	%r731, %r729, %r730;
	st.u32 	[%rd508+20], %r731;
	ld.u64 	%rd509, [%rd428];
	add.s64 	%rd510, %rd509, %rd494;
	ld.u32 	%r732, [%rd510+20];
	ld.const.u32 	%r733, [%rd498+24];
	sub.s32 	%r734, %r732, %r733;
	st.u32 	[%rd510+24], %r734;
	ld.u64 	%rd511, [%rd428];
	add.s64 	%rd512, %rd511, %rd494;
	ld.u32 	%r735, [%rd512+24];
	ld.const.u32 	%r736, [%rd498+28];
	sub.s32 	%r737, %r735, %r736;
	st.u32 	[%rd512+28], %r737;
	add.s32 	%r1103, %r1105, 8;
	add.s32 	%r738, %r1105, 7;
	setp.eq.s32 	%p123, %r738, %r206;
	mov.u32 	%r1105, %r1103;
	@%p123 bra 	$L__BB4_185;
	bra.uni 	$L__BB4_184;
$L__BB4_185:
	setp.eq.s32 	%p124, %r205, 0;
	@%p124 bra 	$L__BB4_193;
	and.b32  	%r210, %r204, 3;
	setp.lt.u32 	%p125, %r205, 4;
	@%p125 bra 	$L__BB4_188;
	ld.u64 	%rd513, [%rd428];
	mul.wide.s32 	%rd514, %r1103, 4;
	add.s64 	%rd515, %rd513, %rd514;
	ld.u32 	%r739, [%rd515+-4];
	add.s32 	%r740, %r1103, %r189;
	mul.wide.s32 	%rd516, %r740, 4;
	mov.u64 	%rd517, legendL;
	add.s64 	%rd518, %rd517, %rd516;
	ld.const.u32 	%r741, [%rd518];
	sub.s32 	%r742, %r739, %r741;
	mul.wide.u32 	%rd519, %r1103, 4;
	add.s64 	%rd520, %rd513, %rd519;
	st.u32 	[%rd520], %r742;
	add.s32 	%r743, %r1103, 1;
	ld.u64 	%rd521, [%rd428];
	add.s64 	%rd522, %rd521, %rd514;
	ld.u32 	%r744, [%rd522];
	ld.const.u32 	%r745, [%rd518+4];
	sub.s32 	%r746, %r744, %r745;
	mul.wide.u32 	%rd523, %r743, 4;
	add.s64 	%rd524, %rd521, %rd523;
	st.u32 	[%rd524], %r746;
	add.s32 	%r747, %r1103, 2;
	ld.u64 	%rd525, [%rd428];
	add.s64 	%rd526, %rd525, %rd514;
	ld.u32 	%r748, [%rd526+4];
	ld.const.u32 	%r749, [%rd518+8];
	sub.s32 	%r750, %r748, %r749;
	mul.wide.u32 	%rd527, %r747, 4;
	add.s64 	%rd528, %rd525, %rd527;
	st.u32 	[%rd528], %r750;
	ld.u64 	%rd529, [%rd428];
	add.s64 	%rd530, %rd529, %rd514;
	ld.u32 	%r751, [%rd530+8];
	ld.const.u32 	%r752, [%rd518+12];
	sub.s32 	%r753, %r751, %r752;
	add.s64 	%rd531, %rd529, %rd519;
	st.u32 	[%rd531+12], %r753;
	add.s32 	%r1103, %r1103, 4;
$L__BB4_188:
	setp.eq.s32 	%p126, %r210, 0;
	@%p126 bra 	$L__BB4_193;
	setp.eq.s32 	%p127, %r210, 1;
	@%p127 bra 	$L__BB4_191;
	ld.u64 	%rd532, [%rd428];
	mul.wide.s32 	%rd533, %r1103, 4;
	add.s64 	%rd534, %rd532, %rd533;
	ld.u32 	%r754, [%rd534+-4];
	add.s32 	%r755, %r1103, %r189;
	mul.wide.s32 	%rd535, %r755, 4;
	mov.u64 	%rd536, legendL;
	add.s64 	%rd537, %rd536, %rd535;
	ld.const.u32 	%r756, [%rd537];
	sub.s32 	%r757, %r754, %r756;
	mul.wide.u32 	%rd538, %r1103, 4;
	add.s64 	%rd539, %rd532, %rd538;
	st.u32 	[%rd539], %r757;
	ld.u64 	%rd540, [%rd428];
	add.s64 	%rd541, %rd540, %rd533;
	ld.u32 	%r758, [%rd541];
	ld.const.u32 	%r759, [%rd537+4];
	sub.s32 	%r760, %r758, %r759;
	add.s64 	%rd542, %rd540, %rd538;
	st.u32 	[%rd542+4], %r760;
	add.s32 	%r1103, %r1103, 2;
$L__BB4_191:
	and.b32  	%r761, %r204, 1;
	setp.eq.b32 	%p128, %r761, 1;
	not.pred 	%p129, %p128;
	@%p129 bra 	$L__BB4_193;
	ld.u64 	%rd543, [%rd428];
	mul.wide.s32 	%rd544, %r1103, 4;
	add.s64 	%rd545, %rd543, %rd544;
	ld.u32 	%r762, [%rd545+-4];
	add.s32 	%r763, %r1103, %r189;
	mul.wide.s32 	%rd546, %r763, 4;
	mov.u64 	%rd547, legendL;
	add.s64 	%rd548, %rd547, %rd546;
	ld.const.u32 	%r764, [%rd548];
	sub.s32 	%r765, %r762, %r764;
	mul.wide.u32 	%rd549, %r1103, 4;
	add.s64 	%rd550, %rd543, %rd549;
	st.u32 	[%rd550], %r765;
$L__BB4_193:
	add.s32 	%r767, %r1082, -1;
	and.b32  	%r215, %r767, 3;
	and.b32  	%r216, %r767, -4;
	mov.b32 	%r1106, 1;
$L__BB4_194:
	setp.lt.s32 	%p130, %r1082, 2;
	add.s32 	%r768, %r1106, %r189;
	mul.wide.s32 	%rd551, %r768, 4;
	mov.u64 	%rd552, legendL;
	add.s64 	%rd553, %rd552, %rd551;
	ld.const.u32 	%r220, [%rd553];
	@%p130 bra 	$L__BB4_202;
	add.s32 	%r770, %r1082, -2;
	setp.lt.u32 	%p131, %r770, 3;
	mov.b32 	%r1108, 1;
	@%p131 bra 	$L__BB4_198;
	mov.b32 	%r1107, 1;
$L__BB4_197:
	mul.wide.u32 	%rd554, %r1107, 8;
	add.s64 	%rd555, %rd428, %rd554;
	ld.u64 	%rd556, [%rd555+-8];
	mul.wide.u32 	%rd557, %r1106, 4;
	add.s64 	%rd558, %rd556, %rd557;
	ld.u32 	%r772, [%rd558];
	mul.wide.u32 	%rd559, %r1107, 4;
	add.s64 	%rd560, %rd402, %rd559;
	ld.u32 	%r773, [%rd560];
	sub.s32 	%r774, %r772, %r773;
	ld.u64 	%rd561, [%rd555];
	add.s64 	%rd562, %rd561, %rd557;
	ld.u32 	%r775, [%rd562+-4];
	sub.s32 	%r776, %r775, %r220;
	ld.u32 	%r777, [%rd558+-4];
	sub.s32 	%r778, %r220, %r773;
	abs.s32 	%r779, %r778;
	sub.s32 	%r780, %r777, %r779;
	max.s32 	%r781, %r776, %r780;
	max.s32 	%r782, %r774, %r781;
	st.u32 	[%rd562], %r782;
	ld.u64 	%rd563, [%rd555];
	add.s64 	%rd564, %rd563, %rd557;
	ld.u32 	%r783, [%rd564];
	ld.u32 	%r784, [%rd560+4];
	sub.s32 	%r785, %r783, %r784;
	ld.u64 	%rd565, [%rd555+8];
	add.s64 	%rd566, %rd565, %rd557;
	ld.u32 	%r786, [%rd566+-4];
	sub.s32 	%r787, %r786, %r220;
	ld.u32 	%r788, [%rd564+-4];
	sub.s32 	%r789, %r220, %r784;
	abs.s32 	%r790, %r789;
	sub.s32 	%r791, %r788, %r790;
	max.s32 	%r792, %r787, %r791;
	max.s32 	%r793, %r785, %r792;
	st.u32 	[%rd566], %r793;
	ld.u64 	%rd567, [%rd555+8];
	add.s64 	%rd568, %rd567, %rd557;
	ld.u32 	%r794, [%rd568];
	ld.u32 	%r795, [%rd560+8];
	sub.s32 	%r796, %r794, %r795;
	ld.u64 	%rd569, [%rd555+16];
	add.s64 	%rd570, %rd569, %rd557;
	ld.u32 	%r797, [%rd570+-4];
	sub.s32 	%r798, %r797, %r220;
	ld.u32 	%r799, [%rd568+-4];
	sub.s32 	%r800, %r220, %r795;
	abs.s32 	%r801, %r800;
	sub.s32 	%r802, %r799, %r801;
	max.s32 	%r803, %r798, %r802;
	max.s32 	%r804, %r796, %r803;
	st.u32 	[%rd570], %r804;
	ld.u64 	%rd571, [%rd555+16];
	add.s64 	%rd572, %rd571, %rd557;
	ld.u32 	%r805, [%rd572];
	ld.u32 	%r806, [%rd560+12];
	sub.s32 	%r807, %r805, %r806;
	ld.u64 	%rd573, [%rd555+24];
	add.s64 	%rd574, %rd573, %rd557;
	ld.u32 	%r808, [%rd574+-4];
	sub.s32 	%r809, %r808, %r220;
	ld.u32 	%r810, [%rd572+-4];
	sub.s32 	%r811, %r220, %r806;
	abs.s32 	%r812, %r811;
	sub.s32 	%r813, %r810, %r812;
	max.s32 	%r814, %r809, %r813;
	max.s32 	%r815, %r807, %r814;
	st.u32 	[%rd574], %r815;
	add.s32 	%r1108, %r1107, 4;
	add.s32 	%r816, %r1107, 3;
	setp.ne.s32 	%p132, %r816, %r216;
	mov.u32 	%r1107, %r1108;
	@%p132 bra 	$L__BB4_197;
$L__BB4_198:
	setp.eq.s32 	%p133, %r215, 0;
	@%p133 bra 	$L__BB4_202;
	setp.eq.s32 	%p134, %r215, 1;
	mul.wide.s32 	%rd575, %r1108, 8;
	add.s64 	%rd31, %rd428, %rd575;
	ld.u64 	%rd576, [%rd31+-8];
	mul.wide.u32 	%rd577, %r1106, 4;
	add.s64 	%rd578, %rd576, %rd577;
	ld.u32 	%r817, [%rd578];
	mul.wide.u32 	%rd579, %r1108, 4;
	add.s64 	%rd32, %rd402, %rd579;
	ld.u32 	%r818, [%rd32];
	sub.s32 	%r819, %r817, %r818;
	mul.wide.u32 	%rd580, %r1108, 8;
	add.s64 	%rd33, %rd428, %rd580;
	ld.u64 	%rd581, [%rd33];
	add.s64 	%rd582, %rd581, %rd577;
	ld.u32 	%r820, [%rd582+-4];
	sub.s32 	%r821, %r820, %r220;
	ld.u32 	%r822, [%rd578+-4];
	sub.s32 	%r823, %r220, %r818;
	abs.s32 	%r824, %r823;
	sub.s32 	%r825, %r822, %r824;
	max.s32 	%r826, %r821, %r825;
	max.s32 	%r827, %r819, %r826;
	st.u32 	[%rd582], %r827;
	@%p134 bra 	$L__BB4_202;
	setp.eq.s32 	%p135, %r215, 2;
	add.s32 	%r828, %r1108, 1;
	ld.u64 	%rd583, [%rd31];
	mul.wide.u32 	%rd584, %r1106, 4;
	add.s64 	%rd585, %rd583, %rd584;
	ld.u32 	%r829, [%rd585];
	mul.wide.u32 	%rd586, %r828, 4;
	add.s64 	%rd587, %rd402, %rd586;
	ld.u32 	%r830, [%rd587];
	sub.s32 	%r831, %r829, %r830;
	mul.wide.u32 	%rd588, %r828, 8;
	add.s64 	%rd589, %rd428, %rd588;
	ld.u64 	%rd590, [%rd589];
	add.s64 	%rd591, %rd590, %rd584;
	ld.u32 	%r832, [%rd591+-4];
	sub.s32 	%r833, %r832, %r220;
	ld.u32 	%r834, [%rd585+-4];
	sub.s32 	%r835, %r220, %r830;
	abs.s32 	%r836, %r835;
	sub.s32 	%r837, %r834, %r836;
	max.s32 	%r838, %r833, %r837;
	max.s32 	%r839, %r831, %r838;
	st.u32 	[%rd591], %r839;
	@%p135 bra 	$L__BB4_202;
	ld.u64 	%rd592, [%rd31+8];
	add.s64 	%rd594, %rd592, %rd584;
	ld.u32 	%r840, [%rd594];
	ld.u32 	%r841, [%rd32+8];
	sub.s32 	%r842, %r840, %r841;
	ld.u64 	%rd595, [%rd33+16];
	add.s64 	%rd596, %rd595, %rd584;
	ld.u32 	%r843, [%rd596+-4];
	sub.s32 	%r844, %r843, %r220;
	ld.u32 	%r845, [%rd594+-4];
	sub.s32 	%r846, %r220, %r841;
	abs.s32 	%r847, %r846;
	sub.s32 	%r848, %r845, %r847;
	max.s32 	%r849, %r844, %r848;
	max.s32 	%r850, %r842, %r849;
	st.u32 	[%rd596], %r850;
$L__BB4_202:
	add.s32 	%r1106, %r1106, 1;
	setp.ne.s32 	%p136, %r1106, %r188;
	@%p136 bra 	$L__BB4_194;
$L__BB4_203:
	setp.lt.s32 	%p137, %r1082, 1;
	mul.wide.s32 	%rd597, %r1082, 8;
	add.s64 	%rd598, %rd428, %rd597;
	ld.u64 	%rd599, [%rd598+-8];
	mul.wide.s32 	%rd600, %r188, 4;
	add.s64 	%rd601, %rd599, %rd600;
	ld.u32 	%r225, [%rd601+-4];
	@%p137 bra 	$L__BB4_217;
	and.b32  	%r226, %r1082, 15;
	setp.lt.u32 	%p138, %r1082, 16;
	mov.b32 	%r1111, 0;
	@%p138 bra 	$L__BB4_207;
	and.b32  	%r1111, %r1082, 2147483632;
	mov.b32 	%r1109, 0;
$L__BB4_206:
	.pragma "nounroll";
	mul.wide.u32 	%rd602, %r1109, 8;
	add.s64 	%rd603, %rd428, %rd602;
	ld.u64 	%rd604, [%rd603];
	{ // callseq 163, 0
	.param .b64 param0;
	st.param.b64 	[param0], %rd604;
	call.uni 
	free, 
	(
	param0
	);
	} // callseq 163
	ld.u64 	%rd605, [%rd603+8];
	{ // callseq 164, 0
	.param .b64 param0;
	st.param.b64 	[param0], %rd605;
	call.uni 
	free, 
	(
	param0
	);
	} // callseq 164
	ld.u64 	%rd606, [%rd603+16];
	{ // callseq 165, 0
	.param .b64 param0;
	st.param.b64 	[param0], %rd606;
	call.uni 
	free, 
	(
	param0
	);
	} // callseq 165
	ld.u64 	%rd607, [%rd603+24];
	{ // callseq 166, 0
	.param .b64 param0;
	st.param.b64 	[param0], %rd607;
	call.uni 
	free, 
	(
	param0
	);
	} // callseq 166
	ld.u64 	%rd608, [%rd603+32];
	{ // callseq 167, 0
	.param .b64 param0;
	st.param.b64 	[param0], %rd608;
	call.uni 
	free, 
	(
	param0
	);
	} // callseq 167
	ld.u64 	%rd609, [%rd603+40];
	{ // callseq 168, 0
	.param .b64 param0;
	st.param.b64 	[param0], %rd609;
	call.uni 
	free, 
	(
	param0
	);
	} // callseq 168
	ld.u64 	%rd610, [%rd603+48];
	{ // callseq 169, 0
	.param .b64 param0;
	st.param.b64 	[param0], %rd610;
	call.uni 
	free, 
	(
	param0
	);
	} // callseq 169
	ld.u64 	%rd611, [%rd603+56];
	{ // callseq 170, 0
	.param .b64 param0;
	st.param.b64 	[param0], %rd611;
	call.uni 
	free, 
	(
	param0
	);
	} // callseq 170
	ld.u64 	%rd612, [%rd603+64];
	{ // callseq 171, 0
	.param .b64 param0;
	st.param.b64 	[param0], %rd612;
	call.uni 
	free, 
	(
	param0
	);
	} // callseq 171
	ld.u64 	%rd613, [%rd603+72];
	{ // callseq 172, 0
	.param .b64 param0;
	st.param.b64 	[param0], %rd613;
	call.uni 
	free, 
	(
	param0
	);
	} // callseq 172
	ld.u64 	%rd614, [%rd603+80];
	{ // callseq 173, 0
	.param .b64 param0;
	st.param.b64 	[param0], %rd614;
	call.uni 
	free, 
	(
	param0
	);
	} // callseq 173
	ld.u64 	%rd615, [%rd603+88];
	{ // callseq 174, 0
	.param .b64 param0;
	st.param.b64 	[param0], %rd615;
	call.uni 
	free, 
	(
	param0
	);
	} // callseq 174
	ld.u64 	%rd616, [%rd603+96];
	{ // callseq 175, 0
	.param .b64 param0;
	st.param.b64 	[param0], %rd616;
	call.uni 
	free, 
	(
	param0
	);
	} // callseq 175
	ld.u64 	%rd617, [%rd603+104];
	{ // callseq 176, 0
	.param .b64 param0;
	st.param.b64 	[param0], %rd617;
	call.uni 
	free, 
	(
	param0
	);
	} // callseq 176
	ld.u64 	%rd618, [%rd603+112];
	{ // callseq 177, 0
	.param .b64 param0;
	st.param.b64 	[param0], %rd618;
	call.uni 
	free, 
	(
	param0
	);
	} // callseq 177
	ld.u64 	%rd619, [%rd603+120];
	{ // callseq 178, 0
	.param .b64 param0;
	st.param.b64 	[param0], %rd619;
	call.uni 
	free, 
	(
	param0
	);
	} // callseq 178
	add.s32 	%r1109, %r1109, 16;
	setp.ne.s32 	%p139, %r1109, %r1111;
	@%p139 bra 	$L__BB4_206;
$L__BB4_207:
	setp.eq.s32 	%p140, %r226, 0;
	@%p140 bra 	$L__BB4_217;
	and.b32  	%r231, %r1082, 7;
	setp.lt.u32 	%p141, %r226, 8;
	@%p141 bra 	$L__BB4_210;
	mul.wide.u32 	%rd620, %r1111, 8;
	add.s64 	%rd621, %rd428, %rd620;
	ld.u64 	%rd622, [%rd621];
	{ // callseq 179, 0
	.param .b64 param0;
	st.param.b64 	[param0], %rd622;
	call.uni 
	free, 
	(
	param0
	);
	} // callseq 179
	ld.u64 	%rd623, [%rd621+8];
	{ // callseq 180, 0
	.param .b64 param0;
	st.param.b64 	[param0], %rd623;
	call.uni 
	free, 
	(
	param0
	);
	} // callseq 180
	ld.u64 	%rd624, [%rd621+16];
	{ // callseq 181, 0
	.param .b64 param0;
	st.param.b64 	[param0], %rd624;
	call.uni 
	free, 
	(
	param0
	);
	} // callseq 181
	ld.u64 	%rd625, [%rd621+24];
	{ // callseq 182, 0
	.param .b64 param0;
	st.param.b64 	[param0], %rd625;
	call.uni 
	free, 
	(
	param0
	);
	} // callseq 182
	ld.u64 	%rd626, [%rd621+32];
	{ // callseq 183, 0
	.param .b64 param0;
	st.param.b64 	[param0], %rd626;
	call.uni 
	free, 
	(
	param0
	);
	} // callseq 183
	ld.u64 	%rd627, [%rd621+40];
	{ // callseq 184, 0
	.param .b64 param0;
	st.param.b64 	[param0], %rd627;
	call.uni 
	free, 
	(
	param0
	);
	} // callseq 184
	ld.u64 	%rd628, [%rd621+48];
	{ // callseq 185, 0
	.param .b64 param0;
	st.param.b64 	[param0], %rd628;
	call.uni 
	free, 
	(
	param0
	);
	} // callseq 185
	ld.u64 	%rd629, [%rd621+56];
	{ // callseq 186, 0
	.param .b64 param0;
	st.param.b64 	[param0], %rd629;
	call.uni 
	free, 
	(
	param0
	);
	} // callseq 186
	add.s32 	%r1111, %r1111, 8;
$L__BB4_210:
	setp.eq.s32 	%p142, %r231, 0;
	@%p142 bra 	$L__BB4_217;
	and.b32  	%r234, %r1082, 3;
	setp.lt.u32 	%p143, %r231, 4;
	@%p143 bra 	$L__BB4_213;
	mul.wide.u32 	%rd630, %r1111, 8;
	add.s64 	%rd631, %rd428, %rd630;
	ld.u64 	%rd632, [%rd631];
	{ // callseq 187, 0
	.param .b64 param0;
	st.param.b64 	[param0], %rd632;
	call.uni 
	free, 
	(
	param0
	);
	} // callseq 187
	ld.u64 	%rd633, [%rd631+8];
	{ // callseq 188, 0
	.param .b64 param0;
	st.param.b64 	[param0], %rd633;
	call.uni 
	free, 
	(
	param0
	);
	} // callseq 188
	ld.u64 	%rd634, [%rd631+16];
	{ // callseq 189, 0
	.param .b64 param0;
	st.param.b64 	[param0], %rd634;
	call.uni 
	free, 
	(
	param0
	);
	} // callseq 189
	ld.u64 	%rd635, [%rd631+24];
	{ // callseq 190, 0
	.param .b64 param0;
	st.param.b64 	[param0], %rd635;
	call.uni 
	free, 
	(
	param0
	);
	} // callseq 190
	add.s32 	%r1111, %r1111, 4;
$L__BB4_213:
	setp.eq.s32 	%p144, %r234, 0;
	@%p144 bra 	$L__BB4_217;
	mul.wide.u32 	%rd636, %r1111, 8;
	add.s64 	%rd34, %rd428, %rd636;
	ld.u64 	%rd637, [%rd34];
	{ // callseq 191, 0
	.param .b64 param0;
	st.param.b64 	[param0], %rd637;
	call.uni 
	free, 
	(
	param0
	);
	} // callseq 191
	setp.eq.s32 	%p145, %r234, 1;
	@%p145 bra 	$L__BB4_217;
	ld.u64 	%rd638, [%rd34+8];
	{ // callseq 192, 0
	.param .b64 param0;
	st.param.b64 	[param0], %rd638;
	call.uni 
	free, 
	(
	param0
	);
	} // callseq 192
	setp.eq.s32 	%p146, %r234, 2;
	@%p146 bra 	$L__BB4_217;
	ld.u64 	%rd639, [%rd34+16];
	{ // callseq 193, 0
	.param .b64 param0;
	st.param.b64 	[param0], %rd639;
	call.uni 
	free, 
	(
	param0
	);
	} // callseq 193
$L__BB4_217:
	{ // callseq 194, 0
	.param .b64 param0;
	st.param.b64 	[param0], %rd428;
	call.uni 
	free, 
	(
	param0
	);
	} // callseq 194
	{ // callseq 195, 0
	.param .b64 param0;
	st.param.b64 	[param0], %rd402;
	call.uni 
	free, 
	(
	param0
	);
	} // callseq 195
	add.s32 	%r1113, %r225, %r1113;
	add.s32 	%r1070, %r1070, 1;
	setp.ne.s32 	%p147, %r1070, %r40;
	@%p147 bra 	$L__BB4_35;
$L__BB4_218:
	setp.lt.s32 	%p148, %r3, 1;
	mul.wide.s32 	%rd640, %r1, 4;
	add.s64 	%rd641, %rd4, %rd640;
	st.global.u32 	[%rd641], %r1113;
	bar.sync 	0;
	max.s32 	%r240, %r1, %r2;
	min.s32 	%r241, %r1, %r2;
	mul.lo.s32 	%r242, %r3, %r240;
	mov.b32 	%r1127, 0;
	@%p148 bra 	$L__BB4_230;
	and.b32  	%r243, %r3, 7;
	setp.lt.u32 	%p149, %r3, 8;
	mov.b32 	%r1122, 0;
	mov.u32 	%r1127, %r1122;
	@%p149 bra 	$L__BB4_222;
	and.b32  	%r1122, %r3, 2147483640;
	neg.s32 	%r1116, %r1122;
	add.s64 	%rd35, %rd2, 16;
	add.s64 	%rd36, %rd1, 16;
	mov.b32 	%r1127, 0;
	mov.u32 	%r1114, %r4;
	mov.u32 	%r1115, %r242;
$L__BB4_221:
	.pragma "nounroll";
	mul.wide.s32 	%rd642, %r1115, 4;
	add.s64 	%rd643, %rd35, %rd642;
	mul.wide.s32 	%rd644, %r1114, 4;
	add.s64 	%rd645, %rd36, %rd644;
	ld.global.u32 	%r857, [%rd643+-16];
	ld.global.u32 	%r858, [%rd645+-16];
	setp.ne.s32 	%p150, %r857, %r858;
	selp.u32 	%r859, 1, 0, %p150;
	add.s32 	%r860, %r1127, %r859;
	ld.global.u32 	%r861, [%rd643+-12];
	ld.global.u32 	%r862, [%rd645+-12];
	setp.ne.s32 	%p151, %r861, %r862;
	selp.u32 	%r863, 1, 0, %p151;
	add.s32 	%r864, %r860, %r863;
	ld.global.u32 	%r865, [%rd643+-8];
	ld.global.u32 	%r866, [%rd645+-8];
	setp.ne.s32 	%p152, %r865, %r866;
	selp.u32 	%r867, 1, 0, %p152;
	add.s32 	%r868, %r864, %r867;
	ld.global.u32 	%r869, [%rd643+-4];
	ld.global.u32 	%r870, [%rd645+-4];
	setp.ne.s32 	%p153, %r869, %r870;
	selp.u32 	%r871, 1, 0, %p153;
	add.s32 	%r872, %r868, %r871;
	ld.global.u32 	%r873, [%rd643];
	ld.global.u32 	%r874, [%rd645];
	setp.ne.s32 	%p154, %r873, %r874;
	selp.u32 	%r875, 1, 0, %p154;
	add.s32 	%r876, %r872, %r875;
	ld.global.u32 	%r877, [%rd643+4];
	ld.global.u32 	%r878, [%rd645+4];
	setp.ne.s32 	%p155, %r877, %r878;
	selp.u32 	%r879, 1, 0, %p155;
	add.s32 	%r880, %r876, %r879;
	ld.global.u32 	%r881, [%rd643+8];
	ld.global.u32 	%r882, [%rd645+8];
	setp.ne.s32 	%p156, %r881, %r882;
	selp.u32 	%r883, 1, 0, %p156;
	add.s32 	%r884, %r880, %r883;
	ld.global.u32 	%r885, [%rd643+12];
	ld.global.u32 	%r886, [%rd645+12];
	setp.ne.s32 	%p157, %r885, %r886;
	selp.u32 	%r887, 1, 0, %p157;
	add.s32 	%r1127, %r884, %r887;
	add.s32 	%r1116, %r1116, 8;
	add.s32 	%r1115, %r1115, 8;
	add.s32 	%r1114, %r1114, 8;
	setp.ne.s32 	%p158, %r1116, 0;
	@%p158 bra 	$L__BB4_221;
$L__BB4_222:
	setp.eq.s32 	%p159, %r243, 0;
	@%p159 bra 	$L__BB4_230;
	and.b32  	%r257, %r3, 3;
	setp.lt.u32 	%p160, %r243, 4;
	@%p160 bra 	$L__BB4_225;
	add.s32 	%r889, %r1122, %r242;
	mul.wide.s32 	%rd646, %r889, 4;
	add.s64 	%rd647, %rd2, %rd646;
	ld.global.u32 	%r890, [%rd647];
	add.s32 	%r891, %r1122, %r4;
	mul.wide.s32 	%rd648, %r891, 4;
	add.s64 	%rd649, %rd1, %rd648;
	ld.global.u32 	%r892, [%rd649];
	setp.ne.s32 	%p161, %r890, %r892;
	selp.u32 	%r893, 1, 0, %p161;
	add.s32 	%r894, %r1127, %r893;
	ld.global.u32 	%r895, [%rd647+4];
	ld.global.u32 	%r896, [%rd649+4];
	setp.ne.s32 	%p162, %r895, %r896;
	selp.u32 	%r897, 1, 0, %p162;
	add.s32 	%r898, %r894, %r897;
	ld.global.u32 	%r899, [%rd647+8];
	ld.global.u32 	%r900, [%rd649+8];
	setp.ne.s32 	%p163, %r899, %r900;
	selp.u32 	%r901, 1, 0, %p163;
	add.s32 	%r902, %r898, %r901;
	ld.global.u32 	%r903, [%rd647+12];
	ld.global.u32 	%r904, [%rd649+12];
	setp.ne.s32 	%p164, %r903, %r904;
	selp.u32 	%r905, 1, 0, %p164;
	add.s32 	%r1127, %r902, %r905;
	add.s32 	%r1122, %r1122, 4;
$L__BB4_225:
	setp.eq.s32 	%p165, %r257, 0;
	@%p165 bra 	$L__BB4_230;
	setp.eq.s32 	%p166, %r257, 1;
	@%p166 bra 	$L__BB4_228;
	add.s32 	%r907, %r1122, %r242;
	mul.wide.s32 	%rd650, %r907, 4;
	add.s64 	%rd651, %rd2, %rd650;
	ld.global.u32 	%r908, [%rd651];
	add.s32 	%r909, %r1122, %r4;
	mul.wide.s32 	%rd652, %r909, 4;
	add.s64 	%rd653, %rd1, %rd652;
	ld.global.u32 	%r910, [%rd653];
	setp.ne.s32 	%p167, %r908, %r910;
	selp.u32 	%r911, 1, 0, %p167;
	add.s32 	%r912, %r1127, %r911;
	ld.global.u32 	%r913, [%rd651+4];
	ld.global.u32 	%r914, [%rd653+4];
	setp.ne.s32 	%p168, %r913, %r914;
	selp.u32 	%r915, 1, 0, %p168;
	add.s32 	%r1127, %r912, %r915;
	add.s32 	%r1122, %r1122, 2;
$L__BB4_228:
	and.b32  	%r916, %r3, 1;
	setp.eq.b32 	%p169, %r916, 1;
	not.pred 	%p170, %p169;
	@%p170 bra 	$L__BB4_230;
	add.s32 	%r917, %r1122, %r242;
	mul.wide.s32 	%rd654, %r917, 4;
	add.s64 	%rd655, %rd2, %rd654;
	ld.global.u32 	%r918, [%rd655];
	add.s32 	%r919, %r1122, %r4;
	mul.wide.s32 	%rd656, %r919, 4;
	add.s64 	%rd657, %rd1, %rd656;
	ld.global.u32 	%r920, [%rd657];
	setp.ne.s32 	%p171, %r918, %r920;
	selp.u32 	%r921, 1, 0, %p171;
	add.s32 	%r1127, %r1127, %r921;
$L__BB4_230:
	setp.lt.s32 	%p172, %r3, 1;
	mul.lo.s32 	%r270, %r3, %r241;
	mov.b32 	%r1141, 0;
	@%p172 bra 	$L__BB4_242;
	and.b32  	%r271, %r3, 7;
	setp.lt.u32 	%p173, %r3, 8;
	mov.b32 	%r1136, 0;
	mov.u32 	%r1141, %r1136;
	@%p173 bra 	$L__BB4_234;
	and.b32  	%r1136, %r3, 2147483640;
	neg.s32 	%r1130, %r1136;
	add.s64 	%rd37, %rd2, 16;
	add.s64 	%rd38, %rd1, 16;
	mov.b32 	%r1141, 0;
	mov.u32 	%r1128, %r5;
	mov.u32 	%r1129, %r270;
$L__BB4_233:
	.pragma "nounroll";
	mul.wide.s32 	%rd658, %r1129, 4;
	add.s64 	%rd659, %rd37, %rd658;
	mul.wide.s32 	%rd660, %r1128, 4;
	add.s64 	%rd661, %rd38, %rd660;
	ld.global.u32 	%r926, [%rd659+-16];
	ld.global.u32 	%r927, [%rd661+-16];
	setp.ne.s32 	%p174, %r926, %r927;
	selp.u32 	%r928, 1, 0, %p174;
	add.s32 	%r929, %r1141, %r928;
	ld.global.u32 	%r930, [%rd659+-12];
	ld.global.u32 	%r931, [%rd661+-12];
	setp.ne.s32 	%p175, %r930, %r931;
	selp.u32 	%r932, 1, 0, %p175;
	add.s32 	%r933, %r929, %r932;
	ld.global.u32 	%r934, [%rd659+-8];
	ld.global.u32 	%r935, [%rd661+-8];
	setp.ne.s32 	%p176, %r934, %r935;
	selp.u32 	%r936, 1, 0, %p176;
	add.s32 	%r937, %r933, %r936;
	ld.global.u32 	%r938, [%rd659+-4];
	ld.global.u32 	%r939, [%rd661+-4];
	setp.ne.s32 	%p177, %r938, %r939;
	selp.u32 	%r940, 1, 0, %p177;
	add.s32 	%r941, %r937, %r940;
	ld.global.u32 	%r942, [%rd659];
	ld.global.u32 	%r943, [%rd661];
	setp.ne.s32 	%p178, %r942, %r943;
	selp.u32 	%r944, 1, 0, %p178;
	add.s32 	%r945, %r941, %r944;
	ld.global.u32 	%r946, [%rd659+4];
	ld.global.u32 	%r947, [%rd661+4];
	setp.ne.s32 	%p179, %r946, %r947;
	selp.u32 	%r948, 1, 0, %p179;
	add.s32 	%r949, %r945, %r948;
	ld.global.u32 	%r950, [%rd659+8];
	ld.global.u32 	%r951, [%rd661+8];
	setp.ne.s32 	%p180, %r950, %r951;
	selp.u32 	%r952, 1, 0, %p180;
	add.s32 	%r953, %r949, %r952;
	ld.global.u32 	%r954, [%rd659+12];
	ld.global.u32 	%r955, [%rd661+12];
	setp.ne.s32 	%p181, %r954, %r955;
	selp.u32 	%r956, 1, 0, %p181;
	add.s32 	%r1141, %r953, %r956;
	add.s32 	%r1130, %r1130, 8;
	add.s32 	%r1129, %r1129, 8;
	add.s32 	%r1128, %r1128, 8;
	setp.ne.s32 	%p182, %r1130, 0;
	@%p182 bra 	$L__BB4_233;
$L__BB4_234:
	setp.eq.s32 	%p183, %r271, 0;
	@%p183 bra 	$L__BB4_242;
	and.b32  	%r285, %r3, 3;
	setp.lt.u32 	%p184, %r271, 4;
	@%p184 bra 	$L__BB4_237;
	add.s32 	%r958, %r1136, %r270;
	mul.wide.s32 	%rd662, %r958, 4;
	add.s64 	%rd663, %rd2, %rd662;
	ld.global.u32 	%r959, [%rd663];
	add.s32 	%r960, %r1136, %r5;
	mul.wide.s32 	%rd664, %r960, 4;
	add.s64 	%rd665, %rd1, %rd664;
	ld.global.u32 	%r961, [%rd665];
	setp.ne.s32 	%p185, %r959, %r961;
	selp.u32 	%r962, 1, 0, %p185;
	add.s32 	%r963, %r1141, %r962;
	ld.global.u32 	%r964, [%rd663+4];
	ld.global.u32 	%r965, [%rd665+4];
	setp.ne.s32 	%p186, %r964, %r965;
	selp.u32 	%r966, 1, 0, %p186;
	add.s32 	%r967, %r963, %r966;
	ld.global.u32 	%r968, [%rd663+8];
	ld.global.u32 	%r969, [%rd665+8];
	setp.ne.s32 	%p187, %r968, %r969;
	selp.u32 	%r970, 1, 0, %p187;
	add.s32 	%r971, %r967, %r970;
	ld.global.u32 	%r972, [%rd663+12];
	ld.global.u32 	%r973, [%rd665+12];
	setp.ne.s32 	%p188, %r972, %r973;
	selp.u32 	%r974, 1, 0, %p188;
	add.s32 	%r1141, %r971, %r974;
	add.s32 	%r1136, %r1136, 4;
$L__BB4_237:
	setp.eq.s32 	%p189, %r285, 0;
	@%p189 bra 	$L__BB4_242;
	setp.eq.s32 	%p190, %r285, 1;
	@%p190 bra 	$L__BB4_240;
	add.s32 	%r976, %r1136, %r270;
	mul.wide.s32 	%rd666, %r976, 4;
	add.s64 	%rd667, %rd2, %rd666;
	ld.global.u32 	%r977, [%rd667];
	add.s32 	%r978, %r1136, %r5;
	mul.wide.s32 	%rd668, %r978, 4;
	add.s64 	%rd669, %rd1, %rd668;
	ld.global.u32 	%r979, [%rd669];
	setp.ne.s32 	%p191, %r977, %r979;
	selp.u32 	%r980, 1, 0, %p191;
	add.s32 	%r981, %r1141, %r980;
	ld.global.u32 	%r982, [%rd667+4];
	ld.global.u32 	%r983, [%rd669+4];
	setp.ne.s32 	%p192, %r982, %r983;
	selp.u32 	%r984, 1, 0, %p192;
	add.s32 	%r1141, %r981, %r984;
	add.s32 	%r1136, %r1136, 2;
$L__BB4_240:
	and.b32  	%r985, %r3, 1;
	setp.eq.b32 	%p193, %r985, 1;
	not.pred 	%p194, %p193;
	@%p194 bra 	$L__BB4_242;
	add.s32 	%r986, %r1136, %r270;
	mul.wide.s32 	%rd670, %r986, 4;
	add.s64 	%rd671, %rd2, %rd670;
	ld.global.u32 	%r987, [%rd671];
	add.s32 	%r988, %r1136, %r5;
	mul.wide.s32 	%rd672, %r988, 4;
	add.s64 	%rd673, %rd1, %rd672;
	ld.global.u32 	%r989, [%rd673];
	setp.ne.s32 	%p195, %r987, %r989;
	selp.u32 	%r990, 1, 0, %p195;
	add.s32 	%r1141, %r1141, %r990;
$L__BB4_242:
	shl.b32 	%r991, %r1, 2;
	mov.u32 	%r992, _ZZ9evolutionE15differenceArray;
	add.s32 	%r993, %r992, %r991;
	add.s32 	%r994, %r1127, %r1141;
	st.shared.u32 	[%r993], %r994;
	bar.sync 	0;
	ld.shared.u32 	%r995, [%r993];
	shl.b32 	%r996, %r2, 2;
	add.s32 	%r997, %r992, %r996;
	ld.shared.u32 	%r998, [%r997];
	setp.le.s32 	%p196, %r995, %r998;
	@%p196 bra 	$L__BB4_251;
	add.s64 	%rd39, %rd3, %rd640;
	ld.global.u32 	%r1006, [%rd39];
	mul.wide.s32 	%rd686, %r240, 4;
	add.s64 	%rd687, %rd4, %rd686;
	ld.global.u32 	%r298, [%rd687];
	setp.gt.s32 	%p203, %r1006, %r298;
	@%p203 bra 	$L__BB4_259;
	setp.lt.s32 	%p204, %r3, 1;
	st.global.u32 	[%rd39], %r298;
	@%p204 bra 	$L__BB4_259;
	and.b32  	%r299, %r3, 3;
	setp.lt.u32 	%p205, %r3, 4;
	mov.b32 	%r1148, 0;
	@%p205 bra 	$L__BB4_248;
	and.b32  	%r1148, %r3, 2147483644;
	neg.s32 	%r1144, %r1148;
	add.s64 	%rd40, %rd2, 8;
	add.s64 	%rd41, %rd1, 8;
	mov.u32 	%r1142, %r4;
	mov.u32 	%r1143, %r242;
$L__BB4_247:
	mul.wide.s32 	%rd688, %r1143, 4;
	add.s64 	%rd689, %rd40, %rd688;
	mul.wide.s32 	%rd690, %r1142, 4;
	add.s64 	%rd691, %rd41, %rd690;
	ld.global.u32 	%r1008, [%rd689+-8];
	st.global.u32 	[%rd691+-8], %r1008;
	ld.global.u32 	%r1009, [%rd689+-4];
	st.global.u32 	[%rd691+-4], %r1009;
	ld.global.u32 	%r1010, [%rd689];
	st.global.u32 	[%rd691], %r1010;
	ld.global.u32 	%r1011, [%rd689+4];
	st.global.u32 	[%rd691+4], %r1011;
	add.s32 	%r1144, %r1144, 4;
	add.s32 	%r1143, %r1143, 4;
	add.s32 	%r1142, %r1142, 4;
	setp.eq.s32 	%p206, %r1144, 0;
	@%p206 bra 	$L__BB4_248;
	bra.uni 	$L__BB4_247;
$L__BB4_248:
	setp.eq.s32 	%p207, %r299, 0;
	@%p207 bra 	$L__BB4_259;
	add.s32 	%r1151, %r1148, %r4;
	add.s32 	%r1150, %r1148, %r242;
	neg.s32 	%r1149, %r299;
$L__BB4_250:
	.pragma "nounroll";
	mul.wide.s32 	%rd692, %r1151, 4;
	add.s64 	%rd693, %rd1, %rd692;
	mul.wide.s32 	%rd694, %r1150, 4;
	add.s64 	%rd695, %rd2, %rd694;
	ld.global.u32 	%r1012, [%rd695];
	st.global.u32 	[%rd693], %r1012;
	add.s32 	%r1151, %r1151, 1;
	add.s32 	%r1150, %r1150, 1;
	add.s32 	%r1149, %r1149, 1;
	setp.eq.s32 	%p208, %r1149, 0;
	@%p208 bra 	$L__BB4_259;
	bra.uni 	$L__BB4_250;
$L__BB4_251:
	add.s64 	%rd42, %rd3, %rd640;
	ld.global.u32 	%r999, [%rd42];
	mul.wide.s32 	%rd675, %r241, 4;
	add.s64 	%rd676, %rd4, %rd675;
	ld.global.u32 	%r308, [%rd676];
	setp.gt.s32 	%p197, %r999, %r308;
	@%p197 bra 	$L__BB4_259;
	setp.lt.s32 	%p198, %r3, 1;
	st.global.u32 	[%rd42], %r308;
	@%p198 bra 	$L__BB4_259;
	and.b32  	%r309, %r3, 3;
	setp.lt.u32 	%p199, %r3, 4;
	mov.b32 	%r1152, 0;
	@%p199 bra 	$L__BB4_256;
	and.b32  	%r1152, %r3, 2147483644;
	neg.s32 	%r1147, %r1152;
	add.s64 	%rd43, %rd2, 8;
	add.s64 	%rd44, %rd1, 8;
	mov.u32 	%r1145, %r4;
	mov.u32 	%r1146, %r270;
$L__BB4_255:
	mul.wide.s32 	%rd677, %r1146, 4;
	add.s64 	%rd678, %rd43, %rd677;
	mul.wide.s32 	%rd679, %r1145, 4;
	add.s64 	%rd680, %rd44, %rd679;
	ld.global.u32 	%r1001, [%rd678+-8];
	st.global.u32 	[%rd680+-8], %r1001;
	ld.global.u32 	%r1002, [%rd678+-4];
	st.global.u32 	[%rd680+-4], %r1002;
	ld.global.u32 	%r1003, [%rd678];
	st.global.u32 	[%rd680], %r1003;
	ld.global.u32 	%r1004, [%rd678+4];
	st.global.u32 	[%rd680+4], %r1004;
	add.s32 	%r1147, %r1147, 4;
	add.s32 	%r1146, %r1146, 4;
	add.s32 	%r1145, %r1145, 4;
	setp.eq.s32 	%p200, %r1147, 0;
	@%p200 bra 	$L__BB4_256;
	bra.uni 	$L__BB4_255;
$L__BB4_256:
	setp.eq.s32 	%p201, %r309, 0;
	@%p201 bra 	$L__BB4_259;
	add.s32 	%r1155, %r1152, %r4;
	add.s32 	%r1154, %r1152, %r270;
	neg.s32 	%r1153, %r309;
$L__BB4_258:
	.pragma "nounroll";
	mul.wide.s32 	%rd681, %r1155, 4;
	add.s64 	%rd682, %rd1, %rd681;
	mul.wide.s32 	%rd683, %r1154, 4;
	add.s64 	%rd684, %rd2, %rd683;
	ld.global.u32 	%r1005, [%rd684];
	st.global.u32 	[%rd682], %r1005;
	add.s32 	%r1155, %r1155, 1;
	add.s32 	%r1154, %r1154, 1;
	add.s32 	%r1153, %r1153, 1;
	setp.ne.s32 	%p202, %r1153, 0;
	@%p202 bra 	$L__BB4_258;
$L__BB4_259:
	ret;

}


// ===== COMPILED SASS (sm_100) =====

	.target	sm_100

	.elftype	@"ET_EXEC"


//--------------------- .note.nv.tkinfo           --------------------------
	.section	.note.nv.tkinfo,"",@"SHT_NOTE"
	.sectionflags	@"SHF_NOTE_NV_TKINFO"
	.tkinfo
        /*0018*/ 	.word	0x00000002
        /*0030*/ 	.string	""
        /*0030*/ 	.string	"ptxas"
        /*0030*/ 	.string	"Cuda compilation tools, release 13.0, V13.0.88"
        /*0030*/ 	.string	"Build cuda_13.0.r13.0/compiler.36424714_0"
        /*0030*/ 	.string	"-arch sm_100 -m 64 "



//--------------------- .note.nv.cuinfo           --------------------------
	.section	.note.nv.cuinfo,"",@"SHT_NOTE"
	.sectionflags	@"SHF_NOTE_NV_CUINFO"
        /*0018*/ 	.short	0x0002
        /*001a*/ 	.short	0x0064
        /*001c*/ 	.short	0x0082
	.zero		2


//--------------------- .nv.info                  --------------------------
	.section	.nv.info,"",@"SHT_CUDA_INFO"
	.align	4


	//----- nvinfo : EIATTR_REGCOUNT
	.align		4
        /*0000*/ 	.byte	0x04, 0x2f
        /*0002*/ 	.short	(.L_9 - .L_8)
	.align		4
.L_8:
        /*0004*/ 	.word	index@(createChildren)
        /*0008*/ 	.word	0x0000001e


	//----- nvinfo : EIATTR_FRAME_SIZE
	.align		4
.L_9:
        /*000c*/ 	.byte	0x04, 0x11
        /*000e*/ 	.short	(.L_11 - .L_10)
	.align		4
.L_10:
        /*0010*/ 	.word	index@(createChildren)
        /*0014*/ 	.word	0x00000000


	//----- nvinfo : EIATTR_REGCOUNT
	.align		4
.L_11:
        /*0018*/ 	.byte	0x04, 0x2f
        /*001a*/ 	.short	(.L_13 - .L_12)
	.align		4
.L_12:
        /*001c*/ 	.word	index@(updatePopulation)
        /*0020*/ 	.word	0x00000020


	//----- nvinfo : EIATTR_FRAME_SIZE
	.align		4
.L_13:
        /*0024*/ 	.byte	0x04, 0x11
        /*0026*/ 	.short	(.L_15 - .L_14)
	.align		4
.L_14:
        /*0028*/ 	.word	index@(updatePopulation)
        /*002c*/ 	.word	0x00000000


	//----- nvinfo : EIATTR_REGCOUNT
	.align		4
.L_15:
        /*0030*/ 	.byte	0x04, 0x2f
        /*0032*/ 	.short	(.L_17 - .L_16)
	.align		4
.L_16:
        /*0034*/ 	.word	index@(countFitnessOfAllColumns)
        /*0038*/ 	.word	0x00000024


	//----- nvinfo : EIATTR_FRAME_SIZE
	.align		4
.L_17:
        /*003c*/ 	.byte	0x04, 0x11
        /*003e*/ 	.short	(.L_19 - .L_18)
	.align		4
.L_18:
        /*0040*/ 	.word	index@(countFitnessOfAllColumns)
        /*0044*/ 	.word	0x00000000


	//----- nvinfo : EIATTR_REGCOUNT
	.align		4
.L_19:
        /*0048*/ 	.byte	0x04, 0x2f
        /*004a*/ 	.short	(.L_21 - .L_20)
	.align		4
.L_20:
        /*004c*/ 	.word	index@(countFitnessOfAllRows)
        /*0050*/ 	.word	0x00000024


	//----- nvinfo : EIATTR_FRAME_SIZE
	.align		4
.L_21:
        /*0054*/ 	.byte	0x04, 0x11
        /*0056*/ 	.short	(.L_23 - .L_22)
	.align		4
.L_22:
        /*0058*/ 	.word	index@(countFitnessOfAllRows)
        /*005c*/ 	.word	0x00000000


	//----- nvinfo : EIATTR_REGCOUNT
	.align		4
.L_23:
        /*0060*/ 	.byte	0x04, 0x2f
        /*0062*/ 	.short	(.L_25 - .L_24)
	.align		4
.L_24:
        /*0064*/ 	.word	index@(evolution)
        /*0068*/ 	.word	0x0000002d


	//----- nvinfo : EIATTR_FRAME_SIZE
	.align		4
.L_25:
        /*006c*/ 	.byte	0x04, 0x11
        /*006e*/ 	.short	(.L_27 - .L_26)
	.align		4
.L_26:
        /*0070*/ 	.word	index@(evolution)
        /*0074*/ 	.word	0x00000000


	//----- nvinfo : EIATTR_MIN_STACK_SIZE
	.align		4
.L_27:
        /*0078*/ 	.byte	0x04, 0x12
        /*007a*/ 	.short	(.L_29 - .L_28)
	.align		4
.L_28:
        /*007c*/ 	.word	index@(evolution)
        /*0080*/ 	.word	0x00000000


	//----- nvinfo : EIATTR_MIN_STACK_SIZE
	.align		4
.L_29:
        /*0084*/ 	.byte	0x04, 0x12
        /*0086*/ 	.short	(.L_31 - .L_30)
	.align		4
.L_30:
        /*0088*/ 	.word	index@(countFitnessOfAllRows)
        /*008c*/ 	.word	0x00000000


	//----- nvinfo : EIATTR_MIN_STACK_SIZE
	.align		4
.L_31:
        /*0090*/ 	.byte	0x04, 0x12
        /*0092*/ 	.short	(.L_33 - .L_32)
	.align		4
.L_32:
        /*0094*/ 	.word	index@(countFitnessOfAllColumns)
        /*0098*/ 	.word	0x00000000


	//----- nvinfo : EIATTR_MIN_STACK_SIZE
	.align		4
.L_33:
        /*009c*/ 	.byte	0x04, 0x12
        /*009e*/ 	.short	(.L_35 - .L_34)
	.align		4
.L_34:
        /*00a0*/ 	.word	index@(updatePopulation)
        /*00a4*/ 	.word	0x00000000


	//----- nvinfo : EIATTR_MIN_STACK_SIZE
	.align		4
.L_35:
        /*00a8*/ 	.byte	0x04, 0x12
        /*00aa*/ 	.short	(.L_37 - .L_36)
	.align		4
.L_36:
        /*00ac*/ 	.word	index@(createChildren)
        /*00b0*/ 	.word	0x00000000
.L_37:


//--------------------- .nv.compat                --------------------------
	.section	.nv.compat,"",@"SHT_CUDA_COMPAT_INFO"
	.align	4
        /*0000*/ 	.byte	0x02, 0x09, 0x00, 0x00, 0x02, 0x02, 0x01, 0x00, 0x02, 0x05, 0x05, 0x00, 0x03, 0x07, 0x01, 0x01
        /*0010*/ 	.byte	0x02, 0x03, 0x00, 0x00, 0x02, 0x06, 0x01, 0x00, 0x04, 0x0b, 0x08, 0x00, 0x09, 0x00, 0x00, 0x00
        /*0020*/ 	.byte	0x00, 0x00, 0x00, 0x00


//--------------------- .nv.info.evolution        --------------------------
	.section	.nv.info.evolution,"",@"SHT_CUDA_INFO"
	.sectionflags	@""
	.align	4


	//----- nvinfo : EIATTR_CUDA_API_VERSION
	.align		4
        /*0000*/ 	.byte	0x04, 0x37
        /*0002*/ 	.short	(.L_39 - .L_38)
.L_38:
        /*0004*/ 	.word	0x00000082


	//----- nvinfo : EIATTR_KPARAM_INFO
	.align		4
.L_39:
        /*0008*/ 	.byte	0x04, 0x17
        /*000a*/ 	.short	(.L_41 - .L_40)
.L_40:
        /*000c*/ 	.word	0x00000000
        /*0010*/ 	.short	0x0005
        /*0012*/ 	.short	0x0028
        /*0014*/ 	.byte	0x00, 0xf5, 0x21, 0x00


	//----- nvinfo : EIATTR_KPARAM_INFO
	.align		4
.L_41:
        /*0018*/ 	.byte	0x04, 0x17
        /*001a*/ 	.short	(.L_43 - .L_42)
.L_42:
        /*001c*/ 	.word	0x00000000
        /*0020*/ 	.short	0x0004
        /*0022*/ 	.short	0x0020
        /*0024*/ 	.byte	0x00, 0xf5, 0x21, 0x00


	//----- nvinfo : EIATTR_KPARAM_INFO
	.align		4
.L_43:
        /*0028*/ 	.byte	0x04, 0x17
        /*002a*/ 	.short	(.L_45 - .L_44)
.L_44:
        /*002c*/ 	.word	0x00000000
        /*0030*/ 	.short	0x0003
        /*0032*/ 	.short	0x0018
        /*0034*/ 	.byte	0x00, 0xf5, 0x21, 0x00


	//----- nvinfo : EIATTR_KPARAM_INFO
	.align		4
.L_45:
        /*0038*/ 	.byte	0x04, 0x17
        /*003a*/ 	.short	(.L_47 - .L_46)
.L_46:
        /*003c*/ 	.word	0x00000000
        /*0040*/ 	.short	0x0002
        /*0042*/ 	.short	0x0010
        /*0044*/ 	.byte	0x00, 0xf5, 0x21, 0x00


	//----- nvinfo : EIATTR_KPARAM_INFO
	.align		4
.L_47:
        /*0048*/ 	.byte	0x04, 0x17
        /*004a*/ 	.short	(.L_49 - .L_48)
.L_48:
        /*004c*/ 	.word	0x00000000
        /*0050*/ 	.short	0x0001
        /*0052*/ 	.short	0x0008
        /*0054*/ 	.byte	0x00, 0xf5, 0x21, 0x00


	//----- nvinfo : EIATTR_KPARAM_INFO
	.align		4
.L_49:
        /*0058*/ 	.byte	0x04, 0x17
        /*005a*/ 	.short	(.L_51 - .L_50)
.L_50:
        /*005c*/ 	.word	0x00000000
        /*0060*/ 	.short	0x0000
        /*0062*/ 	.short	0x0000
        /*0064*/ 	.byte	0x00, 0xf5, 0x21, 0x00


	//----- nvinfo : EIATTR_SPARSE_MMA_MASK
	.align		4
.L_51:
        /*0068*/ 	.byte	0x03, 0x50
        /*006a*/ 	.short	0x0000


	//----- nvinfo : EIATTR_MAXREG_COUNT
	.align		4
        /*006c*/ 	.byte	0x03, 0x1b
        /*006e*/ 	.short	0x00ff


	//----- nvinfo : EIATTR_NUM_BARRIERS
	.align		4
        /*0070*/ 	.byte	0x02, 0x4c
        /*0072*/ 	.byte	0x01
	.zero		1


	//----- nvinfo : EIATTR_EXTERNS
	.align		4
        /*0074*/ 	.byte	0x04, 0x0f
        /*0076*/ 	.short	(.L_53 - .L_52)


	//   ....[0]....
	.align		4
.L_52:
        /*0078*/ 	.word	index@(free)


	//   ....[1]....
	.align		4
        /*007c*/ 	.word	index@(malloc)


	//----- nvinfo : EIATTR_MERCURY_ISA_VERSION
	.align		4
.L_53:
        /*0080*/ 	.byte	0x03, 0x5f
        /*0082*/ 	.short	0x0101


	//----- nvinfo : EIATTR_VRC_CTA_INIT_COUNT
	.align		4
        /*0084*/ 	.byte	0x02, 0x4a
	.zero		1
	.zero		1


	//----- nvinfo : EIATTR_SYSCALL_OFFSETS
	.align		4
        /*0088*/ 	.byte	0x04, 0x46
        /*008a*/ 	.short	(.L_55 - .L_54)


	//   ....[0]....
.L_54:
        /*008c*/ 	.word	0x000029a0


	//   ....[1]....
        /*0090*/ 	.word	0x000032d0


	//   ....[2]....
        /*0094*/ 	.word	0x000033f0


	//   ....[3]....
        /*0098*/ 	.word	0x00003480


	//   ....[4]....
        /*009c*/ 	.word	0x00003500


	//   ....[5]....
        /*00a0*/ 	.word	0x00003580


	//   ....[6]....
        /*00a4*/ 	.word	0x00003600


	//   ....[7]....
        /*00a8*/ 	.word	0x00003680


	//   ....[8]....
        /*00ac*/ 	.word	0x00003700


	//   ....[9]....
        /*00b0*/ 	.word	0x00003780


	//   ....[10]....
        /*00b4*/ 	.word	0x000038a0


	//   ....[11]....
        /*00b8*/ 	.word	0x00003930


	//   ....[12]....
        /*00bc*/ 	.word	0x000039b0


	//   ....[13]....
        /*00c0*/ 	.word	0x00003a30


	//   ....[14]....
        /*00c4*/ 	.word	0x00003b10


	//   ....[15]....
        /*00c8*/ 	.word	0x00003ba0


	//   ....[16]....
        /*00cc*/ 	.word	0x00003c60


	//   ....[17]....
        /*00d0*/ 	.word	0x000054c0


	//   ....[18]....
        /*00d4*/ 	.word	0x00005500


	//   ....[19]....
        /*00d8*/ 	.word	0x00005540


	//   ....[20]....
        /*00dc*/ 	.word	0x00005580


	//   ....[21]....
        /*00e0*/ 	.word	0x000055c0


	//   ....[22]....
        /*00e4*/ 	.word	0x00005600


	//   ....[23]....
        /*00e8*/ 	.word	0x00005640


	//   ....[24]....
        /*00ec*/ 	.word	0x00005680


	//   ....[25]....
        /*00f0*/ 	.word	0x000056c0


	//   ....[26]....
        /*00f4*/ 	.word	0x00005700


	//   ....[27]....
        /*00f8*/ 	.word	0x00005740


	//   ....[28]....
        /*00fc*/ 	.word	0x00005780


	//   ....[29]....
        /*0100*/ 	.word	0x000057c0


	//   ....[30]....
        /*0104*/ 	.word	0x00005800


	//   ....[31]....
        /*0108*/ 	.word	0x00005840


	//   ....[32]....
        /*010c*/ 	.word	0x00005880


	//   ....[33]....
        /*0110*/ 	.word	0x00005970


	//   ....[34]....
        /*0114*/ 	.word	0x000059b0


	//   ....[35]....
        /*0118*/ 	.word	0x000059f0


	//   ....[36]....
        /*011c*/ 	.word	0x00005a30


	//   ....[37]....
        /*0120*/ 	.word	0x00005a70


	//   ....[38]....
        /*0124*/ 	.word	0x00005ab0


	//   ....[39]....
        /*0128*/ 	.word	0x00005af0


	//   ....[40]....
        /*012c*/ 	.word	0x00005b30


	//   ....[41]....
        /*0130*/ 	.word	0x00005c10


	//   ....[42]....
        /*0134*/ 	.word	0x00005c50


	//   ....[43]....
        /*0138*/ 	.word	0x00005c90


	//   ....[44]....
        /*013c*/ 	.word	0x00005cd0


	//   ....[45]....
        /*0140*/ 	.word	0x00005d70


	//   ....[46]....
        /*0144*/ 	.word	0x00005dd0


	//   ....[47]....
        /*0148*/ 	.word	0x00005e30


	//   ....[48]....
        /*014c*/ 	.word	0x00005ea0


	//   ....[49]....
        /*0150*/ 	.word	0x00005ef0


	//   ....[50]....
        /*0154*/ 	.word	0x00006070


	//   ....[51]....
        /*0158*/ 	.word	0x00006950


	//   ....[52]....
        /*015c*/ 	.word	0x00006a70


	//   ....[53]....
        /*0160*/ 	.word	0x00006b00


	//   ....[54]....
        /*0164*/ 	.word	0x00006b80


	//   ....[55]....
        /*0168*/ 	.word	0x00006c00


	//   ....[56]....
        /*016c*/ 	.word	0x00006c80


	//   ....[57]....
        /*0170*/ 	.word	0x00006d00


	//   ....[58]....
        /*0174*/ 	.word	0x00006d80


	//   ....[59]....
        /*0178*/ 	.word	0x00006e00


	//   ....[60]....
        /*017c*/ 	.word	0x00006f20


	//   ....[61]....
        /*0180*/ 	.word	0x00006fb0


	//   ....[62]....
        /*0184*/ 	.word	0x00007030


	//   ....[63]....
        /*0188*/ 	.word	0x000070b0


	//   ....[64]....
        /*018c*/ 	.word	0x00007190


	//   ....[65]....
        /*0190*/ 	.word	0x00007220


	//   ....[66]....
        /*0194*/ 	.word	0x000072e0


	//   ....[67]....
        /*0198*/ 	.word	0x00008ba0


	//   ....[68]....
        /*019c*/ 	.word	0x00008be0


	//   ....[69]....
        /*01a0*/ 	.word	0x00008c20


	//   ....[70]....
        /*01a4*/ 	.word	0x00008c60


	//   ....[71]....
        /*01a8*/ 	.word	0x00008ca0


	//   ....[72]....
        /*01ac*/ 	.word	0x00008ce0


	//   ....[73]....
        /*01b0*/ 	.word	0x00008d20


	//   ....[74]....
        /*01b4*/ 	.word	0x00008d60


	//   ....[75]....
        /*01b8*/ 	.word	0x00008da0


	//   ....[76]....
        /*01bc*/ 	.word	0x00008de0


	//   ....[77]....
        /*01c0*/ 	.word	0x00008e20


	//   ....[78]....
        /*01c4*/ 	.word	0x00008e60


	//   ....[79]....
        /*01c8*/ 	.word	0x00008ea0


	//   ....[80]....
        /*01cc*/ 	.word	0x00008ee0


	//   ....[81]....
        /*01d0*/ 	.word	0x00008f20


	//   ....[82]....
        /*01d4*/ 	.word	0x00008f60


	//   ....[83]....
        /*01d8*/ 	.word	0x00009050


	//   ....[84]....
        /*01dc*/ 	.word	0x00009090


	//   ....[85]....
        /*01e0*/ 	.word	0x000090d0


	//   ....[86]....
        /*01e4*/ 	.word	0x00009110


	//   ....[87]....
        /*01e8*/ 	.word	0x00009150


	//   ....[88]....
        /*01ec*/ 	.word	0x00009190


	//   ....[89]....
        /*01f0*/ 	.word	0x000091d0


	//   ....[90]....
        /*01f4*/ 	.word	0x00009210


	//   ....[91]....
        /*01f8*/ 	.word	0x000092f0


	//   ....[92]....
        /*01fc*/ 	.word	0x00009330


	//   ....[93]....
        /*0200*/ 	.word	0x00009370


	//   ....[94]....
        /*0204*/ 	.word	0x000093b0


	//   ....[95]....
        /*0208*/ 	.word	0x00009450


	//   ....[96]....
        /*020c*/ 	.word	0x000094b0


	//   ....[97]....
        /*0210*/ 	.word	0x00009510


	//   ....[98]....
        /*0214*/ 	.word	0x00009580


	//   ....[99]....
        /*0218*/ 	.word	0x000095d0


	//----- nvinfo : EIATTR_EXIT_INSTR_OFFSETS
	.align		4
.L_55:
        /*021c*/ 	.byte	0x04, 0x1c
        /*021e*/ 	.short	(.L_57 - .L_56)


	//   ....[0]....
.L_56:
        /*0220*/ 	.word	0x0000a8f0


	//   ....[1]....
        /*0224*/ 	.word	0x0000a910


	//   ....[2]....
        /*0228*/ 	.word	0x0000b0c0


	//   ....[3]....
        /*022c*/ 	.word	0x0000b180


	//   ....[4]....
        /*0230*/ 	.word	0x0000b220


	//   ....[5]....
        /*0234*/ 	.word	0x0000b240


	//   ....[6]....
        /*0238*/ 	.word	0x0000b9f0


	//   ....[7]....
        /*023c*/ 	.word	0x0000bae0


	//----- nvinfo : EIATTR_CRS_STACK_SIZE
	.align		4
.L_57:
        /*0240*/ 	.byte	0x04, 0x1e
        /*0242*/ 	.short	(.L_59 - .L_58)
.L_58:
        /*0244*/ 	.word	0x00000000


	//----- nvinfo : EIATTR_CBANK_PARAM_SIZE
	.align		4
.L_59:
        /*0248*/ 	.byte	0x03, 0x19
        /*024a*/ 	.short	0x0030


	//----- nvinfo : EIATTR_PARAM_CBANK
	.align		4
        /*024c*/ 	.byte	0x04, 0x0a
        /*024e*/ 	.short	(.L_61 - .L_60)
	.align		4
.L_60:
        /*0250*/ 	.word	index@(.nv.constant0.evolution)
        /*0254*/ 	.short	0x0380
        /*0256*/ 	.short	0x0030


	//----- nvinfo : EIATTR_SW_WAR
	.align		4
.L_61:
        /*0258*/ 	.byte	0x04, 0x36
        /*025a*/ 	.short	(.L_63 - .L_62)
.L_62:
        /*025c*/ 	.word	0x00000008
.L_63:


//--------------------- .nv.info.countFitnessOfAllRows --------------------------
	.section	.nv.info.countFitnessOfAllRows,"",@"SHT_CUDA_INFO"
	.sectionflags	@""
	.align	4


	//----- nvinfo : EIATTR_CUDA_API_VERSION
	.align		4
        /*0000*/ 	.byte	0x04, 0x37
        /*0002*/ 	.short	(.L_65 - .L_64)
.L_64:
        /*0004*/ 	.word	0x00000082


	//----- nvinfo : EIATTR_KPARAM_INFO
	.align		4
.L_65:
        /*0008*/ 	.byte	0x04, 0x17
        /*000a*/ 	.short	(.L_67 - .L_66)
.L_66:
        /*000c*/ 	.word	0x00000000
        /*0010*/ 	.short	0x0001
        /*0012*/ 	.short	0x0008
        /*0014*/ 	.byte	0x00, 0xf5, 0x21, 0x00


	//----- nvinfo : EIATTR_KPARAM_INFO
	.align		4
.L_67:
        /*0018*/ 	.byte	0x04, 0x17
        /*001a*/ 	.short	(.L_69 - .L_68)
.L_68:
        /*001c*/ 	.word	0x00000000
        /*0020*/ 	.short	0x0000
        /*0022*/ 	.short	0x0000
        /*0024*/ 	.byte	0x00, 0xf5, 0x21, 0x00


	//----- nvinfo : EIATTR_SPARSE_MMA_MASK
	.align		4
.L_69:
        /*0028*/ 	.byte	0x03, 0x50
        /*002a*/ 	.short	0x0000


	//----- nvinfo : EIATTR_MAXREG_COUNT
	.align		4
        /*002c*/ 	.byte	0x03, 0x1b
        /*002e*/ 	.short	0x00ff


	//----- nvinfo : EIATTR_EXTERNS
	.align		4
        /*0030*/ 	.byte	0x04, 0x0f
        /*0032*/ 	.short	(.L_71 - .L_70)


	//   ....[0]....
	.align		4
.L_70:
        /*0034*/ 	.word	index@(free)


	//   ....[1]....
	.align		4
        /*0038*/ 	.word	index@(malloc)


	//----- nvinfo : EIATTR_MERCURY_ISA_VERSION
	.align		4
.L_71:
        /*003c*/ 	.byte	0x03, 0x5f
        /*003e*/ 	.short	0x0101


	//----- nvinfo : EIATTR_VRC_CTA_INIT_COUNT
	.align		4
        /*0040*/ 	.byte	0x02, 0x4a
	.zero		1
	.zero		1


	//----- nvinfo : EIATTR_SYSCALL_OFFSETS
	.align		4
        /*0044*/ 	.byte	0x04, 0x46
        /*0046*/ 	.short	(.L_73 - .L_72)


	//   ....[0]....
.L_72:
        /*0048*/ 	.word	0x000002a0


	//   ....[1]....
        /*004c*/ 	.word	0x00000a30


	//   ....[2]....
        /*0050*/ 	.word	0x00000b60


	//   ....[3]....
        /*0054*/ 	.word	0x00000bf0


	//   ....[4]....
        /*0058*/ 	.word	0x00000c70


	//   ....[5]....
        /*005c*/ 	.word	0x00000cf0


	//   ....[6]....
        /*0060*/ 	.word	0x00000d70


	//   ....[7]....
        /*0064*/ 	.word	0x00000df0


	//   ....[8]....
        /*0068*/ 	.word	0x00000e70


	//   ....[9]....
        /*006c*/ 	.word	0x00000ef0


	//   ....[10]....
        /*0070*/ 	.word	0x00001000


	//   ....[11]....
        /*0074*/ 	.word	0x00001090


	//   ....[12]....
        /*0078*/ 	.word	0x00001110


	//   ....[13]....
        /*007c*/ 	.word	0x00001190


	//   ....[14]....
        /*0080*/ 	.word	0x00001270


	//   ....[15]....
        /*0084*/ 	.word	0x00001300


	//   ....[16]....
        /*0088*/ 	.word	0x000013c0


	//   ....[17]....
        /*008c*/ 	.word	0x00002740


	//   ....[18]....
        /*0090*/ 	.word	0x00002780


	//   ....[19]....
        /*0094*/ 	.word	0x000027c0


	//   ....[20]....
        /*0098*/ 	.word	0x00002800


	//   ....[21]....
        /*009c*/ 	.word	0x00002840


	//   ....[22]....
        /*00a0*/ 	.word	0x00002880


	//   ....[23]....
        /*00a4*/ 	.word	0x000028c0


	//   ....[24]....
        /*00a8*/ 	.word	0x00002900


	//   ....[25]....
        /*00ac*/ 	.word	0x00002940


	//   ....[26]....
        /*00b0*/ 	.word	0x00002980


	//   ....[27]....
        /*00b4*/ 	.word	0x000029c0


	//   ....[28]....
        /*00b8*/ 	.word	0x00002a00


	//   ....[29]....
        /*00bc*/ 	.word	0x00002a40


	//   ....[30]....
        /*00c0*/ 	.word	0x00002a80


	//   ....[31]....
        /*00c4*/ 	.word	0x00002ac0


	//   ....[32]....
        /*00c8*/ 	.word	0x00002b00


	//   ....[33]....
        /*00cc*/ 	.word	0x00002c10


	//   ....[34]....
        /*00d0*/ 	.word	0x00002c50


	//   ....[35]....
        /*00d4*/ 	.word	0x00002c90


	//   ....[36]....
        /*00d8*/ 	.word	0x00002cd0


	//   ....[37]....
        /*00dc*/ 	.word	0x00002d10


	//   ....[38]....
        /*00e0*/ 	.word	0x00002d50


	//   ....[39]....
        /*00e4*/ 	.word	0x00002d90


	//   ....[40]....
        /*00e8*/ 	.word	0x00002dd0


	//   ....[41]....
        /*00ec*/ 	.word	0x00002eb0


	//   ....[42]....
        /*00f0*/ 	.word	0x00002ef0


	//   ....[43]....
        /*00f4*/ 	.word	0x00002f30


	//   ....[44]....
        /*00f8*/ 	.word	0x00002f70


	//   ....[45]....
        /*00fc*/ 	.word	0x00003070


	//   ....[46]....
        /*0100*/ 	.word	0x00003120


	//   ....[47]....
        /*0104*/ 	.word	0x00003170


	//----- nvinfo : EIATTR_EXIT_INSTR_OFFSETS
	.align		4
.L_73:
        /*0108*/ 	.byte	0x04, 0x1c
        /*010a*/ 	.short	(.L_75 - .L_74)


	//   ....[0]....
.L_74:
        /*010c*/ 	.word	0x00003180


	//----- nvinfo : EIATTR_CRS_STACK_SIZE
	.align		4
.L_75:
        /*0110*/ 	.byte	0x04, 0x1e
        /*0112*/ 	.short	(.L_77 - .L_76)
.L_76:
        /*0114*/ 	.word	0x00000000


	//----- nvinfo : EIATTR_CBANK_PARAM_SIZE
	.align		4
.L_77:
        /*0118*/ 	.byte	0x03, 0x19
        /*011a*/ 	.short	0x0010


	//----- nvinfo : EIATTR_PARAM_CBANK
	.align		4
        /*011c*/ 	.byte	0x04, 0x0a
        /*011e*/ 	.short	(.L_79 - .L_78)
	.align		4
.L_78:
        /*0120*/ 	.word	index@(.nv.constant0.countFitnessOfAllRows)
        /*0124*/ 	.short	0x0380
        /*0126*/ 	.short	0x0010


	//----- nvinfo : EIATTR_SW_WAR
	.align		4
.L_79:
        /*0128*/ 	.byte	0x04, 0x36
        /*012a*/ 	.short	(.L_81 - .L_80)
.L_80:
        /*012c*/ 	.word	0x00000008
.L_81:


//--------------------- .nv.info.countFitnessOfAllColumns --------------------------
	.section	.nv.info.countFitnessOfAllColumns,"",@"SHT_CUDA_INFO"
	.sectionflags	@""
	.align	4


	//----- nvinfo : EIATTR_CUDA_API_VERSION
	.align		4
        /*0000*/ 	.byte	0x04, 0x37
        /*0002*/ 	.short	(.L_83 - .L_82)
.L_82:
        /*0004*/ 	.word	0x00000082


	//----- nvinfo : EIATTR_KPARAM_INFO
	.align		4
.L_83:
        /*0008*/ 	.byte	0x04, 0x17
        /*000a*/ 	.short	(.L_85 - .L_84)
.L_84:
        /*000c*/ 	.word	0x00000000
        /*0010*/ 	.short	0x0001
        /*0012*/ 	.short	0x0008
        /*0014*/ 	.byte	0x00, 0xf5, 0x21, 0x00


	//----- nvinfo : EIATTR_KPARAM_INFO
	.align		4
.L_85:
        /*0018*/ 	.byte	0x04, 0x17
        /*001a*/ 	.short	(.L_87 - .L_86)
.L_86:
        /*001c*/ 	.word	0x00000000
        /*0020*/ 	.short	0x0000
        /*0022*/ 	.short	0x0000
        /*0024*/ 	.byte	0x00, 0xf5, 0x21, 0x00


	//----- nvinfo : EIATTR_SPARSE_MMA_MASK
	.align		4
.L_87:
        /*0028*/ 	.byte	0x03, 0x50
        /*002a*/ 	.short	0x0000


	//----- nvinfo : EIATTR_MAXREG_COUNT
	.align		4
        /*002c*/ 	.byte	0x03, 0x1b
        /*002e*/ 	.short	0x00ff


	//----- nvinfo : EIATTR_EXTERNS
	.align		4
        /*0030*/ 	.byte	0x04, 0x0f
        /*0032*/ 	.short	(.L_89 - .L_88)


	//   ....[0]....
	.align		4
.L_88:
        /*0034*/ 	.word	index@(free)


	//   ....[1]....
	.align		4
        /*0038*/ 	.word	index@(malloc)


	//----- nvinfo : EIATTR_MERCURY_ISA_VERSION
	.align		4
.L_89:
        /*003c*/ 	.byte	0x03, 0x5f
        /*003e*/ 	.short	0x0101


	//----- nvinfo : EIATTR_VRC_CTA_INIT_COUNT
	.align		4
        /*0040*/ 	.byte	0x02, 0x4a
	.zero		1
	.zero		1


	//----- nvinfo : EIATTR_SYSCALL_OFFSETS
	.align		4
        /*0044*/ 	.byte	0x04, 0x46
        /*0046*/ 	.short	(.L_91 - .L_90)


	//   ....[0]....
.L_90:
        /*0048*/ 	.word	0x000002b0


	//   ....[1]....
        /*004c*/ 	.word	0x00000a70


	//   ....[2]....
        /*0050*/ 	.word	0x00000ba0


	//   ....[3]....
        /*0054*/ 	.word	0x00000c30


	//   ....[4]....
        /*0058*/ 	.word	0x00000cb0


	//   ....[5]....
        /*005c*/ 	.word	0x00000d30


	//   ....[6]....
        /*0060*/ 	.word	0x00000db0


	//   ....[7]....
        /*0064*/ 	.word	0x00000e30


	//   ....[8]....
        /*0068*/ 	.word	0x00000eb0


	//   ....[9]....
        /*006c*/ 	.word	0x00000f30


	//   ....[10]....
        /*0070*/ 	.word	0x00001040


	//   ....[11]....
        /*0074*/ 	.word	0x000010d0


	//   ....[12]....
        /*0078*/ 	.word	0x00001150


	//   ....[13]....
        /*007c*/ 	.word	0x000011d0


	//   ....[14]....
        /*0080*/ 	.word	0x000012b0


	//   ....[15]....
        /*0084*/ 	.word	0x00001340


	//   ....[16]....
        /*0088*/ 	.word	0x00001400


	//   ....[17]....
        /*008c*/ 	.word	0x00002750


	//   ....[18]....
        /*0090*/ 	.word	0x00002790


	//   ....[19]....
        /*0094*/ 	.word	0x000027d0


	//   ....[20]....
        /*0098*/ 	.word	0x00002810


	//   ....[21]....
        /*009c*/ 	.word	0x00002850


	//   ....[22]....
        /*00a0*/ 	.word	0x00002890


	//   ....[23]....
        /*00a4*/ 	.word	0x000028d0


	//   ....[24]....
        /*00a8*/ 	.word	0x00002910


	//   ....[25]....
        /*00ac*/ 	.word	0x00002950


	//   ....[26]....
        /*00b0*/ 	.word	0x00002990


	//   ....[27]....
        /*00b4*/ 	.word	0x000029d0


	//   ....[28]....
        /*00b8*/ 	.word	0x00002a10


	//   ....[29]....
        /*00bc*/ 	.word	0x00002a50


	//   ....[30]....
        /*00c0*/ 	.word	0x00002a90


	//   ....[31]....
        /*00c4*/ 	.word	0x00002ad0


	//   ....[32]....
        /*00c8*/ 	.word	0x00002b10


	//   ....[33]....
        /*00cc*/ 	.word	0x00002c20


	//   ....[34]....
        /*00d0*/ 	.word	0x00002c60


	//   ....[35]....
        /*00d4*/ 	.word	0x00002ca0


	//   ....[36]....
        /*00d8*/ 	.word	0x00002ce0


	//   ....[37]....
        /*00dc*/ 	.word	0x00002d20


	//   ....[38]....
        /*00e0*/ 	.word	0x00002d60


	//   ....[39]....
        /*00e4*/ 	.word	0x00002da0


	//   ....[40]....
        /*00e8*/ 	.word	0x00002de0


	//   ....[41]....
        /*00ec*/ 	.word	0x00002ec0


	//   ....[42]....
        /*00f0*/ 	.word	0x00002f00


	//   ....[43]....
        /*00f4*/ 	.word	0x00002f40


	//   ....[44]....
        /*00f8*/ 	.word	0x00002f80


	//   ....[45]....
        /*00fc*/ 	.word	0x00003080


	//   ....[46]....
        /*0100*/ 	.word	0x00003130


	//   ....[47]....
        /*0104*/ 	.word	0x00003180


	//----- nvinfo : EIATTR_EXIT_INSTR_OFFSETS
	.align		4
.L_91:
        /*0108*/ 	.byte	0x04, 0x1c
        /*010a*/ 	.short	(.L_93 - .L_92)


	//   ....[0]....
.L_92:
        /*010c*/ 	.word	0x00003190


	//----- nvinfo : EIATTR_CRS_STACK_SIZE
	.align		4
.L_93:
        /*0110*/ 	.byte	0x04, 0x1e
        /*0112*/ 	.short	(.L_95 - .L_94)
.L_94:
        /*0114*/ 	.word	0x00000000


	//----- nvinfo : EIATTR_CBANK_PARAM_SIZE
	.align		4
.L_95:
        /*0118*/ 	.byte	0x03, 0x19
        /*011a*/ 	.short	0x0010


	//----- nvinfo : EIATTR_PARAM_CBANK
	.align		4
        /*011c*/ 	.byte	0x04, 0x0a
        /*011e*/ 	.short	(.L_97 - .L_96)
	.align		4
.L_96:
        /*0120*/ 	.word	index@(.nv.constant0.countFitnessOfAllColumns)
        /*0124*/ 	.short	0x0380
        /*0126*/ 	.short	0x0010


	//----- nvinfo : EIATTR_SW_WAR
	.align		4
.L_97:
        /*0128*/ 	.byte	0x04, 0x36
        /*012a*/ 	.short	(.L_99 - .L_98)
.L_98:
        /*012c*/ 	.word	0x00000008
.L_99:


//--------------------- .nv.info.updatePopulation --------------------------
	.section	.nv.info.updatePopulation,"",@"SHT_CUDA_INFO"
	.sectionflags	@""
	.align	4


	//----- nvinfo : EIATTR_CUDA_API_VERSION
	.align		4
        /*0000*/ 	.byte	0x04, 0x37
        /*0002*/ 	.short	(.L_101 - .L_100)
.L_100:
        /*0004*/ 	.word	0x00000082


	//----- nvinfo : EIATTR_KPARAM_INFO
	.align		4
.L_101:
        /*0008*/ 	.byte	0x04, 0x17
        /*000a*/ 	.short	(.L_103 - .L_102)
.L_102:
        /*000c*/ 	.word	0x00000000
        /*0010*/ 	.short	0x0004
        /*0012*/ 	.short	0x0020
        /*0014*/ 	.byte	0x00, 0xf5, 0x21, 0x00


	//----- nvinfo : EIATTR_KPARAM_INFO
	.align		4
.L_103:
        /*0018*/ 	.byte	0x04, 0x17
        /*001a*/ 	.short	(.L_105 - .L_104)
.L_104:
        /*001c*/ 	.word	0x00000000
        /*0020*/ 	.short	0x0003
        /*0022*/ 	.short	0x0018
        /*0024*/ 	.byte	0x00, 0xf5, 0x21, 0x00


	//----- nvinfo : EIATTR_KPARAM_INFO
	.align		4
.L_105:
        /*0028*/ 	.byte	0x04, 0x17
        /*002a*/ 	.short	(.L_107 - .L_106)
.L_106:
        /*002c*/ 	.word	0x00000000
        /*0030*/ 	.short	0x0002
        /*0032*/ 	.short	0x0010
        /*0034*/ 	.byte	0x00, 0xf5, 0x21, 0x00


	//----- nvinfo : EIATTR_KPARAM_INFO
	.align		4
.L_107:
        /*0038*/ 	.byte	0x04, 0x17
        /*003a*/ 	.short	(.L_109 - .L_108)
.L_108:
        /*003c*/ 	.word	0x00000000
        /*0040*/ 	.short	0x0001
        /*0042*/ 	.short	0x0008
        /*0044*/ 	.byte	0x00, 0xf5, 0x21, 0x00


	//----- nvinfo : EIATTR_KPARAM_INFO
	.align		4
.L_109:
        /*0048*/ 	.byte	0x04, 0x17
        /*004a*/ 	.short	(.L_111 - .L_110)
.L_110:
        /*004c*/ 	.word	0x00000000
        /*0050*/ 	.short	0x0000
        /*0052*/ 	.short	0x0000
        /*0054*/ 	.byte	0x00, 0xf5, 0x21, 0x00


	//----- nvinfo : EIATTR_SPARSE_MMA_MASK
	.align		4
.L_111:
        /*0058*/ 	.byte	0x03, 0x50
        /*005a*/ 	.short	0x0000


	//----- nvinfo : EIATTR_MAXREG_COUNT
	.align		4
        /*005c*/ 	.byte	0x03, 0x1b
        /*005e*/ 	.short	0x00ff


	//----- nvinfo : EIATTR_NUM_BARRIERS
	.align		4
        /*0060*/ 	.byte	0x02, 0x4c
        /*0062*/ 	.byte	0x01
	.zero		1


	//----- nvinfo : EIATTR_MERCURY_ISA_VERSION
	.align		4
        /*0064*/ 	.byte	0x03, 0x5f
        /*0066*/ 	.short	0x0101


	//----- nvinfo : EIATTR_VRC_CTA_INIT_COUNT
	.align		4
        /*0068*/ 	.byte	0x02, 0x4a
	.zero		1
	.zero		1


	//----- nvinfo : EIATTR_EXIT_INSTR_OFFSETS
	.align		4
        /*006c*/ 	.byte	0x04, 0x1c
        /*006e*/ 	.short	(.L_113 - .L_112)


	//   ....[0]....
.L_112:
        /*0070*/ 	.word	0x00001240


	//   ....[1]....
        /*0074*/ 	.word	0x00001260


	//   ....[2]....
        /*0078*/ 	.word	0x00001480


	//   ....[3]....
        /*007c*/ 	.word	0x00001540


	//   ....[4]....
        /*0080*/ 	.word	0x000015f0


	//   ....[5]....
        /*0084*/ 	.word	0x00001610


	//   ....[6]....
        /*0088*/ 	.word	0x00001830


	//   ....[7]....
        /*008c*/ 	.word	0x00001920


	//----- nvinfo : EIATTR_CRS_STACK_SIZE
	.align		4
.L_113:
        /*0090*/ 	.byte	0x04, 0x1e
        /*0092*/ 	.short	(.L_115 - .L_114)
.L_114:
        /*0094*/ 	.word	0x00000000


	//----- nvinfo : EIATTR_CBANK_PARAM_SIZE
	.align		4
.L_115:
        /*0098*/ 	.byte	0x03, 0x19
        /*009a*/ 	.short	0x0028


	//----- nvinfo : EIATTR_PARAM_CBANK
	.align		4
        /*009c*/ 	.byte	0x04, 0x0a
        /*009e*/ 	.short	(.L_117 - .L_116)
	.align		4
.L_116:
        /*00a0*/ 	.word	index@(.nv.constant0.updatePopulation)
        /*00a4*/ 	.short	0x0380
        /*00a6*/ 	.short	0x0028


	//----- nvinfo : EIATTR_SW_WAR
	.align		4
.L_117:
        /*00a8*/ 	.byte	0x04, 0x36
        /*00aa*/ 	.short	(.L_119 - .L_118)
.L_118:
        /*00ac*/ 	.word	0x00000008
.L_119:


//--------------------- .nv.info.createChildren   --------------------------
	.section	.nv.info.createChildren,"",@"SHT_CUDA_INFO"
	.sectionflags	@""
	.align	4


	//----- nvinfo : EIATTR_CUDA_API_VERSION
	.align		4
        /*0000*/ 	.byte	0x04, 0x37
        /*0002*/ 	.short	(.L_121 - .L_120)
.L_120:
        /*0004*/ 	.word	0x00000082


	//----- nvinfo : EIATTR_KPARAM_INFO
	.align		4
.L_121:
        /*0008*/ 	.byte	0x04, 0x17
        /*000a*/ 	.short	(.L_123 - .L_122)
.L_122:
        /*000c*/ 	.word	0x00000000
        /*0010*/ 	.short	0x0003
        /*0012*/ 	.short	0x0018
        /*0014*/ 	.byte	0x00, 0xf5, 0x21, 0x00


	//----- nvinfo : EIATTR_KPARAM_INFO
	.align		4
.L_123:
        /*0018*/ 	.byte	0x04, 0x17
        /*001a*/ 	.short	(.L_125 - .L_124)
.L_124:
        /*001c*/ 	.word	0x00000000
        /*0020*/ 	.short	0x0002
        /*0022*/ 	.short	0x0010
        /*0024*/ 	.byte	0x00, 0xf5, 0x21, 0x00


	//----- nvinfo : EIATTR_KPARAM_INFO
	.align		4
.L_125:
        /*0028*/ 	.byte	0x04, 0x17
        /*002a*/ 	.short	(.L_127 - .L_126)
.L_126:
        /*002c*/ 	.word	0x00000000
        /*0030*/ 	.short	0x0001
        /*0032*/ 	.short	0x0008
        /*0034*/ 	.byte	0x00, 0xf5, 0x21, 0x00


	//----- nvinfo : EIATTR_KPARAM_INFO
	.align		4
.L_127:
        /*0038*/ 	.byte	0x04, 0x17
        /*003a*/ 	.short	(.L_129 - .L_128)
.L_128:
        /*003c*/ 	.word	0x00000000
        /*0040*/ 	.short	0x0000
        /*0042*/ 	.short	0x0000
        /*0044*/ 	.byte	0x00, 0xf5, 0x21, 0x00


	//----- nvinfo : EIATTR_SPARSE_MMA_MASK
	.align		4
.L_129:
        /*0048*/ 	.byte	0x03, 0x50
        /*004a*/ 	.short	0x0000


	//----- nvinfo : EIATTR_MAXREG_COUNT
	.align		4
        /*004c*/ 	.byte	0x03, 0x1b
        /*004e*/ 	.short	0x00ff


	//----- nvinfo : EIATTR_MERCURY_ISA_VERSION
	.align		4
        /*0050*/ 	.byte	0x03, 0x5f
        /*0052*/ 	.short	0x0101


	//----- nvinfo : EIATTR_VRC_CTA_INIT_COUNT
	.align		4
        /*0054*/ 	.byte	0x02, 0x4a
	.zero		1
	.zero		1


	//----- nvinfo : EIATTR_EXIT_INSTR_OFFSETS
	.align		4
        /*0058*/ 	.byte	0x04, 0x1c
        /*005a*/ 	.short	(.L_131 - .L_130)


	//   ....[0]....
.L_130:
        /*005c*/ 	.word	0x00001940


	//   ....[1]....
        /*0060*/ 	.word	0x000027b0


	//   ....[2]....
        /*0064*/ 	.word	0x00002890


	//----- nvinfo : EIATTR_CBANK_PARAM_SIZE
	.align		4
.L_131:
        /*0068*/ 	.byte	0x03, 0x19
        /*006a*/ 	.short	0x0020


	//----- nvinfo : EIATTR_PARAM_CBANK
	.align		4
        /*006c*/ 	.byte	0x04, 0x0a
        /*006e*/ 	.short	(.L_133 - .L_132)
	.align		4
.L_132:
        /*0070*/ 	.word	index@(.nv.constant0.createChildren)
        /*0074*/ 	.short	0x0380
        /*0076*/ 	.short	0x0020


	//----- nvinfo : EIATTR_SW_WAR
	.align		4
.L_133:
        /*0078*/ 	.byte	0x04, 0x36
        /*007a*/ 	.short	(.L_135 - .L_134)
.L_134:
        /*007c*/ 	.word	0x00000008
.L_135:


//--------------------- .nv.callgraph             --------------------------
	.section	.nv.callgraph,"",@"SHT_CUDA_CALLGRAPH"
	.align	4
	.sectionentsize	8
	.align		4
        /*0000*/ 	.word	0x00000000
	.align		4
        /*0004*/ 	.word	0xffffffff
	.align		4
        /*0008*/ 	.word	index@(evolution)
	.align		4
        /*000c*/ 	.word	index@(free)
	.align		4
        /*0010*/ 	.word	index@(evolution)
	.align		4
        /*0014*/ 	.word	index@(malloc)
	.align		4
        /*0018*/ 	.word	index@(countFitnessOfAllRows)
	.align		4
        /*001c*/ 	.word	index@(free)
	.align		4
        /*0020*/ 	.word	index@(countFitnessOfAllRows)
	.align		4
        /*0024*/ 	.word	index@(malloc)
	.align		4
        /*0028*/ 	.word	index@(countFitnessOfAllColumns)
	.align		4
        /*002c*/ 	.word	index@(free)
	.align		4
        /*0030*/ 	.word	index@(countFitnessOfAllColumns)
	.align		4
        /*0034*/ 	.word	index@(malloc)
	.align		4
        /*0038*/ 	.word	0x00000000
	.align		4
        /*003c*/ 	.word	0xfffffffe
	.align		4
        /*0040*/ 	.word	0x00000000
	.align		4
        /*0044*/ 	.word	0xfffffffd
	.align		4
        /*0048*/ 	.word	0x00000000
	.align		4
        /*004c*/ 	.word	0xfffffffc


//--------------------- .nv.constant4             --------------------------
	.section	.nv.constant4,"a",@progbits
	.align	8
	.align		8
.nv.constant4:
        /*0000*/ 	.dword	free
	.align		8
        /*0008*/ 	.dword	malloc


//--------------------- .nv.constant3             --------------------------
	.section	.nv.constant3,"a",@progbits
	.align	4
.nv.constant3:
	.type		legendU,@object
	.size		legendU,(sizesOfLegendsU - legendU)
legendU:
	.zero		10000
	.type		sizesOfLegendsU,@object
	.size		sizesOfLegendsU,(shiftsOfLegendsU - sizesOfLegendsU)
sizesOfLegendsU:
	.zero		400
	.type		shiftsOfLegendsU,@object
	.size		shiftsOfLegendsU,(legendL - shiftsOfLegendsU)
shiftsOfLegendsU:
	.zero		400
	.type		legendL,@object
	.size		legendL,(sizesOfLegendsL - legendL)
legendL:
	.zero		10000
	.type		sizesOfLegendsL,@object
	.size		sizesOfLegendsL,(shiftsOfLegendsL - sizesOfLegendsL)
sizesOfLegendsL:
	.zero		400
	.type		shiftsOfLegendsL,@object
	.size		shiftsOfLegendsL,(heightWidth - shiftsOfLegendsL)
shiftsOfLegendsL:
	.zero		400
	.type		heightWidth,@object
	.size		heightWidth,(numberOfMutations - heightWidth)
heightWidth:
	.zero		16
	.type		numberOfMutations,@object
	.size		numberOfMutations,(.L_7 - numberOfMutations)
numberOfMutations:
        /*5470*/ 	.byte	0x04, 0x00, 0x00, 0x00
.L_7:


//--------------------- .text.evolution           --------------------------
	.section	.text.evolution,"ax",@progbits
	.align	128
        .global         evolution
        .type           evolution,@function
        .size           evolution,(.L_x_521 - evolution)
        .other          evolution,@"STO_CUDA_ENTRY STV_DEFAULT"
evolution:
.text.evolution:
[----:B------:R-:W0:Y:S01]  /*0000*/  LDC R1, c[0x0][0x37c] ;  /* 0x0000df00ff017b82 */ /* 0x000e220000000800 */
[----:B------:R-:W1:Y:S07]  /*0010*/  S2R R35, SR_CTAID.X ;  /* 0x0000000000237919 */ /* 0x000e6e0000002500 */
[----:B------:R-:W2:Y:S01]  /*0020*/  LDC.64 R2, c[0x0][0x3a8] ;  /* 0x0000ea00ff027b82 */ /* 0x000ea20000000a00 */
[----:B------:R-:W1:Y:S01]  /*0030*/  LDCU UR4, c[0x0][0x360] ;  /* 0x00006c00ff0477ac */ /* 0x000e620008000800 */
[----:B------:R-:W1:Y:S01]  /*0040*/  S2R R0, SR_TID.X ;  /* 0x0000000000007919 */ /* 0x000e620000002100 */
[----:B------:R-:W3:Y:S01]  /*0050*/  LDCU.64 UR36, c[0x0][0x358] ;  /* 0x00006b00ff2477ac */ /* 0x000ee20008000a00 */
[----:B-1----:R-:W-:-:S04]  /*0060*/  IMAD R35, R35, UR4, R0 ;  /* 0x0000000423237c24 */ /* 0x002fc8000f8e0200 */
[----:B------:R-:W1:Y:S01]  /*0070*/  LDC R0, c[0x3][0x5468] ;  /* 0x00d51a00ff007b82 */ /* 0x000e620000000800 */
[----:B--2---:R-:W-:-:S05]  /*0080*/  IMAD.WIDE R2, R35, 0x4, R2 ;  /* 0x0000000423027825 */ /* 0x004fca00078e0202 */
[----:B---3--:R2:W5:Y:S01]  /*0090*/  LDG.E R34, desc[UR36][R2.64] ;  /* 0x0000002402227981 */ /* 0x008562000c1e1900 */
[----:B-1----:R-:W-:Y:S01]  /*00a0*/  ISETP.GE.AND P0, PT, R0, 0x2, PT ;  /* 0x000000020000780c */ /* 0x002fe20003f06270 */
[----:B------:R-:W-:-:S12]  /*00b0*/  IMAD R33, R35, R0, RZ ;  /* 0x0000000023217224 */ /* 0x000fd800078e02ff */
[----:B0-2---:R-:W-:Y:S05]  /*00c0*/  @!P0 BRA `(.L_x_0) ;  /* 0x0000000c00a48947 */ /* 0x005fea0003800000 */
[----:B------:R-:W-:Y:S01]  /*00d0*/  ISETP.GE.U32.AND P0, PT, R0, 0x8, PT ;  /* 0x000000080000780c */ /* 0x000fe20003f06070 */
[----:B------:R-:W-:Y:S01]  /*00e0*/  IMAD.MOV.U32 R2, RZ, RZ, RZ ;  /* 0x000000ffff027224 */ /* 0x000fe200078e00ff */
[----:B------:R-:W-:-:S04]  /*00f0*/  SHF.R.U32.HI R3, RZ, 0x1, R0 ;  /* 0x00000001ff037819 */ /* 0x000fc80000011600 */
[----:B------:R-:W-:-:S07]  /*0100*/  LOP3.LUT R16, R3, 0x3, RZ, 0xc0, !PT ;  /* 0x0000000303107812 */ /* 0x000fce00078ec0ff */
[----:B------:R-:W-:Y:S05]  /*0110*/  @!P0 BRA `(.L_x_1) ;  /* 0x0000000c004c8947 */ /* 0x000fea0003800000 */
[----:B------:R-:W-:Y:S01]  /*0120*/  LOP3.LUT R2, R3, 0x3ffffffc, RZ, 0xc0, !PT ;  /* 0x3ffffffc03027812 */ /* 0x000fe200078ec0ff */
[----:B------:R-:W-:-:S03]  /*0130*/  IMAD.MOV.U32 R3, RZ, RZ, RZ ;  /* 0x000000ffff037224 */ /* 0x000fc600078e00ff */
[----:B------:R-:W-:-:S13]  /*0140*/  ISETP.GT.AND P0, PT, R2, RZ, PT ;  /* 0x000000ff0200720c */ /* 0x000fda0003f04270 */
[----:B------:R-:W-:Y:S05]  /*0150*/  @!P0 BRA `(.L_x_2) ;  /* 0x0000000800c08947 */ /* 0x000fea0003800000 */
[----:B------:R-:W-:Y:S02]  /*0160*/  IADD3 R4, PT, PT, R2, -R3, RZ ;  /* 0x8000000302047210 */ /* 0x000fe40007ffe0ff */
[----:B------:R-:W-:Y:S02]  /*0170*/  PLOP3.LUT P0, PT, PT, PT, PT, 0x80, 0x8 ;  /* 0x000000000008781c */ /* 0x000fe40003f0f070 */
[----:B------:R-:W-:-:S13]  /*0180*/  ISETP.GT.AND P1, PT, R4, 0xc, PT ;  /* 0x0000000c0400780c */ /* 0x000fda0003f24270 */
[----:B------:R-:W-:Y:S05]  /*0190*/  @!P1 BRA `(.L_x_3) ;  /* 0x0000000400bc9947 */ /* 0x000fea0003800000 */
[----:B------:R-:W-:Y:S01]  /*01a0*/  PLOP3.LUT P0, PT, PT, PT, PT, 0x8, 0x80 ;  /* 0x000000000080781c */ /* 0x000fe20003f0e170 */
[----:B------:R-:W-:-:S12]  /*01b0*/  VIADD R10, R2, 0xfffffff4 ;  /* 0xfffffff4020a7836 */ /* 0x000fd80000000000 */
.L_x_4:
[----:B------:R-:W0:Y:S08]  /*01c0*/  LDC.64 R8, c[0x0][0x3a0] ;  /* 0x0000e800ff087b82 */ /* 0x000e300000000a00 */
[----:B-1----:R-:W1:Y:S01]  /*01d0*/  LDC.64 R4, c[0x0][0x380] ;  /* 0x0000e000ff047b82 */ /* 0x002e620000000a00 */
[----:B0-----:R-:W-:-:S05]  /*01e0*/  IMAD.WIDE.U32 R12, R3, 0x4, R8 ;  /* 0x00000004030c7825 */ /* 0x001fca00078e0008 */
[----:B------:R-:W2:Y:S02]  /*01f0*/  LDG.E R6, desc[UR36][R12.64] ;  /* 0x000000240c067981 */ /* 0x000ea4000c1e1900 */
[----:B--2---:R-:W-:Y:S02]  /*0200*/  IMAD.IADD R19, R33, 0x1, R6 ;  /* 0x0000000121137824 */ /* 0x004fe400078e0206 */
[----:B------:R-:W0:Y:S02]  /*0210*/  LDC.64 R6, c[0x0][0x388] ;  /* 0x0000e200ff067b82 */ /* 0x000e240000000a00 */
[----:B-1----:R-:W-:-:S06]  /*0220*/  IMAD.WIDE R14, R19, 0x4, R4 ;  /* 0x00000004130e7825 */ /* 0x002fcc00078e0204 */
[----:B------:R-:W2:Y:S01]  /*0230*/  LDG.E R15, desc[UR36][R14.64] ;  /* 0x000000240e0f7981 */ /* 0x000ea2000c1e1900 */
[----:B0-----:R-:W-:-:S05]  /*0240*/  IMAD.WIDE R18, R19, 0x4, R6 ;  /* 0x0000000413127825 */ /* 0x001fca00078e0206 */
[----:B--2---:R0:W-:Y:S04]  /*0250*/  STG.E desc[UR36][R18.64], R15 ;  /* 0x0000000f12007986 */ /* 0x0041e8000c101924 */
[----:B------:R-:W2:Y:S02]  /*0260*/  LDG.E R20, desc[UR36][R12.64+0x4] ;  /* 0x000004240c147981 */ /* 0x000ea4000c1e1900 */
[----:B--2---:R-:W-:-:S05]  /*0270*/  IADD3 R23, PT, PT, R33, R20, RZ ;  /* 0x0000001421177210 */ /* 0x004fca0007ffe0ff */
[----:B------:R-:W-:-:S05]  /*0280*/  IMAD.WIDE R20, R23, 0x4, R4 ;  /* 0x0000000417147825 */ /* 0x000fca00078e0204 */
[----:B------:R-:W2:Y:S01]  /*0290*/  LDG.E R11, desc[UR36][R20.64] ;  /* 0x00000024140b7981 */ /* 0x000ea2000c1e1900 */
[----:B------:R-:W-:-:S05]  /*02a0*/  IMAD.WIDE R22, R23, 0x4, R6 ;  /* 0x0000000417167825 */ /* 0x000fca00078e0206 */
[----:B--2---:R1:W-:Y:S04]  /*02b0*/  STG.E desc[UR36][R22.64], R11 ;  /* 0x0000000b16007986 */ /* 0x0043e8000c101924 */
[----:B------:R-:W2:Y:S02]  /*02c0*/  LDG.E R24, desc[UR36][R12.64+0x8] ;  /* 0x000008240c187981 */ /* 0x000ea4000c1e1900 */
[----:B--2---:R-:W-:-:S04]  /*02d0*/  IMAD.IADD R17, R33, 0x1, R24 ;  /* 0x0000000121117824 */ /* 0x004fc800078e0218 */
[----:B------:R-:W-:-:S06]  /*02e0*/  IMAD.WIDE R24, R17, 0x4, R4 ;  /* 0x0000000411187825 */ /* 0x000fcc00078e0204 */
[----:B------:R-:W2:Y:S01]  /*02f0*/  LDG.E R25, desc[UR36][R24.64] ;  /* 0x0000002418197981 */ /* 0x000ea2000c1e1900 */
[----:B0-----:R-:W-:-:S05]  /*0300*/  IMAD.WIDE R18, R17, 0x4, R6 ;  /* 0x0000000411127825 */ /* 0x001fca00078e0206 */
[----:B--2---:R0:W-:Y:S04]  /*0310*/  STG.E desc[UR36][R18.64], R25 ;  /* 0x0000001912007986 */ /* 0x0041e8000c101924 */
[----:B------:R-:W2:Y:S02]  /*0320*/  LDG.E R14, desc[UR36][R12.64+0xc] ;  /* 0x00000c240c0e7981 */ /* 0x000ea4000c1e1900 */
[----:B--2---:R-:W-:-:S04]  /*0330*/  IMAD.IADD R15, R33, 0x1, R14 ;  /* 0x00000001210f7824 */ /* 0x004fc800078e020e */
[----:B------:R-:W-:-:S05]  /*0340*/  IMAD.WIDE R20, R15, 0x4, R4 ;  /* 0x000000040f147825 */ /* 0x000fca00078e0204 */
[----:B------:R-:W2:Y:S01]  /*0350*/  LDG.E R17, desc[UR36][R20.64] ;  /* 0x0000002414117981 */ /* 0x000ea2000c1e1900 */
[----:B-1----:R-:W-:Y:S01]  /*0360*/  IADD3 R11, PT, PT, R3, 0x4, RZ ;  /* 0x00000004030b7810 */ /* 0x002fe20007ffe0ff */
[----:B------:R-:W-:-:S04]  /*0370*/  IMAD.WIDE R22, R15, 0x4, R6 ;  /* 0x000000040f167825 */ /* 0x000fc800078e0206 */
[----:B------:R-:W-:Y:S01]  /*0380*/  IMAD.WIDE.U32 R14, R11, 0x4, R8 ;  /* 0x000000040b0e7825 */ /* 0x000fe200078e0008 */
[----:B--2---:R1:W-:Y:S04]  /*0390*/  STG.E desc[UR36][R22.64], R17 ;  /* 0x0000001116007986 */ /* 0x0043e8000c101924 */
[----:B------:R-:W2:Y:S02]  /*03a0*/  LDG.E R24, desc[UR36][R14.64] ;  /* 0x000000240e187981 */ /* 0x000ea4000c1e1900 */
[----:B--2---:R-:W-:-:S04]  /*03b0*/  IMAD.IADD R11, R33, 0x1, R24 ;  /* 0x00000001210b7824 */ /* 0x004fc800078e0218 */
[----:B0-----:R-:W-:-:S05]  /*03c0*/  IMAD.WIDE R18, R11, 0x4, R4 ;  /* 0x000000040b127825 */ /* 0x001fca00078e0204 */
[----:B------:R-:W2:Y:S01]  /*03d0*/  LDG.E R25, desc[UR36][R18.64] ;  /* 0x0000002412197981 */ /* 0x000ea2000c1e1900 */
[----:B------:R-:W-:-:S05]  /*03e0*/  IMAD.WIDE R12, R11, 0x4, R6 ;  /* 0x000000040b0c7825 */ /* 0x000fca00078e0206 */
[----:B--2---:R0:W-:Y:S04]  /*03f0*/  STG.E desc[UR36][R12.64], R25 ;  /* 0x000000190c007986 */ /* 0x0041e8000c101924 */
[----:B------:R-:W2:Y:S02]  /*0400*/  LDG.E R20, desc[UR36][R14.64+0x4] ;  /* 0x000004240e147981 */ /* 0x000ea4000c1e1900 */
[----:B--2---:R-:W-:-:S04]  /*0410*/  IMAD.IADD R11, R33, 0x1, R20 ;  /* 0x00000001210b7824 */ /* 0x004fc800078e0214 */
[----:B------:R-:W-:-:S05]  /*0420*/  IMAD.WIDE R20, R11, 0x4, R4 ;  /* 0x000000040b147825 */ /* 0x000fca00078e0204 */
[----:B------:R-:W2:Y:S01]  /*0430*/  LDG.E R27, desc[UR36][R20.64] ;  /* 0x00000024141b7981 */ /* 0x000ea2000c1e1900 */
[----:B-1----:R-:W-:-:S05]  /*0440*/  IMAD.WIDE R22, R11, 0x4, R6 ;  /* 0x000000040b167825 */ /* 0x002fca00078e0206 */
[----:B--2---:R1:W-:Y:S04]  /*0450*/  STG.E desc[UR36][R22.64], R27 ;  /* 0x0000001b16007986 */ /* 0x0043e8000c101924 */
[----:B------:R-:W2:Y:S02]  /*0460*/  LDG.E R24, desc[UR36][R14.64+0x8] ;  /* 0x000008240e187981 */ /* 0x000ea4000c1e1900 */
[----:B--2---:R-:W-:-:S05]  /*0470*/  IADD3 R11, PT, PT, R33, R24, RZ ;  /* 0x00000018210b7210 */ /* 0x004fca0007ffe0ff */
        /* <DEDUP_REMOVED lines=8> */
[----:B------:R-:W-:Y:S02]  /*0500*/  VIADD R13, R3, 0x8 ;  /* 0x00000008030d7836 */ /* 0x000fe40000000000 */
[----:B-1----:R-:W-:-:S04]  /*0510*/  IMAD.WIDE R22, R11, 0x4, R6 ;  /* 0x000000040b167825 */ /* 0x002fc800078e0206 */
[----:B------:R-:W-:Y:S01]  /*0520*/  IMAD.WIDE.U32 R12, R13, 0x4, R8 ;  /* 0x000000040d0c7825 */ /* 0x000fe200078e0008 */
[----:B--2---:R1:W-:Y:S04]  /*0530*/  STG.E desc[UR36][R22.64], R17 ;  /* 0x0000001116007986 */ /* 0x0043e8000c101924 */
[----:B------:R-:W2:Y:S02]  /*0540*/  LDG.E R18, desc[UR36][R12.64] ;  /* 0x000000240c127981 */ /* 0x000ea4000c1e1900 */
[----:B--2---:R-:W-:-:S05]  /*0550*/  IADD3 R11, PT, PT, R33, R18, RZ ;  /* 0x00000012210b7210 */ /* 0x004fca0007ffe0ff */
        /* <DEDUP_REMOVED lines=17> */
[----:B--2---:R-:W-:-:S05]  /*0670*/  IADD3 R11, PT, PT, R33, R24, RZ ;  /* 0x00000018210b7210 */ /* 0x004fca0007ffe0ff */
[----:B------:R-:W-:-:S06]  /*0680*/  IMAD.WIDE R20, R11, 0x4, R4 ;  /* 0x000000040b147825 */ /* 0x000fcc00078e0204 */
[----:B------:R-:W2:Y:S01]  /*0690*/  LDG.E R21, desc[UR36][R20.64] ;  /* 0x0000002414157981 */ /* 0x000ea2000c1e1900 */
[----:B------:R-:W-:Y:S02]  /*06a0*/  VIADD R17, R3, 0xc ;  /* 0x0000000c03117836 */ /* 0x000fe40000000000 */
[----:B-1----:R-:W-:-:S04]  /*06b0*/  IMAD.WIDE R22, R11, 0x4, R6 ;  /* 0x000000040b167825 */ /* 0x002fc800078e0206 */
        /* <DEDUP_REMOVED lines=9> */
[----:B--2---:R-:W-:-:S05]  /*0750*/  IADD3 R11, PT, PT, R33, R18, RZ ;  /* 0x00000012210b7210 */ /* 0x004fca0007ffe0ff */
[----:B------:R-:W-:-:S06]  /*0760*/  IMAD.WIDE R18, R11, 0x4, R4 ;  /* 0x000000040b127825 */ /* 0x000fcc00078e0204 */
        /* <DEDUP_REMOVED lines=11> */
[----:B------:R-:W-:-:S06]  /*0820*/  IMAD.WIDE R4, R11, 0x4, R4 ;  /* 0x000000040b047825 */ /* 0x000fcc00078e0204 */
[----:B------:R-:W2:Y:S01]  /*0830*/  LDG.E R5, desc[UR36][R4.64] ;  /* 0x0000002404057981 */ /* 0x000ea2000c1e1900 */
[----:B------:R-:W-:Y:S01]  /*0840*/  IMAD.WIDE R6, R11, 0x4, R6 ;  /* 0x000000040b067825 */ /* 0x000fe200078e0206 */
[----:B------:R-:W-:-:S04]  /*0850*/  IADD3 R3, PT, PT, R3, 0x10, RZ ;  /* 0x0000001003037810 */ /* 0x000fc80007ffe0ff */
[----:B------:R-:W-:Y:S01]  /*0860*/  ISETP.GE.AND P1, PT, R3, R10, PT ;  /* 0x0000000a0300720c */ /* 0x000fe20003f26270 */
[----:B--2---:R1:W-:-:S12]  /*0870*/  STG.E desc[UR36][R6.64], R5 ;  /* 0x0000000506007986 */ /* 0x0043d8000c101924 */
[----:B------:R-:W-:Y:S05]  /*0880*/  @!P1 BRA `(.L_x_4) ;  /* 0xfffffff8004c9947 */ /* 0x000fea000383ffff */
.L_x_3:
[----:B------:R-:W-:-:S05]  /*0890*/  IMAD.IADD R4, R2, 0x1, -R3 ;  /* 0x0000000102047824 */ /* 0x000fca00078e0a03 */
[----:B------:R-:W-:-:S13]  /*08a0*/  ISETP.GT.AND P1, PT, R4, 0x4, PT ;  /* 0x000000040400780c */ /* 0x000fda0003f24270 */
[----:B------:R-:W-:Y:S05]  /*08b0*/  @!P1 BRA `(.L_x_5) ;  /* 0x0000000000e09947 */ /* 0x000fea0003800000 */
[----:B------:R-:W0:Y:S08]  /*08c0*/  LDC.64 R8, c[0x0][0x3a0] ;  /* 0x0000e800ff087b82 */ /* 0x000e300000000a00 */
[----:B-1----:R-:W1:Y:S01]  /*08d0*/  LDC.64 R4, c[0x0][0x380] ;  /* 0x0000e000ff047b82 */ /* 0x002e620000000a00 */
[----:B0-----:R-:W-:-:S05]  /*08e0*/  IMAD.WIDE.U32 R10, R3, 0x4, R8 ;  /* 0x00000004030a7825 */ /* 0x001fca00078e0008 */
[----:B------:R-:W2:Y:S02]  /*08f0*/  LDG.E R6, desc[UR36][R10.64] ;  /* 0x000000240a067981 */ /* 0x000ea4000c1e1900 */
[----:B--2---:R-:W-:Y:S02]  /*0900*/  IMAD.IADD R15, R33, 0x1, R6 ;  /* 0x00000001210f7824 */ /* 0x004fe400078e0206 */
[----:B------:R-:W0:Y:S02]  /*0910*/  LDC.64 R6, c[0x0][0x388] ;  /* 0x0000e200ff067b82 */ /* 0x000e240000000a00 */
[----:B-1----:R-:W-:-:S05]  /*0920*/  IMAD.WIDE R12, R15, 0x4, R4 ;  /* 0x000000040f0c7825 */ /* 0x002fca00078e0204 */
        /* <DEDUP_REMOVED lines=31> */
[----:B------:R-:W-:-:S06]  /*0b20*/  IMAD.WIDE R14, R17, 0x4, R4 ;  /* 0x00000004110e7825 */ /* 0x000fcc00078e0204 */
[----:B------:R-:W2:Y:S01]  /*0b30*/  LDG.E R15, desc[UR36][R14.64] ;  /* 0x000000240e0f7981 */ /* 0x000ea2000c1e1900 */
[----:B-1----:R-:W-:-:S05]  /*0b40*/  IMAD.WIDE R18, R17, 0x4, R6 ;  /* 0x0000000411127825 */ /* 0x002fca00078e0206 */
[----:B--2---:R2:W-:Y:S04]  /*0b50*/  STG.E desc[UR36][R18.64], R15 ;  /* 0x0000000f12007986 */ /* 0x0045e8000c101924 */
[----:B------:R-:W3:Y:S02]  /*0b60*/  LDG.E R20, desc[UR36][R8.64+0x8] ;  /* 0x0000082408147981 */ /* 0x000ee4000c1e1900 */
[----:B---3--:R-:W-:-:S05]  /*0b70*/  IADD3 R17, PT, PT, R33, R20, RZ ;  /* 0x0000001421117210 */ /* 0x008fca0007ffe0ff */
[----:B------:R-:W-:-:S06]  /*0b80*/  IMAD.WIDE R12, R17, 0x4, R4 ;  /* 0x00000004110c7825 */ /* 0x000fcc00078e0204 */
[----:B------:R-:W3:Y:S01]  /*0b90*/  LDG.E R13, desc[UR36][R12.64] ;  /* 0x000000240c0d7981 */ /* 0x000ee2000c1e1900 */
[----:B0-----:R-:W-:-:S05]  /*0ba0*/  IMAD.WIDE R10, R17, 0x4, R6 ;  /* 0x00000004110a7825 */ /* 0x001fca00078e0206 */
[----:B---3--:R2:W-:Y:S04]  /*0bb0*/  STG.E desc[UR36][R10.64], R13 ;  /* 0x0000000d0a007986 */ /* 0x0085e8000c101924 */
[----:B------:R-:W3:Y:S02]  /*0bc0*/  LDG.E R20, desc[UR36][R8.64+0xc] ;  /* 0x00000c2408147981 */ /* 0x000ee4000c1e1900 */
[----:B---3--:R-:W-:-:S04]  /*0bd0*/  IMAD.IADD R17, R33, 0x1, R20 ;  /* 0x0000000121117824 */ /* 0x008fc800078e0214 */
[----:B------:R-:W-:-:S06]  /*0be0*/  IMAD.WIDE R4, R17, 0x4, R4 ;  /* 0x0000000411047825 */ /* 0x000fcc00078e0204 */
[----:B------:R-:W3:Y:S01]  /*0bf0*/  LDG.E R5, desc[UR36][R4.64] ;  /* 0x0000002404057981 */ /* 0x000ee2000c1e1900 */
[----:B------:R-:W-:Y:S01]  /*0c00*/  IMAD.WIDE R6, R17, 0x4, R6 ;  /* 0x0000000411067825 */ /* 0x000fe200078e0206 */
[----:B------:R-:W-:-:S03]  /*0c10*/  PLOP3.LUT P0, PT, PT, PT, PT, 0x8, 0x80 ;  /* 0x000000000080781c */ /* 0x000fc60003f0e170 */
[----:B------:R-:W-:Y:S01]  /*0c20*/  VIADD R3, R3, 0x8 ;  /* 0x0000000803037836 */ /* 0x000fe20000000000 */
[----:B---3--:R2:W-:Y:S09]  /*0c30*/  STG.E desc[UR36][R6.64], R5 ;  /* 0x0000000506007986 */ /* 0x0085f2000c101924 */
.L_x_5:
[----:B------:R-:W-:-:S13]  /*0c40*/  ISETP.NE.OR P0, PT, R3, R2, P0 ;  /* 0x000000020300720c */ /* 0x000fda0000705670 */
[----:B------:R-:W-:Y:S05]  /*0c50*/  @!P0 BRA `(.L_x_1) ;  /* 0x00000000007c8947 */ /* 0x000fea0003800000 */
.L_x_2:
[----:B-12---:R-:W0:Y:S08]  /*0c60*/  LDC.64 R6, c[0x0][0x3a0] ;  /* 0x0000e800ff067b82 */ /* 0x006e300000000a00 */
[----:B---3--:R-:W1:Y:S01]  /*0c70*/  LDC.64 R4, c[0x0][0x380] ;  /* 0x0000e000ff047b82 */ /* 0x008e620000000a00 */
[----:B0-----:R-:W-:-:S05]  /*0c80*/  IMAD.WIDE.U32 R6, R3, 0x4, R6 ;  /* 0x0000000403067825 */ /* 0x001fca00078e0006 */
[----:B------:R-:W2:Y:S02]  /*0c90*/  LDG.E R8, desc[UR36][R6.64] ;  /* 0x0000002406087981 */ /* 0x000ea4000c1e1900 */
[----:B--2---:R-:W-:Y:S02]  /*0ca0*/  IADD3 R13, PT, PT, R33, R8, RZ ;  /* 0x00000008210d7210 */ /* 0x004fe40007ffe0ff */
[----:B------:R-:W0:Y:S03]  /*0cb0*/  LDC.64 R8, c[0x0][0x388] ;  /* 0x0000e200ff087b82 */ /* 0x000e260000000a00 */
[----:B-1----:R-:W-:-:S05]  /*0cc0*/  IMAD.WIDE R10, R13, 0x4, R4 ;  /* 0x000000040d0a7825 */ /* 0x002fca00078e0204 */
[----:B------:R-:W2:Y:S01]  /*0cd0*/  LDG.E R17, desc[UR36][R10.64] ;  /* 0x000000240a117981 */ /* 0x000ea2000c1e1900 */
[----:B0-----:R-:W-:-:S05]  /*0ce0*/  IMAD.WIDE R12, R13, 0x4, R8 ;  /* 0x000000040d0c7825 */ /* 0x001fca00078e0208 */
[----:B--2---:R0:W-:Y:S04]  /*0cf0*/  STG.E desc[UR36][R12.64], R17 ;  /* 0x000000110c007986 */ /* 0x0041e8000c101924 */
[----:B------:R-:W2:Y:S02]  /*0d00*/  LDG.E R14, desc[UR36][R6.64+0x4] ;  /* 0x00000424060e7981 */ /* 0x000ea4000c1e1900 */
[----:B--2---:R-:W-:-:S04]  /*0d10*/  IMAD.IADD R19, R33, 0x1, R14 ;  /* 0x0000000121137824 */ /* 0x004fc800078e020e */
[----:B------:R-:W-:-:S06]  /*0d20*/  IMAD.WIDE R14, R19, 0x4, R4 ;  /* 0x00000004130e7825 */ /* 0x000fcc00078e0204 */
        /* <DEDUP_REMOVED lines=13> */
[----:B------:R-:W-:-:S04]  /*0e00*/  IMAD.WIDE R8, R17, 0x4, R8 ;  /* 0x0000000411087825 */ /* 0x000fc800078e0208 */
[----:B------:R-:W-:-:S05]  /*0e10*/  VIADD R3, R3, 0x4 ;  /* 0x0000000403037836 */ /* 0x000fca0000000000 */
[----:B------:R-:W-:Y:S01]  /*0e20*/  ISETP.NE.AND P0, PT, R3, R2, PT ;  /* 0x000000020300720c */ /* 0x000fe20003f05270 */
[----:B--2---:R3:W-:-:S12]  /*0e30*/  STG.E desc[UR36][R8.64], R5 ;  /* 0x0000000508007986 */ /* 0x0047d8000c101924 */
[----:B------:R-:W-:Y:S05]  /*0e40*/  @P0 BRA `(.L_x_2) ;  /* 0xfffffffc00840947 */ /* 0x000fea000383ffff */
.L_x_1:
[----:B------:R-:W-:-:S13]  /*0e50*/  ISETP.NE.AND P0, PT, R16, RZ, PT ;  /* 0x000000ff1000720c */ /* 0x000fda0003f05270 */
[----:B------:R-:W-:Y:S05]  /*0e60*/  @!P0 BRA `(.L_x_0) ;  /* 0x00000000003c8947 */ /* 0x000fea0003800000 */
[----:B--23--:R-:W0:Y:S01]  /*0e70*/  LDC.64 R10, c[0x0][0x3a0] ;  /* 0x0000e800ff0a7b82 */ /* 0x00ce220000000a00 */
[----:B------:R-:W-:-:S07]  /*0e80*/  UMOV UR4, URZ ;  /* 0x000000ff00047c82 */ /* 0x000fce0008000000 */
[----:B-1----:R-:W1:Y:S08]  /*0e90*/  LDC.64 R12, c[0x0][0x380] ;  /* 0x0000e000ff0c7b82 */ /* 0x002e700000000a00 */
[----:B------:R-:W2:Y:S02]  /*0ea0*/  LDC.64 R14, c[0x0][0x388] ;  /* 0x0000e200ff0e7b82 */ /* 0x000ea40000000a00 */
.L_x_6:
[----:B0-----:R-:W-:-:S06]  /*0eb0*/  IMAD.WIDE.U32 R4, R2, 0x4, R10 ;  /* 0x0000000402047825 */ /* 0x001fcc00078e000a */
[----:B------:R-:W3:Y:S02]  /*0ec0*/  LDG.E R4, desc[UR36][R4.64] ;  /* 0x0000002404047981 */ /* 0x000ee4000c1e1900 */
[----:B---34-:R-:W-:-:S04]  /*0ed0*/  IMAD.IADD R9, R33, 0x1, R4 ;  /* 0x0000000121097824 */ /* 0x018fc800078e0204 */
[----:B-1----:R-:W-:-:S06]  /*0ee0*/  IMAD.WIDE R6, R9, 0x4, R12 ;  /* 0x0000000409067825 */ /* 0x002fcc00078e020c */
[----:B------:R-:W3:Y:S01]  /*0ef0*/  LDG.E R7, desc[UR36][R6.64] ;  /* 0x0000002406077981 */ /* 0x000ee2000c1e1900 */
[----:B--2---:R-:W-:Y:S01]  /*0f00*/  IMAD.WIDE R8, R9, 0x4, R14 ;  /* 0x0000000409087825 */ /* 0x004fe200078e020e */
[----:B------:R-:W-:Y:S01]  /*0f10*/  UIADD3 UR4, UPT, UPT, UR4, 0x1, URZ ;  /* 0x0000000104047890 */ /* 0x000fe2000fffe0ff */
[----:B------:R-:W-:-:S05]  /*0f20*/  IADD3 R2, PT, PT, R2, 0x1, RZ ;  /* 0x0000000102027810 */ /* 0x000fca0007ffe0ff */
[----:B------:R-:W-:Y:S01]  /*0f30*/  ISETP.NE.AND P0, PT, R16, UR4, PT ;  /* 0x0000000410007c0c */ /* 0x000fe2000bf05270 */
[----:B---3--:R4:W-:-:S12]  /*0f40*/  STG.E desc[UR36][R8.64], R7 ;  /* 0x0000000708007986 */ /* 0x0089d8000c101924 */
[----:B------:R-:W-:Y:S05]  /*0f50*/  @P0 BRA `(.L_x_6) ;  /* 0xfffffffc00d40947 */ /* 0x000fea000383ffff */
.L_x_0:
[----:B------:R-:W-:Y:S01]  /*0f60*/  ISETP.GE.AND P0, PT, R0, 0x1, PT ;  /* 0x000000010000780c */ /* 0x000fe20003f06270 */
[----:B-----5:R-:W-:-:S12]  /*0f70*/  IMAD R32, R34, R0, RZ ;  /* 0x0000000022207224 */ /* 0x020fd800078e02ff */
[----:B------:R-:W-:Y:S05]  /*0f80*/  @!P0 BRA `(.L_x_7) ;  /* 0x0000000800488947 */ /* 0x000fea0003800000 */
[----:B------:R-:W-:-:S04]  /*0f90*/  SHF.R.U32.HI R3, RZ, 0x1, R0 ;  /* 0x00000001ff037819 */ /* 0x000fc80000011600 */
[----:B------:R-:W-:-:S05]  /*0fa0*/  VIADDMNMX.U32 R2, R3, 0x1, R0, !PT ;  /* 0x0000000103027846 */ /* 0x000fca0007800000 */
[----:B------:R-:W-:Y:S02]  /*0fb0*/  IMAD.IADD R0, R2, 0x1, -R3 ;  /* 0x0000000102007824 */ /* 0x000fe400078e0a03 */
[----:B------:R-:W-:-:S03]  /*0fc0*/  IMAD.IADD R2, R3, 0x1, -R2 ;  /* 0x0000000103027824 */ /* 0x000fc600078e0a02 */
[----:B--23--:R-:W-:Y:S02]  /*0fd0*/  LOP3.LUT R18, R0, 0x7, RZ, 0xc0, !PT ;  /* 0x0000000700127812 */ /* 0x00cfe400078ec0ff */
[----:B------:R-:W-:Y:S02]  /*0fe0*/  ISETP.GT.U32.AND P0, PT, R2, -0x8, PT ;  /* 0xfffffff80200780c */ /* 0x000fe40003f04070 */
[----:B------:R-:W-:-:S11]  /*0ff0*/  ISETP.NE.AND P1, PT, R18, RZ, PT ;  /* 0x000000ff1200720c */ /* 0x000fd60003f25270 */
[----:B------:R-:W-:Y:S05]  /*1000*/  @P0 BRA `(.L_x_8) ;  /* 0x0000000400080947 */ /* 0x000fea0003800000 */
[----:B------:R-:W-:Y:S01]  /*1010*/  LOP3.LUT R2, R0, 0xfffffff8, RZ, 0xc0, !PT ;  /* 0xfffffff800027812 */ /* 0x000fe200078ec0ff */
[----:B------:R-:W-:-:S06]  /*1020*/  UMOV UR4, URZ ;  /* 0x000000ff00047c82 */ /* 0x000fcc0008000000 */
.L_x_9:
[----:B01--4-:R-:W0:Y:S08]  /*1030*/  LDC.64 R6, c[0x0][0x3a0] ;  /* 0x0000e800ff067b82 */ /* 0x013e300000000a00 */
[----:B------:R-:W1:Y:S08]  /*1040*/  LDC.64 R4, c[0x0][0x380] ;  /* 0x0000e000ff047b82 */ /* 0x000e700000000a00 */
[----:B------:R-:W2:Y:S01]  /*1050*/  LDC.64 R8, c[0x0][0x388] ;  /* 0x0000e200ff087b82 */ /* 0x000ea20000000a00 */
[----:B0-----:R-:W-:-:S05]  /*1060*/  IMAD.WIDE.U32 R6, R3, 0x4, R6 ;  /* 0x0000000403067825 */ /* 0x001fca00078e0006 */
[----:B------:R-:W3:Y:S02]  /*1070*/  LDG.E R12, desc[UR36][R6.64] ;  /* 0x00000024060c7981 */ /* 0x000ee4000c1e1900 */
[----:B---3--:R-:W-:-:S05]  /*1080*/  IADD3 R11, PT, PT, R12, R32, RZ ;  /* 0x000000200c0b7210 */ /* 0x008fca0007ffe0ff */
[----:B-1----:R-:W-:-:S05]  /*1090*/  IMAD.WIDE R10, R11, 0x4, R4 ;  /* 0x000000040b0a7825 */ /* 0x002fca00078e0204 */
[----:B------:R-:W3:Y:S01]  /*10a0*/  LDG.E R19, desc[UR36][R10.64] ;  /* 0x000000240a137981 */ /* 0x000ee2000c1e1900 */
[----:B------:R-:W-:-:S04]  /*10b0*/  IMAD.IADD R13, R33, 0x1, R12 ;  /* 0x00000001210d7824 */ /* 0x000fc800078e020c */
[----:B--2---:R-:W-:-:S05]  /*10c0*/  IMAD.WIDE R12, R13, 0x4, R8 ;  /* 0x000000040d0c7825 */ /* 0x004fca00078e0208 */
[----:B---3--:R0:W-:Y:S04]  /*10d0*/  STG.E desc[UR36][R12.64], R19 ;  /* 0x000000130c007986 */ /* 0x0081e8000c101924 */
[----:B------:R-:W2:Y:S02]  /*10e0*/  LDG.E R16, desc[UR36][R6.64+0x4] ;  /* 0x0000042406107981 */ /* 0x000ea4000c1e1900 */
[----:B--2---:R-:W-:-:S04]  /*10f0*/  IMAD.IADD R15, R16, 0x1, R32 ;  /* 0x00000001100f7824 */ /* 0x004fc800078e0220 */
[----:B------:R-:W-:-:S05]  /*1100*/  IMAD.WIDE R14, R15, 0x4, R4 ;  /* 0x000000040f0e7825 */ /* 0x000fca00078e0204 */
[----:B------:R-:W2:Y:S01]  /*1110*/  LDG.E R21, desc[UR36][R14.64] ;  /* 0x000000240e157981 */ /* 0x000ea2000c1e1900 */
[----:B------:R-:W-:-:S05]  /*1120*/  IADD3 R17, PT, PT, R33, R16, RZ ;  /* 0x0000001021117210 */ /* 0x000fca0007ffe0ff */
[----:B------:R-:W-:-:S05]  /*1130*/  IMAD.WIDE R16, R17, 0x4, R8 ;  /* 0x0000000411107825 */ /* 0x000fca00078e0208 */
[----:B--2---:R1:W-:Y:S04]  /*1140*/  STG.E desc[UR36][R16.64], R21 ;  /* 0x0000001510007986 */ /* 0x0043e8000c101924 */
[----:B------:R-:W2:Y:S02]  /*1150*/  LDG.E R20, desc[UR36][R6.64+0x8] ;  /* 0x0000082406147981 */ /* 0x000ea4000c1e1900 */
[----:B--2---:R-:W-:-:S04]  /*1160*/  IMAD.IADD R11, R20, 0x1, R32 ;  /* 0x00000001140b7824 */ /* 0x004fc800078e0220 */
[----:B------:R-:W-:-:S05]  /*1170*/  IMAD.WIDE R10, R11, 0x4, R4 ;  /* 0x000000040b0a7825 */ /* 0x000fca00078e0204 */
[----:B0-----:R-:W2:Y:S01]  /*1180*/  LDG.E R19, desc[UR36][R10.64] ;  /* 0x000000240a137981 */ /* 0x001ea2000c1e1900 */
[----:B------:R-:W-:-:S04]  /*1190*/  IMAD.IADD R13, R33, 0x1, R20 ;  /* 0x00000001210d7824 */ /* 0x000fc800078e0214 */
[----:B------:R-:W-:-:S05]  /*11a0*/  IMAD.WIDE R12, R13, 0x4, R8 ;  /* 0x000000040d0c7825 */ /* 0x000fca00078e0208 */
[----:B--2---:R0:W-:Y:S04]  /*11b0*/  STG.E desc[UR36][R12.64], R19 ;  /* 0x000000130c007986 */ /* 0x0041e8000c101924 */
[----:B------:R-:W2:Y:S02]  /*11c0*/  LDG.E R20, desc[UR36][R6.64+0xc] ;  /* 0x00000c2406147981 */ /* 0x000ea4000c1e1900 */
[----:B--2---:R-:W-:-:S05]  /*11d0*/  IADD3 R15, PT, PT, R20, R32, RZ ;  /* 0x00000020140f7210 */ /* 0x004fca0007ffe0ff */
[----:B------:R-:W-:-:S05]  /*11e0*/  IMAD.WIDE R14, R15, 0x4, R4 ;  /* 0x000000040f0e7825 */ /* 0x000fca00078e0204 */
[----:B-1----:R-:W2:Y:S01]  /*11f0*/  LDG.E R21, desc[UR36][R14.64] ;  /* 0x000000240e157981 */ /* 0x002ea2000c1e1900 */
[----:B------:R-:W-:-:S04]  /*1200*/  IMAD.IADD R17, R33, 0x1, R20 ;  /* 0x0000000121117824 */ /* 0x000fc800078e0214 */
[----:B------:R-:W-:-:S05]  /*1210*/  IMAD.WIDE R16, R17, 0x4, R8 ;  /* 0x0000000411107825 */ /* 0x000fca00078e0208 */
[----:B--2---:R1:W-:Y:S04]  /*1220*/  STG.E desc[UR36][R16.64], R21 ;  /* 0x0000001510007986 */ /* 0x0043e8000c101924 */
[----:B------:R-:W2:Y:S02]  /*1230*/  LDG.E R20, desc[UR36][R6.64+0x10] ;  /* 0x0000102406147981 */ /* 0x000ea4000c1e1900 */
[----:B--2---:R-:W-:-:S04]  /*1240*/  IMAD.IADD R11, R20, 0x1, R32 ;  /* 0x00000001140b7824 */ /* 0x004fc800078e0220 */
[----:B------:R-:W-:-:S05]  /*1250*/  IMAD.WIDE R10, R11, 0x4, R4 ;  /* 0x000000040b0a7825 */ /* 0x000fca00078e0204 */
[----:B0-----:R-:W2:Y:S01]  /*1260*/  LDG.E R19, desc[UR36][R10.64] ;  /* 0x000000240a137981 */ /* 0x001ea2000c1e1900 */
[----:B------:R-:W-:-:S05]  /*1270*/  IADD3 R13, PT, PT, R33, R20, RZ ;  /* 0x00000014210d7210 */ /* 0x000fca0007ffe0ff */
[----:B------:R-:W-:-:S05]  /*1280*/  IMAD.WIDE R12, R13, 0x4, R8 ;  /* 0x000000040d0c7825 */ /* 0x000fca00078e0208 */
[----:B--2---:R0:W-:Y:S04]  /*1290*/  STG.E desc[UR36][R12.64], R19 ;  /* 0x000000130c007986 */ /* 0x0041e8000c101924 */
[----:B------:R-:W2:Y:S02]  /*12a0*/  LDG.E R20, desc[UR36][R6.64+0x14] ;  /* 0x0000142406147981 */ /* 0x000ea4000c1e1900 */
[----:B--2---:R-:W-:-:S04]  /*12b0*/  IMAD.IADD R15, R20, 0x1, R32 ;  /* 0x00000001140f7824 */ /* 0x004fc800078e0220 */
[----:B------:R-:W-:-:S06]  /*12c0*/  IMAD.WIDE R14, R15, 0x4, R4 ;  /* 0x000000040f0e7825 */ /* 0x000fcc00078e0204 */
[----:B------:R-:W2:Y:S01]  /*12d0*/  LDG.E R15, desc[UR36][R14.64] ;  /* 0x000000240e0f7981 */ /* 0x000ea2000c1e1900 */
[----:B-1----:R-:W-:-:S04]  /*12e0*/  IMAD.IADD R17, R33, 0x1, R20 ;  /* 0x0000000121117824 */ /* 0x002fc800078e0214 */
[----:B------:R-:W-:-:S05]  /*12f0*/  IMAD.WIDE R16, R17, 0x4, R8 ;  /* 0x0000000411107825 */ /* 0x000fca00078e0208 */
[----:B--2---:R1:W-:Y:S04]  /*1300*/  STG.E desc[UR36][R16.64], R15 ;  /* 0x0000000f10007986 */ /* 0x0043e8000c101924 */
[----:B------:R-:W2:Y:S02]  /*1310*/  LDG.E R20, desc[UR36][R6.64+0x18] ;  /* 0x0000182406147981 */ /* 0x000ea4000c1e1900 */
[----:B--2---:R-:W-:-:S05]  /*1320*/  IADD3 R11, PT, PT, R20, R32, RZ ;  /* 0x00000020140b7210 */ /* 0x004fca0007ffe0ff */
[----:B------:R-:W-:-:S06]  /*1330*/  IMAD.WIDE R10, R11, 0x4, R4 ;  /* 0x000000040b0a7825 */ /* 0x000fcc00078e0204 */
[----:B------:R-:W2:Y:S01]  /*1340*/  LDG.E R11, desc[UR36][R10.64] ;  /* 0x000000240a0b7981 */ /* 0x000ea2000c1e1900 */
[----:B0-----:R-:W-:-:S04]  /*1350*/  IMAD.IADD R13, R33, 0x1, R20 ;  /* 0x00000001210d7824 */ /* 0x001fc800078e0214 */
[----:B------:R-:W-:-:S05]  /*1360*/  IMAD.WIDE R12, R13, 0x4, R8 ;  /* 0x000000040d0c7825 */ /* 0x000fca00078e0208 */
[----:B--2---:R0:W-:Y:S04]  /*1370*/  STG.E desc[UR36][R12.64], R11 ;  /* 0x0000000b0c007986 */ /* 0x0041e8000c101924 */
[----:B------:R-:W2:Y:S02]  /*1380*/  LDG.E R14, desc[UR36][R6.64+0x1c] ;  /* 0x00001c24060e7981 */ /* 0x000ea4000c1e1900 */
[----:B--2---:R-:W-:-:S04]  /*1390*/  IMAD.IADD R19, R14, 0x1, R32 ;  /* 0x000000010e137824 */ /* 0x004fc800078e0220 */
[----:B------:R-:W-:-:S06]  /*13a0*/  IMAD.WIDE R4, R19, 0x4, R4 ;  /* 0x0000000413047825 */ /* 0x000fcc00078e0204 */
[----:B------:R-:W2:Y:S01]  /*13b0*/  LDG.E R5, desc[UR36][R4.64] ;  /* 0x0000002404057981 */ /* 0x000ea2000c1e1900 */
[----:B-1----:R-:W-:Y:S01]  /*13c0*/  IADD3 R15, PT, PT, R33, R14, RZ ;  /* 0x0000000e210f7210 */ /* 0x002fe20007ffe0ff */
[----:B------:R-:W-:Y:S01]  /*13d0*/  UIADD3 UR4, UPT, UPT, UR4, 0x8, URZ ;  /* 0x0000000804047890 */ /* 0x000fe2000fffe0ff */
[----:B------:R-:W-:-:S03]  /*13e0*/  VIADD R3, R3, 0x8 ;  /* 0x0000000803037836 */ /* 0x000fc60000000000 */
[----:B------:R-:W-:Y:S02]  /*13f0*/  IMAD.WIDE R8, R15, 0x4, R8 ;  /* 0x000000040f087825 */ /* 0x000fe400078e0208 */
[----:B------:R-:W-:-:S03]  /*1400*/  ISETP.NE.AND P0, PT, R2, UR4, PT ;  /* 0x0000000402007c0c */ /* 0x000fc6000bf05270 */
[----:B--2---:R0:W-:Y:S10]  /*1410*/  STG.E desc[UR36][R8.64], R5 ;  /* 0x0000000508007986 */ /* 0x0041f4000c101924 */
[----:B------:R-:W-:Y:S05]  /*1420*/  @P0 BRA `(.L_x_9) ;  /* 0xfffffffc00000947 */ /* 0x000fea000383ffff */
.L_x_8:
[----:B------:R-:W-:Y:S05]  /*1430*/  @!P1 BRA `(.L_x_7) ;  /* 0x00000004001c9947 */ /* 0x000fea0003800000 */
[----:B------:R-:W-:Y:S02]  /*1440*/  ISETP.GE.U32.AND P0, PT, R18, 0x4, PT ;  /* 0x000000041200780c */ /* 0x000fe40003f06070 */
[----:B-1----:R-:W-:-:S04]  /*1450*/  LOP3.LUT R20, R0, 0x3, RZ, 0xc0, !PT ;  /* 0x0000000300147812 */ /* 0x002fc800078ec0ff */
[----:B------:R-:W-:-:S07]  /*1460*/  ISETP.NE.AND P1, PT, R20, RZ, PT ;  /* 0x000000ff1400720c */ /* 0x000fce0003f25270 */
[----:B------:R-:W-:Y:S06]  /*1470*/  @!P0 BRA `(.L_x_10) ;  /* 0x0000000000848947 */ /* 0x000fec0003800000 */
[----:B----4-:R-:W1:Y:S08]  /*1480*/  LDC.64 R6, c[0x0][0x3a0] ;  /* 0x0000e800ff067b82 */ /* 0x010e700000000a00 */
[----:B0-----:R-:W0:Y:S08]  /*1490*/  LDC.64 R4, c[0x0][0x380] ;  /* 0x0000e000ff047b82 */ /* 0x001e300000000a00 */
[----:B------:R-:W2:Y:S01]  /*14a0*/  LDC.64 R8, c[0x0][0x388] ;  /* 0x0000e200ff087b82 */ /* 0x000ea20000000a00 */
[----:B-1----:R-:W-:-:S05]  /*14b0*/  IMAD.WIDE.U32 R6, R3, 0x4, R6 ;  /* 0x0000000403067825 */ /* 0x002fca00078e0006 */
[----:B------:R-:W3:Y:S02]  /*14c0*/  LDG.E R2, desc[UR36][R6.64] ;  /* 0x0000002406027981 */ /* 0x000ee4000c1e1900 */
[----:B---3--:R-:W-:-:S04]  /*14d0*/  IMAD.IADD R11, R2, 0x1, R32 ;  /* 0x00000001020b7824 */ /* 0x008fc800078e0220 */
[----:B0-----:R-:W-:-:S05]  /*14e0*/  IMAD.WIDE R10, R11, 0x4, R4 ;  /* 0x000000040b0a7825 */ /* 0x001fca00078e0204 */
[----:B------:R-:W3:Y:S01]  /*14f0*/  LDG.E R19, desc[UR36][R10.64] ;  /* 0x000000240a137981 */ /* 0x000ee2000c1e1900 */
[----:B------:R-:W-:-:S05]  /*1500*/  IADD3 R13, PT, PT, R33, R2, RZ ;  /* 0x00000002210d7210 */ /* 0x000fca0007ffe0ff */
[----:B--2---:R-:W-:-:S05]  /*1510*/  IMAD.WIDE R12, R13, 0x4, R8 ;  /* 0x000000040d0c7825 */ /* 0x004fca00078e0208 */
[----:B---3--:R0:W-:Y:S04]  /*1520*/  STG.E desc[UR36][R12.64], R19 ;  /* 0x000000130c007986 */ /* 0x0081e8000c101924 */
[----:B------:R-:W2:Y:S02]  /*1530*/  LDG.E R2, desc[UR36][R6.64+0x4] ;  /* 0x0000042406027981 */ /* 0x000ea4000c1e1900 */
[----:B--2---:R-:W-:-:S04]  /*1540*/  IMAD.IADD R15, R2, 0x1, R32 ;  /* 0x00000001020f7824 */ /* 0x004fc800078e0220 */
[----:B------:R-:W-:-:S06]  /*1550*/  IMAD.WIDE R14, R15, 0x4, R4 ;  /* 0x000000040f0e7825 */ /* 0x000fcc00078e0204 */
[----:B------:R-:W2:Y:S01]  /*1560*/  LDG.E R15, desc[UR36][R14.64] ;  /* 0x000000240e0f7981 */ /* 0x000ea2000c1e1900 */
[----:B------:R-:W-:-:S04]  /*1570*/  IMAD.IADD R17, R33, 0x1, R2 ;  /* 0x0000000121117824 */ /* 0x000fc800078e0202 */
        /* <DEDUP_REMOVED lines=9> */
[----:B------:R-:W3:Y:S02]  /*1610*/  LDG.E R2, desc[UR36][R6.64+0xc] ;  /* 0x00000c2406027981 */ /* 0x000ee4000c1e1900 */
[----:B---3--:R-:W-:-:S04]  /*1620*/  IMAD.IADD R19, R2, 0x1, R32 ;  /* 0x0000000102137824 */ /* 0x008fc800078e0220 */
[----:B------:R-:W-:-:S06]  /*1630*/  IMAD.WIDE R4, R19, 0x4, R4 ;  /* 0x0000000413047825 */ /* 0x000fcc00078e0204 */
[----:B------:R-:W3:Y:S01]  /*1640*/  LDG.E R5, desc[UR36][R4.64] ;  /* 0x0000002404057981 */ /* 0x000ee2000c1e1900 */
[----:B-1----:R-:W-:Y:S01]  /*1650*/  IADD3 R15, PT, PT, R33, R2, RZ ;  /* 0x00000002210f7210 */ /* 0x002fe20007ffe0ff */
[----:B------:R-:W-:-:S04]  /*1660*/  VIADD R3, R3, 0x4 ;  /* 0x0000000403037836 */ /* 0x000fc80000000000 */
[----:B------:R-:W-:-:S05]  /*1670*/  IMAD.WIDE R8, R15, 0x4, R8 ;  /* 0x000000040f087825 */ /* 0x000fca00078e0208 */
[----:B---3--:R2:W-:Y:S02]  /*1680*/  STG.E desc[UR36][R8.64], R5 ;  /* 0x0000000508007986 */ /* 0x0085e4000c101924 */
.L_x_10:
[----:B------:R-:W-:Y:S05]  /*1690*/  @!P1 BRA `(.L_x_7) ;  /* 0x0000000000849947 */ /* 0x000fea0003800000 */
[----:B------:R-:W-:Y:S01]  /*16a0*/  ISETP.NE.AND P0, PT, R20, 0x1, PT ;  /* 0x000000011400780c */ /* 0x000fe20003f05270 */
[----:B0-2-4-:R-:W0:Y:S08]  /*16b0*/  LDC.64 R8, c[0x0][0x380] ;  /* 0x0000e000ff087b82 */ /* 0x015e300000000a00 */
[----:B------:R-:W1:Y:S08]  /*16c0*/  LDC.64 R12, c[0x0][0x388] ;  /* 0x0000e200ff0c7b82 */ /* 0x000e700000000a00 */
[----:B------:R-:W2:Y:S02]  /*16d0*/  @P0 LDC.64 R4, c[0x0][0x3a0] ;  /* 0x0000e800ff040b82 */ /* 0x000ea40000000a00 */
[----:B--2---:R-:W-:-:S05]  /*16e0*/  @P0 IMAD.WIDE.U32 R10, R3, 0x4, R4 ;  /* 0x00000004030a0825 */ /* 0x004fca00078e0004 */
[----:B------:R-:W2:Y:S02]  /*16f0*/  @P0 LDG.E R2, desc[UR36][R10.64] ;  /* 0x000000240a020981 */ /* 0x000ea4000c1e1900 */
[----:B--2---:R-:W-:-:S04]  /*1700*/  @P0 IMAD.IADD R5, R2, 0x1, R32 ;  /* 0x0000000102050824 */ /* 0x004fc800078e0220 */
[----:B0-----:R-:W-:-:S05]  /*1710*/  @P0 IMAD.WIDE R4, R5, 0x4, R8 ;  /* 0x0000000405040825 */ /* 0x001fca00078e0208 */
[----:B------:R-:W2:Y:S01]  /*1720*/  @P0 LDG.E R17, desc[UR36][R4.64] ;  /* 0x0000002404110981 */ /* 0x000ea2000c1e1900 */
[----:B------:R-:W-:-:S05]  /*1730*/  @P0 IADD3 R7, PT, PT, R33, R2, RZ ;  /* 0x0000000221070210 */ /* 0x000fca0007ffe0ff */
[----:B-1----:R-:W-:-:S05]  /*1740*/  @P0 IMAD.WIDE R6, R7, 0x4, R12 ;  /* 0x0000000407060825 */ /* 0x002fca00078e020c */
[----:B--2---:R0:W-:Y:S04]  /*1750*/  @P0 STG.E desc[UR36][R6.64], R17 ;  /* 0x0000001106000986 */ /* 0x0041e8000c101924 */
[----:B------:R-:W2:Y:S01]  /*1760*/  @P0 LDG.E R2, desc[UR36][R10.64+0x4] ;  /* 0x000004240a020981 */ /* 0x000ea2000c1e1900 */
[----:B------:R-:W-:-:S04]  /*1770*/  LOP3.LUT R0, R0, 0x1, RZ, 0xc0, !PT ;  /* 0x0000000100007812 */ /* 0x000fc800078ec0ff */
[----:B------:R-:W-:Y:S02]  /*1780*/  ISETP.NE.U32.AND P1, PT, R0, 0x1, PT ;  /* 0x000000010000780c */ /* 0x000fe40003f25070 */
[----:B------:R-:W-:Y:S01]  /*1790*/  @P0 IADD3 R3, PT, PT, R3, 0x2, RZ ;  /* 0x0000000203030810 */ /* 0x000fe20007ffe0ff */
[----:B0-----:R-:W0:Y:S01]  /*17a0*/  LDC.64 R6, c[0x0][0x380] ;  /* 0x0000e000ff067b82 */ /* 0x001e220000000a00 */
[----:B--2---:R-:W-:-:S04]  /*17b0*/  @P0 IMAD.IADD R15, R2, 0x1, R32 ;  /* 0x00000001020f0824 */ /* 0x004fc800078e0220 */
[----:B------:R-:W-:-:S05]  /*17c0*/  @P0 IMAD.WIDE R8, R15, 0x4, R8 ;  /* 0x000000040f080825 */ /* 0x000fca00078e0208 */
[----:B------:R-:W1:Y:S01]  /*17d0*/  @!P1 LDC.64 R14, c[0x0][0x3a0] ;  /* 0x0000e800ff0e9b82 */ /* 0x000e620000000a00 */
[----:B------:R-:W2:Y:S01]  /*17e0*/  @P0 LDG.E R19, desc[UR36][R8.64] ;  /* 0x0000002408130981 */ /* 0x000ea2000c1e1900 */
[----:B------:R-:W-:-:S04]  /*17f0*/  @P0 IMAD.IADD R5, R33, 0x1, R2 ;  /* 0x0000000121050824 */ /* 0x000fc800078e0202 */
[----:B------:R-:W-:-:S04]  /*1800*/  @P0 IMAD.WIDE R4, R5, 0x4, R12 ;  /* 0x0000000405040825 */ /* 0x000fc800078e020c */
[----:B-1----:R-:W-:Y:S01]  /*1810*/  @!P1 IMAD.WIDE.U32 R2, R3, 0x4, R14 ;  /* 0x0000000403029825 */ /* 0x002fe200078e000e */
[----:B--2---:R1:W-:Y:S05]  /*1820*/  @P0 STG.E desc[UR36][R4.64], R19 ;  /* 0x0000001304000986 */ /* 0x0043ea000c101924 */
[----:B------:R-:W2:Y:S02]  /*1830*/  @!P1 LDG.E R2, desc[UR36][R2.64] ;  /* 0x0000002402029981 */ /* 0x000ea4000c1e1900 */
[----:B--2---:R-:W-:-:S04]  /*1840*/  @!P1 IMAD.IADD R9, R2, 0x1, R32 ;  /* 0x0000000102099824 */ /* 0x004fc800078e0220 */
[----:B0-----:R-:W-:Y:S02]  /*1850*/  @!P1 IMAD.WIDE R6, R9, 0x4, R6 ;  /* 0x0000000409069825 */ /* 0x001fe400078e0206 */
[----:B------:R-:W0:Y:S04]  /*1860*/  LDC.64 R8, c[0x0][0x388] ;  /* 0x0000e200ff087b82 */ /* 0x000e280000000a00 */
[----:B------:R-:W2:Y:S01]  /*1870*/  @!P1 LDG.E R7, desc[UR36][R6.64] ;  /* 0x0000002406079981 */ /* 0x000ea2000c1e1900 */
[----:B------:R-:W-:-:S04]  /*1880*/  @!P1 IMAD.IADD R11, R33, 0x1, R2 ;  /* 0x00000001210b9824 */ /* 0x000fc800078e0202 */
[----:B0-----:R-:W-:-:S05]  /*1890*/  @!P1 IMAD.WIDE R8, R11, 0x4, R8 ;  /* 0x000000040b089825 */ /* 0x001fca00078e0208 */
[----:B--2---:R1:W-:Y:S02]  /*18a0*/  @!P1 STG.E desc[UR36][R8.64], R7 ;  /* 0x0000000708009986 */ /* 0x0043e4000c101924 */
.L_x_7:
[----:B------:R-:W5:Y:S02]  /*18b0*/  LDCU UR4, c[0x3][0x5470] ;  /* 0x00ca8e00ff0477ac */ /* 0x000f640008000800 */
[----:B-----5:R-:W-:-:S09]  /*18c0*/  UISETP.GE.AND UP0, UPT, UR4, 0x1, UPT ;  /* 0x000000010400788c */ /* 0x020fd2000bf06270 */
[----:B------:R-:W-:Y:S05]  /*18d0*/  BRA.U !UP0, `(.L_x_11) ;  /* 0x0000000d08d47547 */ /* 0x000fea000b800000 */
[----:B------:R-:W0:Y:S02]  /*18e0*/  LDC.64 R2, c[0x0][0x3a0] ;  /* 0x0000e800ff027b82 */ /* 0x000e240000000a00 */
[----:B0-----:R0:W5:Y:S01]  /*18f0*/  LDG.E R16, desc[UR36][R2.64] ;  /* 0x0000002402107981 */ /* 0x001162000c1e1900 */
[----:B------:R-:W-:Y:S02]  /*1900*/  UISETP.GE.U32.AND UP0, UPT, UR4, 0x4, UPT ;  /* 0x000000040400788c */ /* 0x000fe4000bf06070 */
[----:B------:R-:W-:-:S07]  /*1910*/  ULOP3.LUT UR5, UR4, 0x3, URZ, 0xc0, !UPT ;  /* 0x0000000304057892 */ /* 0x000fce000f8ec0ff */
[----:B0-----:R-:W-:Y:S05]  /*1920*/  BRA.U !UP0, `(.L_x_12) ;  /* 0x0000000d08847547 */ /* 0x001fea000b800000 */
[----:B------:R-:W-:Y:S01]  /*1930*/  ULOP3.LUT UR4, UR4, 0x7ffffffc, URZ, 0xc0, !UPT ;  /* 0x7ffffffc04047892 */ /* 0x000fe2000f8ec0ff */
[----:B------:R-:W-:-:S03]  /*1940*/  HFMA2 R0, -RZ, RZ, 0, 0 ;  /* 0x00000000ff007431 */ /* 0x000fc600000001ff */
[----:B------:R-:W-:-:S09]  /*1950*/  UISETP.GT.AND UP0, UPT, UR4, URZ, UPT ;  /* 0x000000ff0400728c */ /* 0x000fd2000bf04270 */
[----:B------:R-:W-:Y:S05]  /*1960*/  BRA.U !UP0, `(.L_x_13) ;  /* 0x0000000908f07547 */ /* 0x000fea000b800000 */
[----:B------:R-:W-:Y:S02]  /*1970*/  IADD3 R2, PT, PT, -R0, UR4, RZ ;  /* 0x0000000400027c10 */ /* 0x000fe4000fffe1ff */
[----:B------:R-:W-:Y:S02]  /*1980*/  PLOP3.LUT P0, PT, PT, PT, PT, 0x80, 0x8 ;  /* 0x000000000008781c */ /* 0x000fe40003f0f070 */
[----:B------:R-:W-:-:S13]  /*1990*/  ISETP.GT.AND P1, PT, R2, 0xc, PT ;  /* 0x0000000c0200780c */ /* 0x000fda0003f24270 */
[----:B------:R-:W-:Y:S05]  /*19a0*/  @!P1 BRA `(.L_x_14) ;  /* 0x0000000400dc9947 */ /* 0x000fea0003800000 */
[----:B------:R-:W-:Y:S01]  /*19b0*/  PLOP3.LUT P0, PT, PT, PT, PT, 0x8, 0x80 ;  /* 0x000000000080781c */ /* 0x000fe20003f0e170 */
[----:B------:R-:W-:-:S12]  /*19c0*/  UIADD3 UR6, UPT, UPT, UR4, -0xc, URZ ;  /* 0xfffffff404067890 */ /* 0x000fd8000fffe0ff */
.L_x_15:
[----:B------:R-:W4:Y:S08]  /*19d0*/  LDC.64 R2, c[0x0][0x3a0] ;  /* 0x0000e800ff027b82 */ /* 0x000f300000000a00 */
[----:B-123--:R-:W0:Y:S01]  /*19e0*/  LDC.64 R4, c[0x0][0x388] ;  /* 0x0000e200ff047b82 */ /* 0x00ee220000000a00 */
[----:B----45:R-:W-:-:S06]  /*19f0*/  IMAD.WIDE R6, R16, 0x4, R2 ;  /* 0x0000000410067825 */ /* 0x030fcc00078e0202 */
[----:B------:R-:W2:Y:S02]  /*1a00*/  LDG.E R6, desc[UR36][R6.64] ;  /* 0x0000002406067981 */ /* 0x000ea4000c1e1900 */
[----:B--2---:R-:W-:-:S04]  /*1a10*/  IMAD.IADD R9, R33, 0x1, R6 ;  /* 0x0000000121097824 */ /* 0x004fc800078e0206 */
[----:B0-----:R-:W-:-:S05]  /*1a20*/  IMAD.WIDE R8, R9, 0x4, R4 ;  /* 0x0000000409087825 */ /* 0x001fca00078e0204 */
[----:B------:R-:W2:Y:S02]  /*1a30*/  LDG.E R10, desc[UR36][R8.64] ;  /* 0x00000024080a7981 */ /* 0x000ea4000c1e1900 */
[----:B--2---:R-:W-:Y:S01]  /*1a40*/  IADD3 R17, PT, PT, -R10, 0x1, RZ ;  /* 0x000000010a117810 */ /* 0x004fe20007ffe1ff */
[----:B------:R-:W-:-:S04]  /*1a50*/  IMAD.WIDE R10, R6, 0x4, R2 ;  /* 0x00000004060a7825 */ /* 0x000fc800078e0202 */
[----:B------:R0:W-:Y:S04]  /*1a60*/  STG.E desc[UR36][R8.64], R17 ;  /* 0x0000001108007986 */ /* 0x0001e8000c101924 */
[----:B------:R-:W2:Y:S02]  /*1a70*/  LDG.E R10, desc[UR36][R10.64] ;  /* 0x000000240a0a7981 */ /* 0x000ea4000c1e1900 */
[----:B--2---:R-:W-:-:S04]  /*1a80*/  IMAD.IADD R13, R33, 0x1, R10 ;  /* 0x00000001210d7824 */ /* 0x004fc800078e020a */
[----:B------:R-:W-:-:S05]  /*1a90*/  IMAD.WIDE R12, R13, 0x4, R4 ;  /* 0x000000040d0c7825 */ /* 0x000fca00078e0204 */
[----:B------:R-:W2:Y:S02]  /*1aa0*/  LDG.E R6, desc[UR36][R12.64] ;  /* 0x000000240c067981 */ /* 0x000ea4000c1e1900 */
[----:B--2---:R-:W-:Y:S01]  /*1ab0*/  IADD3 R19, PT, PT, -R6, 0x1, RZ ;  /* 0x0000000106137810 */ /* 0x004fe20007ffe1ff */
[----:B------:R-:W-:-:S04]  /*1ac0*/  IMAD.WIDE R6, R10, 0x4, R2 ;  /* 0x000000040a067825 */ /* 0x000fc800078e0202 */
[----:B------:R1:W-:Y:S04]  /*1ad0*/  STG.E desc[UR36][R12.64], R19 ;  /* 0x000000130c007986 */ /* 0x0003e8000c101924 */
[----:B------:R-:W2:Y:S02]  /*1ae0*/  LDG.E R6, desc[UR36][R6.64] ;  /* 0x0000002406067981 */ /* 0x000ea4000c1e1900 */
[----:B--2---:R-:W-:-:S05]  /*1af0*/  IADD3 R15, PT, PT, R33, R6, RZ ;  /* 0x00000006210f7210 */ /* 0x004fca0007ffe0ff */
[----:B------:R-:W-:-:S05]  /*1b00*/  IMAD.WIDE R14, R15, 0x4, R4 ;  /* 0x000000040f0e7825 */ /* 0x000fca00078e0204 */
[----:B0-----:R-:W2:Y:S02]  /*1b10*/  LDG.E R8, desc[UR36][R14.64] ;  /* 0x000000240e087981 */ /* 0x001ea4000c1e1900 */
[----:B--2---:R-:W-:Y:S01]  /*1b20*/  IADD3 R17, PT, PT, -R8, 0x1, RZ ;  /* 0x0000000108117810 */ /* 0x004fe20007ffe1ff */
[----:B------:R-:W-:-:S04]  /*1b30*/  IMAD.WIDE R8, R6, 0x4, R2 ;  /* 0x0000000406087825 */ /* 0x000fc800078e0202 */
[----:B------:R0:W-:Y:S04]  /*1b40*/  STG.E desc[UR36][R14.64], R17 ;  /* 0x000000110e007986 */ /* 0x0001e8000c101924 */
[----:B------:R-:W2:Y:S02]  /*1b50*/  LDG.E R8, desc[UR36][R8.64] ;  /* 0x0000002408087981 */ /* 0x000ea4000c1e1900 */
[----:B--2---:R-:W-:-:S04]  /*1b60*/  IMAD.IADD R11, R33, 0x1, R8 ;  /* 0x00000001210b7824 */ /* 0x004fc800078e0208 */
[----:B------:R-:W-:-:S05]  /*1b70*/  IMAD.WIDE R10, R11, 0x4, R4 ;  /* 0x000000040b0a7825 */ /* 0x000fca00078e0204 */
[----:B-1----:R-:W2:Y:S01]  /*1b80*/  LDG.E R12, desc[UR36][R10.64] ;  /* 0x000000240a0c7981 */ /* 0x002ea2000c1e1900 */
[----:B------:R-:W-:Y:S01]  /*1b90*/  IMAD.WIDE R6, R8, 0x4, R2 ;  /* 0x0000000408067825 */ /* 0x000fe200078e0202 */
[----:B--2---:R-:W-:-:S05]  /*1ba0*/  IADD3 R19, PT, PT, -R12, 0x1, RZ ;  /* 0x000000010c137810 */ /* 0x004fca0007ffe1ff */
[----:B------:R1:W-:Y:S04]  /*1bb0*/  STG.E desc[UR36][R10.64], R19 ;  /* 0x000000130a007986 */ /* 0x0003e8000c101924 */
[----:B------:R-:W2:Y:S02]  /*1bc0*/  LDG.E R6, desc[UR36][R6.64] ;  /* 0x0000002406067981 */ /* 0x000ea4000c1e1900 */
[----:B--2---:R-:W-:-:S04]  /*1bd0*/  IMAD.IADD R13, R33, 0x1, R6 ;  /* 0x00000001210d7824 */ /* 0x004fc800078e0206 */
[----:B------:R-:W-:-:S05]  /*1be0*/  IMAD.WIDE R12, R13, 0x4, R4 ;  /* 0x000000040d0c7825 */ /* 0x000fca00078e0204 */
[----:B0-----:R-:W2:Y:S01]  /*1bf0*/  LDG.E R14, desc[UR36][R12.64] ;  /* 0x000000240c0e7981 */ /* 0x001ea2000c1e1900 */
[----:B------:R-:W-:Y:S01]  /*1c00*/  IMAD.WIDE R8, R6, 0x4, R2 ;  /* 0x0000000406087825 */ /* 0x000fe200078e0202 */
[----:B--2---:R-:W-:-:S05]  /*1c10*/  IADD3 R17, PT, PT, -R14, 0x1, RZ ;  /* 0x000000010e117810 */ /* 0x004fca0007ffe1ff */
[----:B------:R0:W-:Y:S04]  /*1c20*/  STG.E desc[UR36][R12.64], R17 ;  /* 0x000000110c007986 */ /* 0x0001e8000c101924 */
[----:B------:R-:W2:Y:S02]  /*1c30*/  LDG.E R8, desc[UR36][R8.64] ;  /* 0x0000002408087981 */ /* 0x000ea4000c1e1900 */
[----:B--2---:R-:W-:-:S05]  /*1c40*/  IADD3 R15, PT, PT, R33, R8, RZ ;  /* 0x00000008210f7210 */ /* 0x004fca0007ffe0ff */
        /* <DEDUP_REMOVED lines=20> */
[----:B--2---:R-:W-:-:S05]  /*1d90*/  IADD3 R15, PT, PT, R33, R6, RZ ;  /* 0x00000006210f7210 */ /* 0x004fca0007ffe0ff */
        /* <DEDUP_REMOVED lines=50> */
[----:B------:R-:W2:Y:S01]  /*20c0*/  LDG.E R8, desc[UR36][R4.64] ;  /* 0x0000002404087981 */ /* 0x000ea2000c1e1900 */
[----:B------:R-:W-:-:S05]  /*20d0*/  VIADD R0, R0, 0x10 ;  /* 0x0000001000007836 */ /* 0x000fca0000000000 */
[----:B------:R-:W-:Y:S02]  /*20e0*/  ISETP.GE.AND P1, PT, R0, UR6, PT ;  /* 0x0000000600007c0c */ /* 0x000fe4000bf26270 */
[----:B--2---:R-:W-:-:S05]  /*20f0*/  IADD3 R7, PT, PT, -R8, 0x1, RZ ;  /* 0x0000000108077810 */ /* 0x004fca0007ffe1ff */
[----:B------:R1:W-:Y:S06]  /*2100*/  STG.E desc[UR36][R4.64], R7 ;  /* 0x0000000704007986 */ /* 0x0003ec000c101924 */
[----:B------:R-:W-:Y:S05]  /*2110*/  @!P1 BRA `(.L_x_15) ;  /* 0xfffffff8002c9947 */ /* 0x000fea000383ffff */
.L_x_14:
[----:B------:R-:W-:-:S04]  /*2120*/  IADD3 R2, PT, PT, -R0, UR4, RZ ;  /* 0x0000000400027c10 */ /* 0x000fc8000fffe1ff */
[----:B------:R-:W-:-:S13]  /*2130*/  ISETP.GT.AND P1, PT, R2, 0x4, PT ;  /* 0x000000040200780c */ /* 0x000fda0003f24270 */
[----:B------:R-:W-:Y:S05]  /*2140*/  @!P1 BRA `(.L_x_16) ;  /* 0x0000000000f09947 */ /* 0x000fea0003800000 */
[----:B------:R-:W4:Y:S08]  /*2150*/  LDC.64 R2, c[0x0][0x3a0] ;  /* 0x0000e800ff027b82 */ /* 0x000f300000000a00 */
[----:B-123--:R-:W0:Y:S01]  /*2160*/  LDC.64 R4, c[0x0][0x388] ;  /* 0x0000e200ff047b82 */ /* 0x00ee220000000a00 */
[----:B----45:R-:W-:-:S06]  /*2170*/  IMAD.WIDE R6, R16, 0x4, R2 ;  /* 0x0000000410067825 */ /* 0x030fcc00078e0202 */
[----:B------:R-:W2:Y:S02]  /*2180*/  LDG.E R6, desc[UR36][R6.64] ;  /* 0x0000002406067981 */ /* 0x000ea4000c1e1900 */
[----:B--2---:R-:W-:-:S05]  /*2190*/  IADD3 R9, PT, PT, R33, R6, RZ ;  /* 0x0000000621097210 */ /* 0x004fca0007ffe0ff */
        /* <DEDUP_REMOVED lines=13> */
[----:B--2---:R-:W-:-:S04]  /*2270*/  IMAD.IADD R15, R33, 0x1, R6 ;  /* 0x00000001210f7824 */ /* 0x004fc800078e0206 */
[----:B------:R-:W-:-:S05]  /*2280*/  IMAD.WIDE R14, R15, 0x4, R4 ;  /* 0x000000040f0e7825 */ /* 0x000fca00078e0204 */
[----:B0-----:R-:W2:Y:S02]  /*2290*/  LDG.E R8, desc[UR36][R14.64] ;  /* 0x000000240e087981 */ /* 0x001ea4000c1e1900 */
[----:B--2---:R-:W-:Y:S01]  /*22a0*/  IADD3 R17, PT, PT, -R8, 0x1, RZ ;  /* 0x0000000108117810 */ /* 0x004fe20007ffe1ff */
[----:B------:R-:W-:-:S04]  /*22b0*/  IMAD.WIDE R8, R6, 0x4, R2 ;  /* 0x0000000406087825 */ /* 0x000fc800078e0202 */
        /* <DEDUP_REMOVED lines=33> */
[----:B------:R-:W-:Y:S01]  /*24d0*/  PLOP3.LUT P0, PT, PT, PT, PT, 0x8, 0x80 ;  /* 0x000000000080781c */ /* 0x000fe20003f0e170 */
[----:B------:R-:W-:Y:S01]  /*24e0*/  VIADD R0, R0, 0x8 ;  /* 0x0000000800007836 */ /* 0x000fe20000000000 */
[----:B--2---:R-:W-:-:S05]  /*24f0*/  IADD3 R7, PT, PT, -R8, 0x1, RZ ;  /* 0x0000000108077810 */ /* 0x004fca0007ffe1ff */
[----:B------:R1:W-:Y:S06]  /*2500*/  STG.E desc[UR36][R4.64], R7 ;  /* 0x0000000704007986 */ /* 0x0003ec000c101924 */
.L_x_16:
[----:B------:R-:W-:-:S13]  /*2510*/  ISETP.EQ.AND P1, PT, R0, UR4, PT ;  /* 0x0000000400007c0c */ /* 0x000fda000bf22270 */
[----:B------:R-:W-:Y:S05]  /*2520*/  @!P0 BRA P1, `(.L_x_12) ;  /* 0x0000000000848947 */ /* 0x000fea0000800000 */
.L_x_13:
[----:B-123--:R-:W0:Y:S08]  /*2530*/  LDC.64 R4, c[0x0][0x3a0] ;  /* 0x0000e800ff047b82 */ /* 0x00ee300000000a00 */
[----:B------:R-:W1:Y:S01]  /*2540*/  LDC.64 R2, c[0x0][0x388] ;  /* 0x0000e200ff027b82 */ /* 0x000e620000000a00 */
[----:B0----5:R-:W-:-:S06]  /*2550*/  IMAD.WIDE R12, R16, 0x4, R4 ;  /* 0x00000004100c7825 */ /* 0x021fcc00078e0204 */
[----:B------:R-:W4:Y:S02]  /*2560*/  LDG.E R12, desc[UR36][R12.64] ;  /* 0x000000240c0c7981 */ /* 0x000f24000c1e1900 */
[----:B----4-:R-:W-:-:S05]  /*2570*/  IADD3 R7, PT, PT, R33, R12, RZ ;  /* 0x0000000c21077210 */ /* 0x010fca0007ffe0ff */
[----:B-1----:R-:W-:-:S05]  /*2580*/  IMAD.WIDE R6, R7, 0x4, R2 ;  /* 0x0000000407067825 */ /* 0x002fca00078e0202 */
        /* <DEDUP_REMOVED lines=21> */
[----:B------:R-:W2:Y:S01]  /*26e0*/  LDG.E R6, desc[UR36][R2.64] ;  /* 0x0000002402067981 */ /* 0x000ea2000c1e1900 */
[----:B------:R-:W-:-:S05]  /*26f0*/  VIADD R0, R0, 0x4 ;  /* 0x0000000400007836 */ /* 0x000fca0000000000 */
[----:B------:R-:W-:Y:S02]  /*2700*/  ISETP.NE.AND P0, PT, R0, UR4, PT ;  /* 0x0000000400007c0c */ /* 0x000fe4000bf05270 */
[----:B--2---:R-:W-:-:S05]  /*2710*/  IADD3 R9, PT, PT, -R6, 0x1, RZ ;  /* 0x0000000106097810 */ /* 0x004fca0007ffe1ff */
[----:B------:R1:W-:Y:S06]  /*2720*/  STG.E desc[UR36][R2.64], R9 ;  /* 0x0000000902007986 */ /* 0x0003ec000c101924 */
[----:B------:R-:W-:Y:S05]  /*2730*/  @P0 BRA `(.L_x_13) ;  /* 0xfffffffc007c0947 */ /* 0x000fea000383ffff */
.L_x_12:
[----:B------:R-:W-:-:S09]  /*2740*/  UISETP.NE.AND UP0, UPT, UR5, URZ, UPT ;  /* 0x000000ff0500728c */ /* 0x000fd2000bf05270 */
[----:B------:R-:W-:Y:S05]  /*2750*/  BRA.U !UP0, `(.L_x_11) ;  /* 0x0000000108347547 */ /* 0x000fea000b800000 */
[----:B-1234-:R-:W0:Y:S01]  /*2760*/  LDC.64 R8, c[0x0][0x388] ;  /* 0x0000e200ff087b82 */ /* 0x01ee220000000a00 */
[----:B------:R-:W-:-:S07]  /*2770*/  UMOV UR4, URZ ;  /* 0x000000ff00047c82 */ /* 0x000fce0008000000 */
[----:B------:R-:W1:Y:S02]  /*2780*/  LDC.64 R4, c[0x0][0x3a0] ;  /* 0x0000e800ff047b82 */ /* 0x000e640000000a00 */
.L_x_17:
[----:B-1---5:R-:W-:-:S05]  /*2790*/  IMAD.WIDE R6, R16, 0x4, R4 ;  /* 0x0000000410067825 */ /* 0x022fca00078e0204 */
[----:B------:R-:W2:Y:S02]  /*27a0*/  LDG.E R16, desc[UR36][R6.64] ;  /* 0x0000002406107981 */ /* 0x000ea4000c1e1900 */
[----:B0-2---:R-:W-:-:S04]  /*27b0*/  IMAD.IADD R3, R33, 0x1, R16 ;  /* 0x0000000121037824 */ /* 0x005fc800078e0210 */
[----:B0-----:R-:W-:-:S05]  /*27c0*/  IMAD.WIDE R2, R3, 0x4, R8 ;  /* 0x0000000403027825 */ /* 0x001fca00078e0208 */
[----:B------:R-:W2:Y:S01]  /*27d0*/  LDG.E R0, desc[UR36][R2.64] ;  /* 0x0000002402007981 */ /* 0x000ea2000c1e1900 */
[----:B------:R-:W-:-:S04]  /*27e0*/  UIADD3 UR4, UPT, UPT, UR4, 0x1, URZ ;  /* 0x0000000104047890 */ /* 0x000fc8000fffe0ff */
[----:B------:R-:W-:Y:S01]  /*27f0*/  UISETP.NE.AND UP0, UPT, UR4, UR5, UPT ;  /* 0x000000050400728c */ /* 0x000fe2000bf05270 */
[----:B--2---:R-:W-:-:S05]  /*2800*/  IADD3 R11, PT, PT, -R0, 0x1, RZ ;  /* 0x00000001000b7810 */ /* 0x004fca0007ffe1ff */
[----:B------:R0:W-:Y:S03]  /*2810*/  STG.E desc[UR36][R2.64], R11 ;  /* 0x0000000b02007986 */ /* 0x0001e6000c101924 */
[----:B------:R-:W-:Y:S05]  /*2820*/  BRA.U UP0, `(.L_x_17) ;  /* 0xfffffffd00d87547 */ /* 0x000fea000b83ffff */
.L_x_11:
[----:B------:R-:W1:Y:S01]  /*2830*/  LDCU UR4, c[0x3][0x5464] ;  /* 0x00ca8c80ff0477ac */ /* 0x000e620008000800 */
[----:B------:R-:W-:Y:S01]  /*2840*/  IMAD.MOV.U32 R31, RZ, RZ, RZ ;  /* 0x000000ffff1f7224 */ /* 0x000fe200078e00ff */
[----:B-1----:R-:W-:-:S04]  /*2850*/  MOV R23, UR4 ;  /* 0x0000000400177c02 */ /* 0x002fc80008000f00 */
[----:B------:R-:W-:-:S13]  /*2860*/  ISETP.GE.AND P0, PT, R23, 0x1, PT ;  /* 0x000000011700780c */ /* 0x000fda0003f06270 */
[----:B------:R-:W-:Y:S05]  /*2870*/  @!P0 BRA `(.L_x_18) ;  /* 0x0000003400bc8947 */ /* 0x000fea0003800000 */
[----:B------:R-:W1:Y:S01]  /*2880*/  LDCU UR38, c[0x3][0x5460] ;  /* 0x00ca8c00ff2677ac */ /* 0x000e620008000800 */
[----:B------:R-:W-:Y:S01]  /*2890*/  HFMA2 R31, -RZ, RZ, 0, 0 ;  /* 0x00000000ff1f7431 */ /* 0x000fe200000001ff */
[----:B------:R-:W-:Y:S01]  /*28a0*/  BSSY.RECONVERGENT B8, `(.L_x_18) ;  /* 0x000036c000087945 */ /* 0x000fe20003800200 */
[----:B0-----:R-:W-:Y:S01]  /*28b0*/  IMAD.MOV.U32 R2, RZ, RZ, RZ ;  /* 0x000000ffff027224 */ /* 0x001fe200078e00ff */
[----:B-1----:R-:W-:Y:S02]  /*28c0*/  ULOP3.LUT UR40, UR38, 0x3, URZ, 0xc0, !UPT ;  /* 0x0000000326287892 */ /* 0x002fe4000f8ec0ff */
[----:B------:R-:W-:Y:S02]  /*28d0*/  ULOP3.LUT UR41, UR38, 0x7ffffffc, URZ, 0xc0, !UPT ;  /* 0x7ffffffc26297892 */ /* 0x000fe4000f8ec0ff */
[----:B------:R-:W-:-:S12]  /*28e0*/  UIMAD.WIDE UR38, UR38, 0x4, URZ ;  /* 0x00000004262678a5 */ /* 0x000fd8000f8e02ff */
.L_x_130:
[----:B-----5:R-:W0:Y:S01]  /*28f0*/  LDC R16, c[0x3][0x5460] ;  /* 0x00d51800ff107b82 */ /* 0x020e220000000800 */
[----:B------:R-:W-:Y:S01]  /*2900*/  MOV R0, 0x8 ;  /* 0x0000000800007802 */ /* 0x000fe20000000f00 */
[----:B--234-:R-:W-:Y:S01]  /*2910*/  IMAD.U32 R9, RZ, RZ, UR39 ;  /* 0x00000027ff097e24 */ /* 0x01cfe2000f8e00ff */
[----:B------:R-:W-:Y:S01]  /*2920*/  MOV R8, UR38 ;  /* 0x0000002600087c02 */ /* 0x000fe20008000f00 */
[----:B------:R-:W-:Y:S02]  /*2930*/  IMAD.U32 R5, RZ, RZ, UR39 ;  /* 0x00000027ff057e24 */ /* 0x000fe4000f8e00ff */
[----:B------:R-:W-:Y:S02]  /*2940*/  IMAD.U32 R4, RZ, RZ, UR38 ;  /* 0x00000026ff047e24 */ /* 0x000fe4000f8e00ff */
[----:B------:R1:W2:Y:S01]  /*2950*/  LDC.64 R6, c[0x4][R0] ;  /* 0x0100000000067b82 */ /* 0x0002a20000000a00 */
[----:B------:R-:W-:Y:S01]  /*2960*/  IMAD.MOV.U32 R5, RZ, RZ, R9 ;  /* 0x000000ffff057224 */ /* 0x000fe200078e0009 */
[----:B0-----:R-:W-:-:S04]  /*2970*/  ISETP.GE.AND P0, PT, R16, 0x1, PT ;  /* 0x000000011000780c */ /* 0x001fc80003f06270 */
[----:B-1----:R-:W-:-:S09]  /*2980*/  P2R R0, PR, RZ, 0x1 ;  /* 0x00000001ff007803 */ /* 0x002fd20000000000 */
[----:B------:R-:W-:-:S07]  /*2990*/  LEPC R20, `(.L_x_19) ;  /* 0x000000001014794e */ /* 0x000fce0000000000 */
[----:B--2---:R-:W-:Y:S05]  /*29a0*/  CALL.ABS.NOINC R6 ;  /* 0x0000000006007343 */ /* 0x004fea0003c00000 */
.L_x_19:
[----:B------:R-:W-:Y:S01]  /*29b0*/  MOV R18, R4 ;  /* 0x0000000400127202 */ /* 0x000fe20000000f00 */
[----:B------:R-:W-:Y:S01]  /*29c0*/  IMAD.MOV.U32 R19, RZ, RZ, R5 ;  /* 0x000000ffff137224 */ /* 0x000fe200078e0005 */
[----:B------:R-:W-:Y:S01]  /*29d0*/  ISETP.GE.AND P6, PT, R16, 0x1, PT ;  /* 0x000000011000780c */ /* 0x000fe20003fc6270 */
[----:B------:R-:W-:Y:S02]  /*29e0*/  HFMA2 R27, -RZ, RZ, 0, 5.9604644775390625e-08 ;  /* 0x00000001ff1b7431 */ /* 0x000fe400000001ff */
[----:B------:R-:W-:Y:S01]  /*29f0*/  IMAD.MOV.U32 R0, RZ, RZ, RZ ;  /* 0x000000ffff007224 */ /* 0x000fe200078e00ff */
[----:B------:R0:W-:Y:S09]  /*2a00*/  ST.E desc[UR36][R18.64], RZ ;  /* 0x000000ff12007985 */ /* 0x0001f2000c101924 */
[----:B------:R-:W-:Y:S05]  /*2a10*/  @!P6 BRA `(.L_x_20) ;  /* 0x0000000400fce947 */ /* 0x000fea0003800000 */
[----:B------:R-:W1:Y:S01]  /*2a20*/  LDCU UR4, c[0x3][0x5460] ;  /* 0x00ca8c00ff0477ac */ /* 0x000e620008000800 */
[----:B------:R-:W-:Y:S01]  /*2a30*/  IMAD.IADD R3, R33, 0x1, R2 ;  /* 0x0000000121037824 */ /* 0x000fe200078e0202 */
[----:B------:R-:W-:Y:S01]  /*2a40*/  MOV R4, RZ ;  /* 0x000000ff00047202 */ /* 0x000fe20000000f00 */
[----:B------:R-:W-:Y:S02]  /*2a50*/  IMAD.MOV.U32 R27, RZ, RZ, 0x1 ;  /* 0x00000001ff1b7424 */ /* 0x000fe400078e00ff */
[----:B------:R-:W-:Y:S01]  /*2a60*/  IMAD.MOV.U32 R11, RZ, RZ, RZ ;  /* 0x000000ffff0b7224 */ /* 0x000fe200078e00ff */
[----:B-1----:R-:W-:-:S09]  /*2a70*/  UISETP.GE.U32.AND UP0, UPT, UR4, 0x4, UPT ;  /* 0x000000040400788c */ /* 0x002fd2000bf06070 */
[----:B------:R-:W-:Y:S05]  /*2a80*/  BRA.U !UP0, `(.L_x_21) ;  /* 0x00000005080c7547 */ /* 0x000fea000b800000 */
[----:B------:R-:W1:Y:S01]  /*2a90*/  LDC R15, c[0x3][0x5464] ;  /* 0x00d51900ff0f7b82 */ /* 0x000e620000000800 */
[----:B------:R-:W-:Y:S01]  /*2aa0*/  BSSY.RECONVERGENT B0, `(.L_x_22) ;  /* 0x0000040000007945 */ /* 0x000fe20003800200 */
[----:B------:R-:W-:Y:S01]  /*2ab0*/  IMAD.MOV.U32 R27, RZ, RZ, 0x1 ;  /* 0x00000001ff1b7424 */ /* 0x000fe200078e00ff */
[----:B------:R-:W-:Y:S01]  /*2ac0*/  MOV R0, RZ ;  /* 0x000000ff00007202 */ /* 0x000fe20000000f00 */
[----:B------:R-:W-:-:S04]  /*2ad0*/  IMAD.MOV.U32 R11, RZ, RZ, RZ ;  /* 0x000000ffff0b7224 */ /* 0x000fc800078e00ff */
[----:B------:R-:W2:Y:S03]  /*2ae0*/  LDC.64 R4, c[0x0][0x388] ;  /* 0x0000e200ff047b82 */ /* 0x000ea60000000a00 */
.L_x_34:
[----:B-1----:R-:W-:-:S04]  /*2af0*/  IMAD R7, R0, R15, R3 ;  /* 0x0000000f00077224 */ /* 0x002fc800078e0203 */
[----:B--2---:R-:W-:-:S05]  /*2b00*/  IMAD.WIDE R6, R7, 0x4, R4 ;  /* 0x0000000407067825 */ /* 0x004fca00078e0204 */
[----:B------:R-:W2:Y:S01]  /*2b10*/  LDG.E R8, desc[UR36][R6.64] ;  /* 0x0000002406087981 */ /* 0x000ea2000c1e1900 */
[----:B------:R-:W-:Y:S01]  /*2b20*/  BSSY.RECONVERGENT B1, `(.L_x_23) ;  /* 0x000000b000017945 */ /* 0x000fe20003800200 */
[----:B--2---:R-:W-:Y:S01]  /*2b30*/  ISETP.NE.AND P0, PT, R8, 0x1, PT ;  /* 0x000000010800780c */ /* 0x004fe20003f05270 */
[----:B------:R-:W-:-:S12]  /*2b40*/  IMAD.WIDE.U32 R8, R15, 0x4, R6 ;  /* 0x000000040f087825 */ /* 0x000fd800078e0006 */
[----:B------:R-:W-:Y:S01]  /*2b50*/  @!P0 VIADD R13, R11, 0x1 ;  /* 0x000000010b0d8836 */ /* 0x000fe20000000000 */
[----:B------:R-:W-:Y:S06]  /*2b60*/  @!P0 BRA `(.L_x_24) ;  /* 0x0000000000188947 */ /* 0x000fec0003800000 */
[----:B------:R-:W-:Y:S01]  /*2b70*/  ISETP.NE.AND P0, PT, R11, RZ, PT ;  /* 0x000000ff0b00720c */ /* 0x000fe20003f05270 */
[----:B------:R-:W-:-:S12]  /*2b80*/  IMAD.MOV.U32 R13, RZ, RZ, RZ ;  /* 0x000000ffff0d7224 */ /* 0x000fd800078e00ff */
[C---:B------:R-:W-:Y:S01]  /*2b90*/  @P0 IMAD.WIDE R6, R27.reuse, 0x4, R18 ;  /* 0x000000041b060825 */ /* 0x040fe200078e0212 */
[----:B------:R-:W-:-:S04]  /*2ba0*/  @P0 IADD3 R10, PT, PT, R27, 0x1, RZ ;  /* 0x000000011b0a0810 */ /* 0x000fc80007ffe0ff */
[----:B------:R1:W-:Y:S01]  /*2bb0*/  @P0 ST.E desc[UR36][R6.64], R11 ;  /* 0x0000000b06000985 */ /* 0x0003e2000c101924 */
[----:B------:R-:W-:-:S07]  /*2bc0*/  @P0 IMAD.MOV.U32 R27, RZ, RZ, R10 ;  /* 0x000000ffff1b0224 */ /* 0x000fce00078e000a */
.L_x_24:
[----:B------:R-:W-:Y:S05]  /*2bd0*/  BSYNC.RECONVERGENT B1 ;  /* 0x0000000000017941 */ /* 0x000fea0003800200 */
.L_x_23:
[----:B-1----:R-:W2:Y:S01]  /*2be0*/  LDG.E R6, desc[UR36][R8.64] ;  /* 0x0000002408067981 */ /* 0x002ea2000c1e1900 */
[----:B------:R-:W-:Y:S01]  /*2bf0*/  IADD3 R0, PT, PT, R0, 0x4, RZ ;  /* 0x0000000400007810 */ /* 0x000fe20007ffe0ff */
[----:B------:R-:W-:Y:S03]  /*2c00*/  BSSY.RECONVERGENT B1, `(.L_x_25) ;  /* 0x000000c000017945 */ /* 0x000fe60003800200 */
[----:B------:R-:W-:Y:S02]  /*2c10*/  ISETP.NE.AND P0, PT, R0, UR41, PT ;  /* 0x0000002900007c0c */ /* 0x000fe4000bf05270 */
[----:B--2---:R-:W-:-:S13]  /*2c20*/  ISETP.NE.AND P1, PT, R6, 0x1, PT ;  /* 0x000000010600780c */ /* 0x004fda0003f25270 */
[----:B------:R-:W-:Y:S05]  /*2c30*/  @!P1 BRA `(.L_x_26) ;  /* 0x00000000001c9947 */ /* 0x000fea0003800000 */
[----:B------:R-:W-:Y:S01]  /*2c40*/  ISETP.NE.AND P1, PT, R13, RZ, PT ;  /* 0x000000ff0d00720c */ /* 0x000fe20003f25270 */
[----:B------:R-:W-:-:S12]  /*2c50*/  IMAD.MOV.U32 R11, RZ, RZ, RZ ;  /* 0x000000ffff0b7224 */ /* 0x000fd800078e00ff */
[----:B------:R-:W-:Y:S05]  /*2c60*/  @!P1 BRA `(.L_x_27) ;  /* 0x0000000000149947 */ /* 0x000fea0003800000 */
[----:B------:R-:W-:-:S04]  /*2c70*/  IMAD.WIDE R6, R27, 0x4, R18 ;  /* 0x000000041b067825 */ /* 0x000fc800078e0212 */
[----:B------:R-:W-:Y:S01]  /*2c80*/  VIADD R27, R27, 0x1 ;  /* 0x000000011b1b7836 */ /* 0x000fe20000000000 */
[----:B------:R1:W-:Y:S01]  /*2c90*/  ST.E desc[UR36][R6.64], R13 ;  /* 0x0000000d06007985 */ /* 0x0003e2000c101924 */
[----:B------:R-:W-:Y:S05]  /*2ca0*/  BRA `(.L_x_27) ;  /* 0x0000000000047947 */ /* 0x000fea0003800000 */
.L_x_26:
[----:B------:R-:W-:-:S07]  /*2cb0*/  IADD3 R11, PT, PT, R13, 0x1, RZ ;  /* 0x000000010d0b7810 */ /* 0x000fce0007ffe0ff */
.L_x_27:
[----:B------:R-:W-:Y:S05]  /*2cc0*/  BSYNC.RECONVERGENT B1 ;  /* 0x0000000000017941 */ /* 0x000fea0003800200 */
.L_x_25:
[----:B-1----:R-:W-:-:S05]  /*2cd0*/  IMAD.WIDE.U32 R6, R15, 0x4, R8 ;  /* 0x000000040f067825 */ /* 0x002fca00078e0008 */
[----:B------:R-:W2:Y:S01]  /*2ce0*/  LDG.E R8, desc[UR36][R6.64] ;  /* 0x0000002406087981 */ /* 0x000ea2000c1e1900 */
[----:B------:R-:W-:Y:S01]  /*2cf0*/  BSSY.RECONVERGENT B1, `(.L_x_28) ;  /* 0x000000b000017945 */ /* 0x000fe20003800200 */
        /* <DEDUP_REMOVED lines=9> */
.L_x_29:
[----:B------:R-:W-:-:S07]  /*2d90*/  IADD3 R13, PT, PT, R11, 0x1, RZ ;  /* 0x000000010b0d7810 */ /* 0x000fce0007ffe0ff */
.L_x_30:
[----:B------:R-:W-:Y:S05]  /*2da0*/  BSYNC.RECONVERGENT B1 ;  /* 0x0000000000017941 */ /* 0x000fea0003800200 */
.L_x_28:
[----:B------:R-:W-:-:S06]  /*2db0*/  IMAD.WIDE.U32 R6, R15, 0x4, R6 ;  /* 0x000000040f067825 */ /* 0x000fcc00078e0006 */
[----:B------:R-:W2:Y:S01]  /*2dc0*/  LDG.E R6, desc[UR36][R6.64] ;  /* 0x0000002406067981 */ /* 0x000ea2000c1e1900 */
[----:B------:R-:W-:Y:S01]  /*2dd0*/  BSSY.RECONVERGENT B1, `(.L_x_31) ;  /* 0x000000b000017945 */ /* 0x000fe20003800200 */
[----:B--2---:R-:W-:-:S13]  /*2de0*/  ISETP.NE.AND P1, PT, R6, 0x1, PT ;  /* 0x000000010600780c */ /* 0x004fda0003f25270 */
[----:B------:R-:W-:Y:S05]  /*2df0*/  @!P1 BRA `(.L_x_32) ;  /* 0x00000000001c9947 */ /* 0x000fea0003800000 */
[----:B------:R-:W-:Y:S01]  /*2e00*/  ISETP.NE.AND P1, PT, R13, RZ, PT ;  /* 0x000000ff0d00720c */ /* 0x000fe20003f25270 */
[----:B-1----:R-:W-:-:S12]  /*2e10*/  IMAD.MOV.U32 R11, RZ, RZ, RZ ;  /* 0x000000ffff0b7224 */ /* 0x002fd800078e00ff */
[----:B------:R-:W-:Y:S05]  /*2e20*/  @!P1 BRA `(.L_x_33) ;  /* 0x0000000000149947 */ /* 0x000fea0003800000 */
[----:B------:R-:W-:-:S04]  /*2e30*/  IMAD.WIDE R6, R27, 0x4, R18 ;  /* 0x000000041b067825 */ /* 0x000fc800078e0212 */
[----:B------:R-:W-:Y:S01]  /*2e40*/  VIADD R27, R27, 0x1 ;  /* 0x000000011b1b7836 */ /* 0x000fe20000000000 */
[----:B------:R1:W-:Y:S01]  /*2e50*/  ST.E desc[UR36][R6.64], R13 ;  /* 0x0000000d06007985 */ /* 0x0003e2000c101924 */
[----:B------:R-:W-:Y:S05]  /*2e60*/  BRA `(.L_x_33) ;  /* 0x0000000000047947 */ /* 0x000fea0003800000 */
.L_x_32:
[----:B-1----:R-:W-:-:S07]  /*2e70*/  IADD3 R11, PT, PT, R13, 0x1, RZ ;  /* 0x000000010d0b7810 */ /* 0x002fce0007ffe0ff */
.L_x_33:
[----:B------:R-:W-:Y:S05]  /*2e80*/  BSYNC.RECONVERGENT B1 ;  /* 0x0000000000017941 */ /* 0x000fea0003800200 */
.L_x_31:
[----:B------:R-:W-:Y:S05]  /*2e90*/  @P0 BRA `(.L_x_34) ;  /* 0xfffffffc00140947 */ /* 0x000fea000383ffff */
[----:B------:R-:W-:Y:S05]  /*2ea0*/  BSYNC.RECONVERGENT B0 ;  /* 0x0000000000007941 */ /* 0x000fea0003800200 */
.L_x_22:
[----:B------:R-:W-:-:S07]  /*2eb0*/  IMAD.U32 R4, RZ, RZ, UR41 ;  /* 0x00000029ff047e24 */ /* 0x000fce000f8e00ff */
.L_x_21:
[----:B------:R-:W-:Y:S01]  /*2ec0*/  UISETP.NE.AND UP0, UPT, UR40, URZ, UPT ;  /* 0x000000ff2800728c */ /* 0x000fe2000bf05270 */
[----:B------:R-:W-:Y:S01]  /*2ed0*/  BSSY.RECONVERGENT B0, `(.L_x_20) ;  /* 0x0000033000007945 */ /* 0x000fe20003800200 */
[----:B------:R-:W-:-:S07]  /*2ee0*/  IMAD.MOV.U32 R0, RZ, RZ, R11 ;  /* 0x000000ffff007224 */ /* 0x000fce00078e000b */
[----:B------:R-:W-:Y:S05]  /*2ef0*/  BRA.U !UP0, `(.L_x_35) ;  /* 0x0000000108c07547 */ /* 0x000fea000b800000 */
[----:B------:R-:W2:Y:S08]  /*2f00*/  LDC R9, c[0x3][0x5464] ;  /* 0x00d51900ff097b82 */ /* 0x000eb00000000800 */
[----:B-1----:R-:W1:Y:S01]  /*2f10*/  LDC.64 R6, c[0x0][0x388] ;  /* 0x0000e200ff067b82 */ /* 0x002e620000000a00 */
[----:B--2---:R-:W-:-:S04]  /*2f20*/  IMAD R3, R4, R9, R3 ;  /* 0x0000000904037224 */ /* 0x004fc800078e0203 */
[----:B-1----:R-:W-:-:S05]  /*2f30*/  IMAD.WIDE R6, R3, 0x4, R6 ;  /* 0x0000000403067825 */ /* 0x002fca00078e0206 */
[----:B------:R-:W2:Y:S01]  /*2f40*/  LDG.E R0, desc[UR36][R6.64] ;  /* 0x0000002406007981 */ /* 0x000ea2000c1e1900 */
[----:B------:R-:W-:Y:S01]  /*2f50*/  BSSY.RECONVERGENT B1, `(.L_x_36) ;  /* 0x000000b000017945 */ /* 0x000fe20003800200 */
[----:B--2---:R-:W-:-:S13]  /*2f60*/  ISETP.NE.AND P0, PT, R0, 0x1, PT ;  /* 0x000000010000780c */ /* 0x004fda0003f05270 */
[----:B------:R-:W-:Y:S05]  /*2f70*/  @!P0 BRA `(.L_x_37) ;  /* 0x00000000001c8947 */ /* 0x000fea0003800000 */
[----:B------:R-:W-:Y:S01]  /*2f80*/  ISETP.NE.AND P0, PT, R11, RZ, PT ;  /* 0x000000ff0b00720c */ /* 0x000fe20003f05270 */
[----:B------:R-:W-:-:S12]  /*2f90*/  HFMA2 R0, -RZ, RZ, 0, 0 ;  /* 0x00000000ff007431 */ /* 0x000fd800000001ff */
[----:B------:R-:W-:Y:S05]  /*2fa0*/  @!P0 BRA `(.L_x_38) ;  /* 0x0000000000148947 */ /* 0x000fea0003800000 */
[----:B------:R-:W-:-:S04]  /*2fb0*/  IMAD.WIDE R4, R27, 0x4, R18 ;  /* 0x000000041b047825 */ /* 0x000fc800078e0212 */
[----:B------:R-:W-:Y:S01]  /*2fc0*/  VIADD R27, R27, 0x1 ;  /* 0x000000011b1b7836 */ /* 0x000fe20000000000 */
[----:B------:R1:W-:Y:S01]  /*2fd0*/  ST.E desc[UR36][R4.64], R11 ;  /* 0x0000000b04007985 */ /* 0x0003e2000c101924 */
[----:B------:R-:W-:Y:S05]  /*2fe0*/  BRA `(.L_x_38) ;  /* 0x0000000000047947 */ /* 0x000fea0003800000 */
.L_x_37:
[----:B------:R-:W-:-:S07]  /*2ff0*/  VIADD R0, R11, 0x1 ;  /* 0x000000010b007836 */ /* 0x000fce0000000000 */
.L_x_38:
[----:B------:R-:W-:Y:S05]  /*3000*/  BSYNC.RECONVERGENT B1 ;  /* 0x0000000000017941 */ /* 0x000fea0003800200 */
.L_x_36:
[----:B------:R-:W-:-:S09]  /*3010*/  UISETP.NE.AND UP0, UPT, UR40, 0x1, UPT ;  /* 0x000000012800788c */ /* 0x000fd2000bf05270 */
[----:B------:R-:W-:Y:S05]  /*3020*/  BRA.U !UP0, `(.L_x_35) ;  /* 0x0000000108747547 */ /* 0x000fea000b800000 */
[----:B-1----:R-:W-:-:S05]  /*3030*/  IMAD.WIDE.U32 R4, R9, 0x4, R6 ;  /* 0x0000000409047825 */ /* 0x002fca00078e0006 */
[----:B------:R-:W2:Y:S01]  /*3040*/  LDG.E R3, desc[UR36][R4.64] ;  /* 0x0000002404037981 */ /* 0x000ea2000c1e1900 */
[----:B------:R-:W-:Y:S01]  /*3050*/  BSSY.RECONVERGENT B1, `(.L_x_39) ;  /* 0x000000b000017945 */ /* 0x000fe20003800200 */
[----:B--2---:R-:W-:-:S13]  /*3060*/  ISETP.NE.AND P0, PT, R3, 0x1, PT ;  /* 0x000000010300780c */ /* 0x004fda0003f05270 */
[----:B------:R-:W-:Y:S05]  /*3070*/  @!P0 BRA `(.L_x_40) ;  /* 0x00000000001c8947 */ /* 0x000fea0003800000 */
[----:B------:R-:W-:Y:S02]  /*3080*/  ISETP.NE.AND P0, PT, R0, RZ, PT ;  /* 0x000000ff0000720c */ /* 0x000fe40003f05270 */
[----:B------:R-:W-:-:S11]  /*3090*/  MOV R3, RZ ;  /* 0x000000ff00037202 */ /* 0x000fd60000000f00 */
[----:B------:R-:W-:Y:S05]  /*30a0*/  @!P0 BRA `(.L_x_41) ;  /* 0x0000000000148947 */ /* 0x000fea0003800000 */
[----:B------:R-:W-:-:S04]  /*30b0*/  IMAD.WIDE R6, R27, 0x4, R18 ;  /* 0x000000041b067825 */ /* 0x000fc800078e0212 */
[----:B------:R-:W-:Y:S01]  /*30c0*/  VIADD R27, R27, 0x1 ;  /* 0x000000011b1b7836 */ /* 0x000fe20000000000 */
[----:B------:R1:W-:Y:S01]  /*30d0*/  ST.E desc[UR36][R6.64], R0 ;  /* 0x0000000006007985 */ /* 0x0003e2000c101924 */
[----:B------:R-:W-:Y:S05]  /*30e0*/  BRA `(.L_x_41) ;  /* 0x0000000000047947 */ /* 0x000fea0003800000 */
.L_x_40:
[----:B------:R-:W-:-:S07]  /*30f0*/  VIADD R3, R0, 0x1 ;  /* 0x0000000100037836 */ /* 0x000fce0000000000 */
.L_x_41:
[----:B------:R-:W-:Y:S05]  /*3100*/  BSYNC.RECONVERGENT B1 ;  /* 0x0000000000017941 */ /* 0x000fea0003800200 */
.L_x_39:
[----:B------:R-:W-:Y:S01]  /*3110*/  UISETP.NE.AND UP0, UPT, UR40, 0x2, UPT ;  /* 0x000000022800788c */ /* 0x000fe2000bf05270 */
[----:B-1----:R-:W-:-:S08]  /*3120*/  MOV R0, R3 ;  /* 0x0000000300007202 */ /* 0x002fd00000000f00 */
[----:B------:R-:W-:Y:S05]  /*3130*/  BRA.U !UP0, `(.L_x_35) ;  /* 0x0000000108307547 */ /* 0x000fea000b800000 */
[----:B------:R-:W-:-:S06]  /*3140*/  IMAD.WIDE.U32 R4, R9, 0x4, R4 ;  /* 0x0000000409047825 */ /* 0x000fcc00078e0004 */
[----:B------:R-:W2:Y:S02]  /*3150*/  LDG.E R4, desc[UR36][R4.64] ;  /* 0x0000002404047981 */ /* 0x000ea4000c1e1900 */
        /* <DEDUP_REMOVED lines=9> */
.L_x_42:
[----:B------:R-:W-:-:S07]  /*31f0*/  IADD3 R0, PT, PT, R3, 0x1, RZ ;  /* 0x0000000103007810 */ /* 0x000fce0007ffe0ff */
.L_x_35:
[----:B------:R-:W-:Y:S05]  /*3200*/  BSYNC.RECONVERGENT B0 ;  /* 0x0000000000007941 */ /* 0x000fea0003800200 */
.L_x_20:
[----:B--2---:R-:W-:Y:S01]  /*3210*/  IMAD.SHL.U32 R3, R2, 0x4, RZ ;  /* 0x0000000402037824 */ /* 0x004fe200078e00ff */
[----:B------:R-:W-:Y:S02]  /*3220*/  ISETP.NE.AND P0, PT, R0, RZ, PT ;  /* 0x000000ff0000720c */ /* 0x000fe40003f05270 */
[----:B------:R-:W-:Y:S01]  /*3230*/  MOV R8, 0x8 ;  /* 0x0000000800087802 */ /* 0x000fe20000000f00 */
[----:B------:R2:W3:Y:S08]  /*3240*/  LDC R30, c[0x3][R3+0x2710] ;  /* 0x00c9c400031e7b82 */ /* 0x0004f00000000800 */
[----:B------:R2:W4:Y:S02]  /*3250*/  LDC R28, c[0x3][R3+0x28a0] ;  /* 0x00ca2800031c7b82 */ /* 0x0005240000000800 */
[----:B-1----:R-:W-:-:S04]  /*3260*/  @P0 IMAD.WIDE R6, R27, 0x4, R18 ;  /* 0x000000041b060825 */ /* 0x002fc800078e0212 */
[----:B------:R-:W-:Y:S01]  /*3270*/  @P0 VIADD R4, R27, 0x1 ;  /* 0x000000011b040836 */ /* 0x000fe20000000000 */
[----:B------:R2:W-:Y:S01]  /*3280*/  @P0 ST.E desc[UR36][R6.64], R0 ;  /* 0x0000000006000985 */ /* 0x0005e2000c101924 */
[----:B------:R-:W1:Y:S03]  /*3290*/  LDC.64 R8, c[0x4][R8] ;  /* 0x0100000008087b82 */ /* 0x000e660000000a00 */
[----:B------:R-:W-:-:S05]  /*32a0*/  @P0 MOV R27, R4 ;  /* 0x00000004001b0202 */ /* 0x000fca0000000f00 */
[----:B------:R-:W-:-:S07]  /*32b0*/  IMAD.WIDE R4, R27, 0x8, RZ ;  /* 0x000000081b047825 */ /* 0x000fce00078e02ff */
[----:B------:R-:W-:-:S07]  /*32c0*/  LEPC R20, `(.L_x_43) ;  /* 0x000000001014794e */ /* 0x000fce0000000000 */
[----:B01234-:R-:W-:Y:S05]  /*32d0*/  CALL.ABS.NOINC R8 ;  /* 0x0000000008007343 */ /* 0x01ffea0003c00000 */
.L_x_43:
[----:B------:R-:W-:Y:S01]  /*32e0*/  ISETP.GE.AND P0, PT, R27, 0x1, PT ;  /* 0x000000011b00780c */ /* 0x000fe20003f06270 */
[----:B------:R-:W-:Y:S01]  /*32f0*/  BSSY.RECONVERGENT B7, `(.L_x_44) ;  /* 0x000009a000077945 */ /* 0x000fe20003800200 */
[----:B------:R-:W-:Y:S02]  /*3300*/  IMAD.MOV.U32 R16, RZ, RZ, R4 ;  /* 0x000000ffff107224 */ /* 0x000fe400078e0004 */
[----:B------:R-:W-:-:S09]  /*3310*/  IMAD.MOV.U32 R17, RZ, RZ, R5 ;  /* 0x000000ffff117224 */ /* 0x000fd200078e0005 */
[----:B------:R-:W-:Y:S05]  /*3320*/  @!P0 BRA `(.L_x_45) ;  /* 0x0000000800588947 */ /* 0x000fea0003800000 */
[----:B------:R-:W-:Y:S01]  /*3330*/  ISETP.GE.U32.AND P0, PT, R27, 0x8, PT ;  /* 0x000000081b00780c */ /* 0x000fe20003f06070 */
[----:B------:R-:W-:Y:S01]  /*3340*/  BSSY.RECONVERGENT B6, `(.L_x_46) ;  /* 0x0000049000067945 */ /* 0x000fe20003800200 */
[----:B------:R-:W-:Y:S02]  /*3350*/  HFMA2 R29, -RZ, RZ, 0, 0 ;  /* 0x00000000ff1d7431 */ /* 0x000fe400000001ff */
[----:B------:R-:W-:-:S09]  /*3360*/  IMAD.WIDE R24, R30, 0x4, RZ ;  /* 0x000000041e187825 */ /* 0x000fd200078e02ff */
[----:B------:R-:W-:Y:S05]  /*3370*/  @!P0 BRA `(.L_x_47) ;  /* 0x0000000400148947 */ /* 0x000fea0003800000 */
[----:B------:R-:W-:Y:S01]  /*3380*/  LOP3.LUT R29, R27, 0x7ffffff8, RZ, 0xc0, !PT ;  /* 0x7ffffff81b1d7812 */ /* 0x000fe200078ec0ff */
[----:B------:R-:W-:-:S07]  /*3390*/  IMAD.MOV.U32 R36, RZ, RZ, RZ ;  /* 0x000000ffff247224 */ /* 0x000fce00078e00ff */
.L_x_56:
[----:B------:R-:W-:Y:S01]  /*33a0*/  MOV R26, 0x8 ;  /* 0x00000008001a7802 */ /* 0x000fe20000000f00 */
[----:B------:R-:W-:Y:S01]  /*33b0*/  IMAD.MOV.U32 R4, RZ, RZ, R24 ;  /* 0x000000ffff047224 */ /* 0x000fe200078e0018 */
[----:B------:R-:W-:Y:S02]  /*33c0*/  MOV R5, R25 ;  /* 0x0000001900057202 */ /* 0x000fe40000000f00 */
[----:B------:R0:W1:Y:S05]  /*33d0*/  LDC.64 R6, c[0x4][R26] ;  /* 0x010000001a067b82 */ /* 0x00006a0000000a00 */
[----:B------:R-:W-:-:S07]  /*33e0*/  LEPC R20, `(.L_x_48) ;  /* 0x000000001014794e */ /* 0x000fce0000000000 */
[----:B01----:R-:W-:Y:S05]  /*33f0*/  CALL.ABS.NOINC R6 ;  /* 0x0000000006007343 */ /* 0x003fea0003c00000 */
.L_x_48:
[----:B------:R-:W-:Y:S01]  /*3400*/  IMAD.WIDE.U32 R22, R36, 0x8, R16 ;  /* 0x0000000824167825 */ /* 0x000fe200078e0010 */
[----:B------:R0:W1:Y:S03]  /*3410*/  LDC.64 R6, c[0x4][R26] ;  /* 0x010000001a067b82 */ /* 0x0000660000000a00 */
[----:B------:R-:W-:Y:S01]  /*3420*/  IMAD.MOV.U32 R8, RZ, RZ, R4 ;  /* 0x000000ffff087224 */ /* 0x000fe200078e0004 */
[----:B------:R-:W-:Y:S01]  /*3430*/  MOV R4, R24 ;  /* 0x0000001800047202 */ /* 0x000fe20000000f00 */
[----:B------:R-:W-:Y:S02]  /*3440*/  IMAD.MOV.U32 R9, RZ, RZ, R5 ;  /* 0x000000ffff097224 */ /* 0x000fe400078e0005 */
[----:B------:R-:W-:-:S03]  /*3450*/  IMAD.MOV.U32 R5, RZ, RZ, R25 ;  /* 0x000000ffff057224 */ /* 0x000fc600078e0019 */
[----:B------:R0:W-:Y:S04]  /*3460*/  ST.E.64 desc[UR36][R22.64], R8 ;  /* 0x0000000816007985 */ /* 0x0001e8000c101b24 */
[----:B------:R-:W-:-:S07]  /*3470*/  LEPC R20, `(.L_x_49) ;  /* 0x000000001014794e */ /* 0x000fce0000000000 */
[----:B01----:R-:W-:Y:S05]  /*3480*/  CALL.ABS.NOINC R6 ;  /* 0x0000000006007343 */ /* 0x003fea0003c00000 */
.L_x_49:
[----:B------:R-:W-:Y:S01]  /*3490*/  IMAD.MOV.U32 R8, RZ, RZ, R4 ;  /* 0x000000ffff087224 */ /* 0x000fe200078e0004 */
[----:B------:R-:W-:Y:S01]  /*34a0*/  MOV R9, R5 ;  /* 0x0000000500097202 */ /* 0x000fe20000000f00 */
[----:B------:R0:W1:Y:S01]  /*34b0*/  LDC.64 R6, c[0x4][R26] ;  /* 0x010000001a067b82 */ /* 0x0000620000000a00 */
[----:B------:R-:W-:Y:S02]  /*34c0*/  IMAD.MOV.U32 R4, RZ, RZ, R24 ;  /* 0x000000ffff047224 */ /* 0x000fe400078e0018 */
[----:B------:R-:W-:Y:S01]  /*34d0*/  IMAD.MOV.U32 R5, RZ, RZ, R25 ;  /* 0x000000ffff057224 */ /* 0x000fe200078e0019 */
[----:B------:R0:W-:Y:S06]  /*34e0*/  ST.E.64 desc[UR36][R22.64+0x8], R8 ;  /* 0x0000080816007985 */ /* 0x0001ec000c101b24 */
[----:B------:R-:W-:-:S07]  /*34f0*/  LEPC R20, `(.L_x_50) ;  /* 0x000000001014794e */ /* 0x000fce0000000000 */
[----:B01----:R-:W-:Y:S05]  /*3500*/  CALL.ABS.NOINC R6 ;  /* 0x0000000006007343 */ /* 0x003fea0003c00000 */
.L_x_50:
[----:B------:R-:W-:Y:S01]  /*3510*/  MOV R8, R4 ;  /* 0x0000000400087202 */ /* 0x000fe20000000f00 */
[----:B------:R-:W-:Y:S01]  /*3520*/  IMAD.MOV.U32 R9, RZ, RZ, R5 ;  /* 0x000000ffff097224 */ /* 0x000fe200078e0005 */
[----:B------:R0:W1:Y:S01]  /*3530*/  LDC.64 R6, c[0x4][R26] ;  /* 0x010000001a067b82 */ /* 0x0000620000000a00 */
[----:B------:R-:W-:Y:S01]  /*3540*/  IMAD.MOV.U32 R4, RZ, RZ, R24 ;  /* 0x000000ffff047224 */ /* 0x000fe200078e0018 */
[----:B------:R-:W-:Y:S02]  /*3550*/  MOV R5, R25 ;  /* 0x0000001900057202 */ /* 0x000fe40000000f00 */
[----:B------:R0:W-:Y:S05]  /*3560*/  ST.E.64 desc[UR36][R22.64+0x10], R8 ;  /* 0x0000100816007985 */ /* 0x0001ea000c101b24 */
[----:B------:R-:W-:-:S07]  /*3570*/  LEPC R20, `(.L_x_51) ;  /* 0x000000001014794e */ /* 0x000fce0000000000 */
[----:B01----:R-:W-:Y:S05]  /*3580*/  CALL.ABS.NOINC R6 ;  /* 0x0000000006007343 */ /* 0x003fea0003c00000 */
.L_x_51:
[----:B------:R-:W-:Y:S01]  /*3590*/  IMAD.MOV.U32 R8, RZ, RZ, R4 ;  /* 0x000000ffff087224 */ /* 0x000fe200078e0004 */
[----:B------:R0:W1:Y:S01]  /*35a0*/  LDC.64 R6, c[0x4][R26] ;  /* 0x010000001a067b82 */ /* 0x0000620000000a00 */
[----:B------:R-:W-:Y:S01]  /*35b0*/  IMAD.MOV.U32 R9, RZ, RZ, R5 ;  /* 0x000000ffff097224 */ /* 0x000fe200078e0005 */
[----:B------:R-:W-:Y:S01]  /*35c0*/  MOV R4, R24 ;  /* 0x0000001800047202 */ /* 0x000fe20000000f00 */
[----:B------:R-:W-:-:S03]  /*35d0*/  IMAD.MOV.U32 R5, RZ, RZ, R25 ;  /* 0x000000ffff057224 */ /* 0x000fc600078e0019 */
[----:B------:R0:W-:Y:S04]  /*35e0*/  ST.E.64 desc[UR36][R22.64+0x18], R8 ;  /* 0x0000180816007985 */ /* 0x0001e8000c101b24 */
[----:B------:R-:W-:-:S07]  /*35f0*/  LEPC R20, `(.L_x_52) ;  /* 0x000000001014794e */ /* 0x000fce0000000000 */
[----:B01----:R-:W-:Y:S05]  /*3600*/  CALL.ABS.NOINC R6 ;  /* 0x0000000006007343 */ /* 0x003fea0003c00000 */
.L_x_52:
        /* <DEDUP_REMOVED lines=8> */
.L_x_53:
        /* <DEDUP_REMOVED lines=8> */
.L_x_54:
        /* <DEDUP_REMOVED lines=8> */
.L_x_55:
[----:B------:R0:W-:Y:S01]  /*3790*/  ST.E.64 desc[UR36][R22.64+0x38], R4 ;  /* 0x0000380416007985 */ /* 0x0001e2000c101b24 */
[----:B------:R-:W-:-:S05]  /*37a0*/  VIADD R36, R36, 0x8 ;  /* 0x0000000824247836 */ /* 0x000fca0000000000 */
[----:B------:R-:W-:-:S13]  /*37b0*/  ISETP.NE.AND P0, PT, R36, R29, PT ;  /* 0x0000001d2400720c */ /* 0x000fda0003f05270 */
[----:B0-----:R-:W-:Y:S05]  /*37c0*/  @P0 BRA `(.L_x_56) ;  /* 0xfffffff800f40947 */ /* 0x001fea000383ffff */
.L_x_47:
[----:B------:R-:W-:Y:S05]  /*37d0*/  BSYNC.RECONVERGENT B6 ;  /* 0x0000000000067941 */ /* 0x000fea0003800200 */
.L_x_46:
[----:B------:R-:W-:-:S04]  /*37e0*/  LOP3.LUT R0, R27, 0x7, RZ, 0xc0, !PT ;  /* 0x000000071b007812 */ /* 0x000fc800078ec0ff */
[----:B------:R-:W-:-:S13]  /*37f0*/  ISETP.NE.AND P0, PT, R0, RZ, PT ;  /* 0x000000ff0000720c */ /* 0x000fda0003f05270 */
[----:B------:R-:W-:Y:S05]  /*3800*/  @!P0 BRA `(.L_x_45) ;  /* 0x0000000400208947 */ /* 0x000fea0003800000 */
[----:B------:R-:W-:Y:S01]  /*3810*/  ISETP.GE.U32.AND P0, PT, R0, 0x4, PT ;  /* 0x000000040000780c */ /* 0x000fe20003f06070 */
[----:B------:R-:W-:Y:S01]  /*3820*/  BSSY.RECONVERGENT B6, `(.L_x_57) ;  /* 0x0000024000067945 */ /* 0x000fe20003800200 */
[----:B------:R-:W-:-:S11]  /*3830*/  LOP3.LUT R36, R27, 0x3, RZ, 0xc0, !PT ;  /* 0x000000031b247812 */ /* 0x000fd600078ec0ff */
[----:B------:R-:W-:Y:S05]  /*3840*/  @!P0 BRA `(.L_x_58) ;  /* 0x0000000000848947 */ /* 0x000fea0003800000 */
[----:B------:R-:W-:Y:S01]  /*3850*/  MOV R26, 0x8 ;  /* 0x00000008001a7802 */ /* 0x000fe20000000f00 */
[----:B------:R-:W-:Y:S01]  /*3860*/  IMAD.MOV.U32 R5, RZ, RZ, R25 ;  /* 0x000000ffff057224 */ /* 0x000fe200078e0019 */
[----:B------:R-:W-:Y:S02]  /*3870*/  MOV R4, R24 ;  /* 0x0000001800047202 */ /* 0x000fe40000000f00 */
[----:B------:R0:W1:Y:S05]  /*3880*/  LDC.64 R6, c[0x4][R26] ;  /* 0x010000001a067b82 */ /* 0x00006a0000000a00 */
[----:B------:R-:W-:-:S07]  /*3890*/  LEPC R20, `(.L_x_59) ;  /* 0x000000001014794e */ /* 0x000fce0000000000 */
[----:B01----:R-:W-:Y:S05]  /*38a0*/  CALL.ABS.NOINC R6 ;  /* 0x0000000006007343 */ /* 0x003fea0003c00000 */
.L_x_59:
[----:B------:R-:W-:Y:S01]  /*38b0*/  IMAD.WIDE.U32 R22, R29, 0x8, R16 ;  /* 0x000000081d167825 */ /* 0x000fe200078e0010 */
[----:B------:R-:W-:Y:S01]  /*38c0*/  MOV R9, R5 ;  /* 0x0000000500097202 */ /* 0x000fe20000000f00 */
[----:B------:R0:W1:Y:S02]  /*38d0*/  LDC.64 R6, c[0x4][R26] ;  /* 0x010000001a067b82 */ /* 0x0000640000000a00 */
[----:B------:R-:W-:Y:S02]  /*38e0*/  IMAD.MOV.U32 R8, RZ, RZ, R4 ;  /* 0x000000ffff087224 */ /* 0x000fe400078e0004 */
[----:B------:R-:W-:Y:S02]  /*38f0*/  IMAD.MOV.U32 R4, RZ, RZ, R24 ;  /* 0x000000ffff047224 */ /* 0x000fe400078e0018 */
[----:B------:R-:W-:Y:S01]  /*3900*/  IMAD.MOV.U32 R5, RZ, RZ, R25 ;  /* 0x000000ffff057224 */ /* 0x000fe200078e0019 */
[----:B------:R0:W-:Y:S06]  /*3910*/  ST.E.64 desc[UR36][R22.64], R8 ;  /* 0x0000000816007985 */ /* 0x0001ec000c101b24 */
[----:B------:R-:W-:-:S07]  /*3920*/  LEPC R20, `(.L_x_60) ;  /* 0x000000001014794e */ /* 0x000fce0000000000 */
[----:B01----:R-:W-:Y:S05]  /*3930*/  CALL.ABS.NOINC R6 ;  /* 0x0000000006007343 */ /* 0x003fea0003c00000 */
.L_x_60:
        /* <DEDUP_REMOVED lines=8> */
.L_x_61:
        /* <DEDUP_REMOVED lines=8> */
.L_x_62:
[----:B------:R0:W-:Y:S01]  /*3a40*/  ST.E.64 desc[UR36][R22.64+0x18], R4 ;  /* 0x0000180416007985 */ /* 0x0001e2000c101b24 */
[----:B------:R-:W-:-:S07]  /*3a50*/  VIADD R29, R29, 0x4 ;  /* 0x000000041d1d7836 */ /* 0x000fce0000000000 */
.L_x_58:
[----:B------:R-:W-:Y:S05]  /*3a60*/  BSYNC.RECONVERGENT B6 ;  /* 0x0000000000067941 */ /* 0x000fea0003800200 */
.L_x_57:
[----:B------:R-:W-:-:S13]  /*3a70*/  ISETP.NE.AND P0, PT, R36, RZ, PT ;  /* 0x000000ff2400720c */ /* 0x000fda0003f05270 */
[----:B------:R-:W-:Y:S05]  /*3a80*/  @!P0 BRA `(.L_x_45) ;  /* 0x0000000000808947 */ /* 0x000fea0003800000 */
[----:B------:R-:W-:Y:S01]  /*3a90*/  ISETP.NE.AND P0, PT, R36, 0x1, PT ;  /* 0x000000012400780c */ /* 0x000fe20003f05270 */
[----:B------:R-:W-:-:S12]  /*3aa0*/  BSSY.RECONVERGENT B6, `(.L_x_63) ;  /* 0x0000013000067945 */ /* 0x000fd80003800200 */
[----:B------:R-:W-:Y:S05]  /*3ab0*/  @!P0 BRA `(.L_x_64) ;  /* 0x0000000000448947 */ /* 0x000fea0003800000 */
[----:B------:R-:W-:Y:S01]  /*3ac0*/  MOV R26, 0x8 ;  /* 0x00000008001a7802 */ /* 0x000fe20000000f00 */
[----:B0-----:R-:W-:Y:S01]  /*3ad0*/  IMAD.MOV.U32 R5, RZ, RZ, R25 ;  /* 0x000000ffff057224 */ /* 0x001fe200078e0019 */
[----:B------:R-:W-:Y:S02]  /*3ae0*/  MOV R4, R24 ;  /* 0x0000001800047202 */ /* 0x000fe40000000f00 */
[----:B------:R0:W1:Y:S05]  /*3af0*/  LDC.64 R6, c[0x4][R26] ;  /* 0x010000001a067b82 */ /* 0x00006a0000000a00 */
[----:B------:R-:W-:-:S07]  /*3b00*/  LEPC R20, `(.L_x_65) ;  /* 0x000000001014794e */ /* 0x000fce0000000000 */
[----:B01----:R-:W-:Y:S05]  /*3b10*/  CALL.ABS.NOINC R6 ;  /* 0x0000000006007343 */ /* 0x003fea0003c00000 */
.L_x_65:
        /* <DEDUP_REMOVED lines=9> */
.L_x_66:
[----:B------:R1:W-:Y:S01]  /*3bb0*/  ST.E.64 desc[UR36][R22.64+0x8], R4 ;  /* 0x0000080416007985 */ /* 0x0003e2000c101b24 */
[----:B------:R-:W-:-:S07]  /*3bc0*/  IADD3 R29, PT, PT, R29, 0x2, RZ ;  /* 0x000000021d1d7810 */ /* 0x000fce0007ffe0ff */
.L_x_64:
[----:B------:R-:W-:Y:S05]  /*3bd0*/  BSYNC.RECONVERGENT B6 ;  /* 0x0000000000067941 */ /* 0x000fea0003800200 */
.L_x_63:
[----:B------:R-:W-:-:S04]  /*3be0*/  LOP3.LUT R0, R27, 0x1, RZ, 0xc0, !PT ;  /* 0x000000011b007812 */ /* 0x000fc800078ec0ff */
[----:B------:R-:W-:-:S13]  /*3bf0*/  ISETP.NE.U32.AND P0, PT, R0, 0x1, PT ;  /* 0x000000010000780c */ /* 0x000fda0003f05070 */
[----:B------:R-:W-:Y:S05]  /*3c00*/  @P0 BRA `(.L_x_45) ;  /* 0x0000000000200947 */ /* 0x000fea0003800000 */
[----:B------:R-:W-:Y:S01]  /*3c10*/  MOV R0, 0x8 ;  /* 0x0000000800007802 */ /* 0x000fe20000000f00 */
[----:B01----:R-:W-:Y:S02]  /*3c20*/  IMAD.MOV.U32 R4, RZ, RZ, R24 ;  /* 0x000000ffff047224 */ /* 0x003fe400078e0018 */
[----:B------:R-:W-:Y:S01]  /*3c30*/  IMAD.MOV.U32 R5, RZ, RZ, R25 ;  /* 0x000000ffff057224 */ /* 0x000fe200078e0019 */
[----:B------:R0:W1:Y:S06]  /*3c40*/  LDC.64 R6, c[0x4][R0] ;  /* 0x0100000000067b82 */ /* 0x00006c0000000a00 */
[----:B------:R-:W-:-:S07]  /*3c50*/  LEPC R20, `(.L_x_67) ;  /* 0x000000001014794e */ /* 0x000fce0000000000 */
[----:B01----:R-:W-:Y:S05]  /*3c60*/  CALL.ABS.NOINC R6 ;  /* 0x0000000006007343 */ /* 0x003fea0003c00000 */
.L_x_67:
[----:B------:R-:W-:-:S05]  /*3c70*/  IMAD.WIDE.U32 R6, R29, 0x8, R16 ;  /* 0x000000081d067825 */ /* 0x000fca00078e0010 */
[----:B------:R2:W-:Y:S02]  /*3c80*/  ST.E.64 desc[UR36][R6.64], R4 ;  /* 0x0000000406007985 */ /* 0x0005e4000c101b24 */
.L_x_45:
[----:B------:R-:W-:Y:S05]  /*3c90*/  BSYNC.RECONVERGENT B7 ;  /* 0x0000000000077941 */ /* 0x000fea0003800200 */
.L_x_44:
[----:B012---:R-:W2:Y:S01]  /*3ca0*/  LD.E.64 R4, desc[UR36][R16.64] ;  /* 0x0000002410047980 */ /* 0x007ea2000c101b00 */
[----:B------:R-:W-:Y:S01]  /*3cb0*/  ISETP.GE.AND P0, PT, R27, 0x2, PT ;  /* 0x000000021b00780c */ /* 0x000fe20003f06270 */
[----:B------:R-:W-:Y:S02]  /*3cc0*/  BSSY.RECONVERGENT B0, `(.L_x_68) ;  /* 0x000004b000007945 */ /* 0x000fe40003800200 */
[----:B--2---:R0:W-:Y:S10]  /*3cd0*/  ST.E desc[UR36][R4.64], RZ ;  /* 0x000000ff04007985 */ /* 0x0041f4000c101924 */
[----:B------:R-:W-:Y:S05]  /*3ce0*/  @!P0 BRA `(.L_x_69) ;  /* 0x0000000400208947 */ /* 0x000fea0003800000 */
[C---:B------:R-:W-:Y:S01]  /*3cf0*/  IADD3 R0, PT, PT, R27.reuse, -0x2, RZ ;  /* 0xfffffffe1b007810 */ /* 0x040fe20007ffe0ff */
[----:B------:R-:W-:Y:S01]  /*3d00*/  BSSY.RECONVERGENT B1, `(.L_x_70) ;  /* 0x0000028000017945 */ /* 0x000fe20003800200 */
[----:B------:R-:W-:Y:S02]  /*3d10*/  IMAD.MOV.U32 R3, RZ, RZ, 0x1 ;  /* 0x00000001ff037424 */ /* 0x000fe400078e00ff */
[----:B------:R-:W-:Y:S01]  /*3d20*/  ISETP.GE.U32.AND P0, PT, R0, 0x3, PT ;  /* 0x000000030000780c */ /* 0x000fe20003f06070 */
[----:B------:R-:W-:-:S05]  /*3d30*/  VIADD R0, R27, 0xffffffff ;  /* 0xffffffff1b007836 */ /* 0x000fca0000000000 */
[----:B------:R-:W-:-:S07]  /*3d40*/  LOP3.LUT R22, R0, 0x3, RZ, 0xc0, !PT ;  /* 0x0000000300167812 */ /* 0x000fce00078ec0ff */
[----:B------:R-:W-:Y:S05]  /*3d50*/  @!P0 BRA `(.L_x_71) ;  /* 0x0000000000888947 */ /* 0x000fea0003800000 */
[----:B------:R-:W-:Y:S01]  /*3d60*/  HFMA2 R3, -RZ, RZ, 0, 5.9604644775390625e-08 ;  /* 0x00000001ff037431 */ /* 0x000fe200000001ff */
[----:B------:R-:W-:Y:S01]  /*3d70*/  BSSY.RECONVERGENT B2, `(.L_x_71) ;  /* 0x0000020000027945 */ /* 0x000fe20003800200 */
[----:B------:R-:W-:-:S07]  /*3d80*/  LOP3.LUT R0, R0, 0xfffffffc, RZ, 0xc0, !PT ;  /* 0xfffffffc00007812 */ /* 0x000fce00078ec0ff */
.L_x_72:
[----:B0-----:R-:W-:-:S05]  /*3d90*/  IMAD.WIDE.U32 R4, R3, 0x8, R16 ;  /* 0x0000000803047825 */ /* 0x001fca00078e0010 */
[----:B--2---:R-:W2:Y:S01]  /*3da0*/  LD.E.64 R8, desc[UR36][R4.64+-0x8] ;  /* 0xfffff82404087980 */ /* 0x004ea2000c101b00 */
[----:B------:R-:W-:-:S03]  /*3db0*/  IMAD.WIDE.U32 R6, R3, 0x4, R18 ;  /* 0x0000000403067825 */ /* 0x000fc600078e0012 */
[----:B------:R-:W3:Y:S04]  /*3dc0*/  LD.E.64 R10, desc[UR36][R4.64] ;  /* 0x00000024040a7980 */ /* 0x000ee8000c101b00 */
[----:B------:R-:W4:Y:S04]  /*3dd0*/  LD.E R13, desc[UR36][R6.64] ;  /* 0x00000024060d7980 */ /* 0x000f28000c101900 */
[----:B--2---:R-:W4:Y:S02]  /*3de0*/  LD.E R8, desc[UR36][R8.64] ;  /* 0x0000002408087980 */ /* 0x004f24000c101900 */
[----:B----4-:R-:W-:-:S05]  /*3df0*/  IMAD.IADD R23, R8, 0x1, -R13 ;  /* 0x0000000108177824 */ /* 0x010fca00078e0a0d */
[----:B---3--:R0:W-:Y:S04]  /*3e00*/  ST.E desc[UR36][R10.64], R23 ;  /* 0x000000170a007985 */ /* 0x0081e8000c101924 */
[----:B------:R-:W2:Y:S04]  /*3e10*/  LD.E.64 R12, desc[UR36][R4.64] ;  /* 0x00000024040c7980 */ /* 0x000ea8000c101b00 */
[----:B------:R-:W3:Y:S04]  /*3e20*/  LD.E R21, desc[UR36][R6.64+0x4] ;  /* 0x0000042406157980 */ /* 0x000ee8000c101900 */
[----:B------:R-:W4:Y:S04]  /*3e30*/  LD.E.64 R14, desc[UR36][R4.64+0x8] ;  /* 0x00000824040e7980 */ /* 0x000f28000c101b00 */
[----:B--2---:R-:W3:Y:S02]  /*3e40*/  LD.E R12, desc[UR36][R12.64] ;  /* 0x000000240c0c7980 */ /* 0x004ee4000c101900 */
[----:B---3--:R-:W-:-:S05]  /*3e50*/  IMAD.IADD R25, R12, 0x1, -R21 ;  /* 0x000000010c197824 */ /* 0x008fca00078e0a15 */
[----:B----4-:R1:W-:Y:S04]  /*3e60*/  ST.E desc[UR36][R14.64], R25 ;  /* 0x000000190e007985 */ /* 0x0103e8000c101924 */
[----:B------:R-:W2:Y:S04]  /*3e70*/  LD.E.64 R20, desc[UR36][R4.64+0x8] ;  /* 0x0000082404147980 */ /* 0x000ea8000c101b00 */
[----:B------:R-:W3:Y:S04]  /*3e80*/  LD.E R29, desc[UR36][R6.64+0x8] ;  /* 0x00000824061d7980 */ /* 0x000ee8000c101900 */
[----:B------:R-:W4:Y:S04]  /*3e90*/  LD.E.64 R8, desc[UR36][R4.64+0x10] ;  /* 0x0000102404087980 */ /* 0x000f28000c101b00 */
[----:B--2---:R-:W3:Y:S02]  /*3ea0*/  LD.E R20, desc[UR36][R20.64] ;  /* 0x0000002414147980 */ /* 0x004ee4000c101900 */
[----:B---3--:R-:W-:-:S05]  /*3eb0*/  IADD3 R29, PT, PT, R20, -R29, RZ ;  /* 0x8000001d141d7210 */ /* 0x008fca0007ffe0ff */
[----:B----4-:R2:W-:Y:S04]  /*3ec0*/  ST.E desc[UR36][R8.64], R29 ;  /* 0x0000001d08007985 */ /* 0x0105e8000c101924 */
[----:B0-----:R-:W3:Y:S04]  /*3ed0*/  LD.E.64 R10, desc[UR36][R4.64+0x10] ;  /* 0x00001024040a7980 */ /* 0x001ee8000c101b00 */
[----:B------:R-:W4:Y:S04]  /*3ee0*/  LD.E R23, desc[UR36][R6.64+0xc] ;  /* 0x00000c2406177980 */ /* 0x000f28000c101900 */
[----:B------:R-:W5:Y:S04]  /*3ef0*/  LD.E.64 R12, desc[UR36][R4.64+0x18] ;  /* 0x00001824040c7980 */ /* 0x000f68000c101b00 */
[----:B---3--:R-:W4:Y:S01]  /*3f00*/  LD.E R10, desc[UR36][R10.64] ;  /* 0x000000240a0a7980 */ /* 0x008f22000c101900 */
[----:B-1----:R-:W-:-:S05]  /*3f10*/  VIADD R15, R3, 0x3 ;  /* 0x00000003030f7836 */ /* 0x002fca0000000000 */
[----:B------:R-:W-:Y:S02]  /*3f20*/  ISETP.NE.AND P0, PT, R15, R0, PT ;  /* 0x000000000f00720c */ /* 0x000fe40003f05270 */
[----:B------:R-:W-:Y:S01]  /*3f30*/  IADD3 R3, PT, PT, R3, 0x4, RZ ;  /* 0x0000000403037810 */ /* 0x000fe20007ffe0ff */
[----:B----4-:R-:W-:-:S05]  /*3f40*/  IMAD.IADD R23, R10, 0x1, -R23 ;  /* 0x000000010a177824 */ /* 0x010fca00078e0a17 */
[----:B-----5:R2:W-:Y:S05]  /*3f50*/  ST.E desc[UR36][R12.64], R23 ;  /* 0x000000170c007985 */ /* 0x0205ea000c101924 */
[----:B------:R-:W-:Y:S05]  /*3f60*/  @P0 BRA `(.L_x_72) ;  /* 0xfffffffc00880947 */ /* 0x000fea000383ffff */
[----:B------:R-:W-:Y:S05]  /*3f70*/  BSYNC.RECONVERGENT B2 ;  /* 0x0000000000027941 */ /* 0x000fea0003800200 */
.L_x_71:
[----:B------:R-:W-:Y:S05]  /*3f80*/  BSYNC.RECONVERGENT B1 ;  /* 0x0000000000017941 */ /* 0x000fea0003800200 */
.L_x_70:
[----:B------:R-:W-:-:S13]  /*3f90*/  ISETP.NE.AND P0, PT, R22, RZ, PT ;  /* 0x000000ff1600720c */ /* 0x000fda0003f05270 */
[----:B------:R-:W-:Y:S05]  /*3fa0*/  @!P0 BRA `(.L_x_69) ;  /* 0x0000000000708947 */ /* 0x000fea0003800000 */
[----:B--2---:R-:W-:-:S05]  /*3fb0*/  IMAD.WIDE R8, R3, 0x8, R16 ;  /* 0x0000000803087825 */ /* 0x004fca00078e0210 */
[----:B------:R-:W2:Y:S01]  /*3fc0*/  LD.E.64 R10, desc[UR36][R8.64+-0x8] ;  /* 0xfffff824080a7980 */ /* 0x000ea2000c101b00 */
[----:B0-----:R-:W-:-:S04]  /*3fd0*/  IMAD.WIDE.U32 R4, R3, 0x4, R18 ;  /* 0x0000000403047825 */ /* 0x001fc800078e0012 */
[----:B------:R-:W-:Y:S01]  /*3fe0*/  IMAD.WIDE.U32 R6, R3, 0x8, R16 ;  /* 0x0000000803067825 */ /* 0x000fe200078e0010 */
[----:B------:R-:W3:Y:S04]  /*3ff0*/  LD.E R15, desc[UR36][R4.64] ;  /* 0x00000024040f7980 */ /* 0x000ee8000c101900 */
[----:B------:R-:W4:Y:S04]  /*4000*/  LD.E.64 R12, desc[UR36][R6.64] ;  /* 0x00000024060c7980 */ /* 0x000f28000c101b00 */
[----:B--2---:R-:W3:Y:S01]  /*4010*/  LD.E R10, desc[UR36][R10.64] ;  /* 0x000000240a0a7980 */ /* 0x004ee2000c101900 */
[----:B------:R-:W-:Y:S01]  /*4020*/  ISETP.NE.AND P0, PT, R22, 0x1, PT ;  /* 0x000000011600780c */ /* 0x000fe20003f05270 */
[----:B---3--:R-:W-:-:S05]  /*4030*/  IMAD.IADD R15, R10, 0x1, -R15 ;  /* 0x000000010a0f7824 */ /* 0x008fca00078e0a0f */
[----:B----4-:R1:W-:Y:S07]  /*4040*/  ST.E desc[UR36][R12.64], R15 ;  /* 0x0000000f0c007985 */ /* 0x0103ee000c101924 */
[----:B------:R-:W-:Y:S05]  /*4050*/  @!P0 BRA `(.L_x_69) ;  /* 0x0000000000448947 */ /* 0x000fea0003800000 */
[----:B------:R-:W2:Y:S01]  /*4060*/  LD.E.64 R10, desc[UR36][R8.64] ;  /* 0x00000024080a7980 */ /* 0x000ea2000c101b00 */
[----:B------:R-:W-:-:S04]  /*4070*/  VIADD R3, R3, 0x1 ;  /* 0x0000000103037836 */ /* 0x000fc80000000000 */
[----:B-1----:R-:W-:-:S04]  /*4080*/  IMAD.WIDE.U32 R12, R3, 0x4, R18 ;  /* 0x00000004030c7825 */ /* 0x002fc800078e0012 */
[----:B------:R-:W-:Y:S02]  /*4090*/  IMAD.WIDE.U32 R14, R3, 0x8, R16 ;  /* 0x00000008030e7825 */ /* 0x000fe400078e0010 */
[----:B------:R-:W3:Y:S04]  /*40a0*/  LD.E R13, desc[UR36][R12.64] ;  /* 0x000000240c0d7980 */ /* 0x000ee8000c101900 */
[----:B------:R-:W4:Y:S04]  /*40b0*/  LD.E.64 R14, desc[UR36][R14.64] ;  /* 0x000000240e0e7980 */ /* 0x000f28000c101b00 */
[----:B--2---:R-:W3:Y:S01]  /*40c0*/  LD.E R10, desc[UR36][R10.64] ;  /* 0x000000240a0a7980 */ /* 0x004ee2000c101900 */
[----:B------:R-:W-:-:S02]  /*40d0*/  ISETP.NE.AND P0, PT, R22, 0x2, PT ;  /* 0x000000021600780c */ /* 0x000fc40003f05270 */
[----:B---3--:R-:W-:-:S05]  /*40e0*/  IADD3 R3, PT, PT, R10, -R13, RZ ;  /* 0x8000000d0a037210 */ /* 0x008fca0007ffe0ff */
[----:B----4-:R3:W-:Y:S06]  /*40f0*/  ST.E desc[UR36][R14.64], R3 ;  /* 0x000000030e007985 */ /* 0x0107ec000c101924 */
[----:B------:R-:W-:Y:S05]  /*4100*/  @!P0 BRA `(.L_x_69) ;  /* 0x0000000000188947 */ /* 0x000fea0003800000 */
[----:B------:R-:W2:Y:S04]  /*4110*/  LD.E.64 R8, desc[UR36][R8.64+0x8] ;  /* 0x0000082408087980 */ /* 0x000ea8000c101b00 */
[----:B------:R-:W3:Y:S04]  /*4120*/  LD.E R5, desc[UR36][R4.64+0x8] ;  /* 0x0000082404057980 */ /* 0x000ee8000c101900 */
[----:B------:R-:W4:Y:S04]  /*4130*/  LD.E.64 R6, desc[UR36][R6.64+0x10] ;  /* 0x0000102406067980 */ /* 0x000f28000c101b00 */
[----:B--2---:R-:W3:Y:S02]  /*4140*/  LD.E R0, desc[UR36][R8.64] ;  /* 0x0000002408007980 */ /* 0x004ee4000c101900 */
[----:B---3--:R-:W-:-:S05]  /*4150*/  IMAD.IADD R3, R0, 0x1, -R5 ;  /* 0x0000000100037824 */ /* 0x008fca00078e0a05 */
[----:B----4-:R4:W-:Y:S02]  /*4160*/  ST.E desc[UR36][R6.64], R3 ;  /* 0x0000000306007985 */ /* 0x0109e4000c101924 */
.L_x_69:
[----:B------:R-:W-:Y:S05]  /*4170*/  BSYNC.RECONVERGENT B0 ;  /* 0x0000000000007941 */ /* 0x000fea0003800200 */
.L_x_68:
[----:B------:R-:W-:Y:S01]  /*4180*/  ISETP.GE.AND P0, PT, R30, 0x2, PT ;  /* 0x000000021e00780c */ /* 0x000fe20003f06270 */
[----:B------:R-:W-:-:S12]  /*4190*/  BSSY.RECONVERGENT B0, `(.L_x_73) ;  /* 0x000011c000007945 */ /* 0x000fd80003800200 */
[----:B------:R-:W-:Y:S05]  /*41a0*/  @!P0 BRA `(.L_x_74) ;  /* 0x0000001000688947 */ /* 0x000fea0003800000 */
[----:B------:R-:W-:Y:S01]  /*41b0*/  VIADD R0, R30, 0xfffffffe ;  /* 0xfffffffe1e007836 */ /* 0x000fe20000000000 */
[----:B------:R-:W-:Y:S01]  /*41c0*/  BSSY.RECONVERGENT B1, `(.L_x_75) ;  /* 0x0000041000017945 */ /* 0x000fe20003800200 */
[----:B---34-:R-:W-:-:S03]  /*41d0*/  IMAD.MOV.U32 R3, RZ, RZ, 0x1 ;  /* 0x00000001ff037424 */ /* 0x018fc600078e00ff */
[----:B------:R-:W-:Y:S02]  /*41e0*/  ISETP.GE.U32.AND P0, PT, R0, 0x7, PT ;  /* 0x000000070000780c */ /* 0x000fe40003f06070 */
[----:B------:R-:W-:-:S04]  /*41f0*/  IADD3 R0, PT, PT, R30, -0x1, RZ ;  /* 0xffffffff1e007810 */ /* 0x000fc80007ffe0ff */
[----:B-12---:R-:W-:-:S07]  /*4200*/  LOP3.LUT R12, R0, 0x7, RZ, 0xc0, !PT ;  /* 0x00000007000c7812 */ /* 0x006fce00078ec0ff */
[----:B------:R-:W-:Y:S05]  /*4210*/  @!P0 BRA `(.L_x_76) ;  /* 0x0000000000ec8947 */ /* 0x000fea0003800000 */
[----:B------:R-:W-:Y:S01]  /*4220*/  BSSY.RECONVERGENT B2, `(.L_x_77) ;  /* 0x0000039000027945 */ /* 0x000fe20003800200 */
[----:B------:R-:W-:Y:S01]  /*4230*/  LOP3.LUT R3, R0, 0xfffffff8, RZ, 0xc0, !PT ;  /* 0xfffffff800037812 */ /* 0x000fe200078ec0ff */
[----:B0-----:R-:W-:-:S07]  /*4240*/  IMAD.MOV.U32 R5, RZ, RZ, 0x1 ;  /* 0x00000001ff057424 */ /* 0x001fce00078e00ff */
.L_x_78:
[----:B0-----:R-:W2:Y:S01]  /*4250*/  LD.E.64 R6, desc[UR36][R16.64] ;  /* 0x0000002410067980 */ /* 0x001ea2000c101b00 */
[----:B------:R-:W-:-:S05]  /*4260*/  IADD3 R4, PT, PT, R28, R5, RZ ;  /* 0x000000051c047210 */ /* 0x000fca0007ffe0ff */
[----:B------:R-:W-:-:S04]  /*4270*/  IMAD.SHL.U32 R4, R4, 0x4, RZ ;  /* 0x0000000404047824 */ /* 0x000fc800078e00ff */
[----:B------:R-:W0:Y:S01]  /*4280*/  LDC R9, c[0x3][R4] ;  /* 0x00c0000004097b82 */ /* 0x000e220000000800 */
[----:B--2---:R-:W-:-:S05]  /*4290*/  IMAD.WIDE.U32 R6, R5, 0x4, R6 ;  /* 0x0000000405067825 */ /* 0x004fca00078e0006 */
[----:B------:R-:W0:Y:S02]  /*42a0*/  LD.E R8, desc[UR36][R6.64+-0x4] ;  /* 0xfffffc2406087980 */ /* 0x000e24000c101900 */
[----:B0-----:R-:W-:-:S05]  /*42b0*/  IMAD.IADD R13, R8, 0x1, -R9 ;  /* 0x00000001080d7824 */ /* 0x001fca00078e0a09 */
[----:B------:R0:W-:Y:S04]  /*42c0*/  ST.E desc[UR36][R6.64], R13 ;  /* 0x0000000d06007985 */ /* 0x0001e8000c101924 */
[----:B------:R-:W2:Y:S01]  /*42d0*/  LD.E.64 R8, desc[UR36][R16.64] ;  /* 0x0000002410087980 */ /* 0x000ea2000c101b00 */
[----:B------:R-:W1:Y:S01]  /*42e0*/  LDC R11, c[0x3][R4+0x4] ;  /* 0x00c00100040b7b82 */ /* 0x000e620000000800 */
[----:B--2---:R-:W-:-:S05]  /*42f0*/  IMAD.WIDE.U32 R8, R5, 0x4, R8 ;  /* 0x0000000405087825 */ /* 0x004fca00078e0008 */
[----:B------:R-:W1:Y:S02]  /*4300*/  LD.E R10, desc[UR36][R8.64] ;  /* 0x00000024080a7980 */ /* 0x000e64000c101900 */
[----:B-1----:R-:W-:-:S05]  /*4310*/  IADD3 R15, PT, PT, R10, -R11, RZ ;  /* 0x8000000b0a0f7210 */ /* 0x002fca0007ffe0ff */
[----:B------:R1:W-:Y:S04]  /*4320*/  ST.E desc[UR36][R8.64+0x4], R15 ;  /* 0x0000040f08007985 */ /* 0x0003e8000c101924 */
[----:B------:R-:W2:Y:S01]  /*4330*/  LD.E.64 R10, desc[UR36][R16.64] ;  /* 0x00000024100a7980 */ /* 0x000ea2000c101b00 */
[----:B------:R-:W3:Y:S01]  /*4340*/  LDC R21, c[0x3][R4+0x8] ;  /* 0x00c0020004157b82 */ /* 0x000ee20000000800 */
[----:B--2---:R-:W-:-:S05]  /*4350*/  IMAD.WIDE.U32 R10, R5, 0x4, R10 ;  /* 0x00000004050a7825 */ /* 0x004fca00078e000a */
[----:B------:R-:W3:Y:S02]  /*4360*/  LD.E R14, desc[UR36][R10.64+0x4] ;  /* 0x000004240a0e7980 */ /* 0x000ee4000c101900 */
[----:B---3--:R-:W-:-:S05]  /*4370*/  IMAD.IADD R21, R14, 0x1, -R21 ;  /* 0x000000010e157824 */ /* 0x008fca00078e0a15 */
[----:B------:R2:W-:Y:S04]  /*4380*/  ST.E desc[UR36][R10.64+0x8], R21 ;  /* 0x000008150a007985 */ /* 0x0005e8000c101924 */
[----:B0-----:R-:W3:Y:S01]  /*4390*/  LD.E.64 R6, desc[UR36][R16.64] ;  /* 0x0000002410067980 */ /* 0x001ee2000c101b00 */
[----:B------:R-:W0:Y:S01]  /*43a0*/  LDC R14, c[0x3][R4+0xc] ;  /* 0x00c00300040e7b82 */ /* 0x000e220000000800 */
[----:B---3--:R-:W-:-:S05]  /*43b0*/  IMAD.WIDE.U32 R6, R5, 0x4, R6 ;  /* 0x0000000405067825 */ /* 0x008fca00078e0006 */
[----:B------:R-:W0:Y:S02]  /*43c0*/  LD.E R13, desc[UR36][R6.64+0x8] ;  /* 0x00000824060d7980 */ /* 0x000e24000c101900 */
[----:B0-----:R-:W-:-:S05]  /*43d0*/  IMAD.IADD R13, R13, 0x1, -R14 ;  /* 0x000000010d0d7824 */ /* 0x001fca00078e0a0e */
[----:B------:R0:W-:Y:S04]  /*43e0*/  ST.E desc[UR36][R6.64+0xc], R13 ;  /* 0x00000c0d06007985 */ /* 0x0001e8000c101924 */
[----:B-1----:R-:W3:Y:S01]  /*43f0*/  LD.E.64 R8, desc[UR36][R16.64] ;  /* 0x0000002410087980 */ /* 0x002ee2000c101b00 */
[----:B------:R-:W1:Y:S01]  /*4400*/  LDC R15, c[0x3][R4+0x10] ;  /* 0x00c00400040f7b82 */ /* 0x000e620000000800 */
[----:B---3--:R-:W-:-:S05]  /*4410*/  IMAD.WIDE.U32 R8, R5, 0x4, R8 ;  /* 0x0000000405087825 */ /* 0x008fca00078e0008 */
[----:B------:R-:W1:Y:S02]  /*4420*/  LD.E R14, desc[UR36][R8.64+0xc] ;  /* 0x00000c24080e7980 */ /* 0x000e64000c101900 */
[----:B-1----:R-:W-:-:S05]  /*4430*/  IADD3 R15, PT, PT, R14, -R15, RZ ;  /* 0x8000000f0e0f7210 */ /* 0x002fca0007ffe0ff */
[----:B------:R1:W-:Y:S04]  /*4440*/  ST.E desc[UR36][R8.64+0x10], R15 ;  /* 0x0000100f08007985 */ /* 0x0003e8000c101924 */
[----:B--2---:R-:W2:Y:S01]  /*4450*/  LD.E.64 R10, desc[UR36][R16.64] ;  /* 0x00000024100a7980 */ /* 0x004ea2000c101b00 */
        /* <DEDUP_REMOVED lines=14> */
[----:B------:R-:W1:Y:S01]  /*4540*/  LD.E R14, desc[UR36][R8.64+0x18] ;  /* 0x00001824080e7980 */ /* 0x000e62000c101900 */
[C---:B--2---:R-:W-:Y:S02]  /*4550*/  VIADD R10, R5.reuse, 0x7 ;  /* 0x00000007050a7836 */ /* 0x044fe40000000000 */
[----:B------:R-:W-:-:S03]  /*4560*/  VIADD R5, R5, 0x8 ;  /* 0x0000000805057836 */ /* 0x000fc60000000000 */
[----:B------:R-:W-:Y:S02]  /*4570*/  ISETP.NE.AND P0, PT, R10, R3, PT ;  /* 0x000000030a00720c */ /* 0x000fe40003f05270 */
[----:B-1----:R-:W-:-:S05]  /*4580*/  IADD3 R15, PT, PT, R14, -R15, RZ ;  /* 0x8000000f0e0f7210 */ /* 0x002fca0007ffe0ff */
[----:B------:R0:W-:Y:S06]  /*4590*/  ST.E desc[UR36][R8.64+0x1c], R15 ;  /* 0x00001c0f08007985 */ /* 0x0001ec000c101924 */
[----:B------:R-:W-:Y:S05]  /*45a0*/  @P0 BRA `(.L_x_78) ;  /* 0xfffffffc00280947 */ /* 0x000fea000383ffff */
[----:B------:R-:W-:Y:S05]  /*45b0*/  BSYNC.RECONVERGENT B2 ;  /* 0x0000000000027941 */ /* 0x000fea0003800200 */
.L_x_77:
[----:B------:R-:W-:-:S07]  /*45c0*/  MOV R3, R5 ;  /* 0x0000000500037202 */ /* 0x000fce0000000f00 */
.L_x_76:
[----:B------:R-:W-:Y:S05]  /*45d0*/  BSYNC.RECONVERGENT B1 ;  /* 0x0000000000017941 */ /* 0x000fea0003800200 */
.L_x_75:
[----:B------:R-:W-:Y:S01]  /*45e0*/  ISETP.NE.AND P0, PT, R12, RZ, PT ;  /* 0x000000ff0c00720c */ /* 0x000fe20003f05270 */
[----:B------:R-:W-:-:S12]  /*45f0*/  BSSY.RECONVERGENT B1, `(.L_x_79) ;  /* 0x0000047000017945 */ /* 0x000fd80003800200 */
[----:B------:R-:W-:Y:S05]  /*4600*/  @!P0 BRA `(.L_x_80) ;  /* 0x0000000400148947 */ /* 0x000fea0003800000 */
[----:B------:R-:W-:Y:S01]  /*4610*/  ISETP.GE.U32.AND P0, PT, R12, 0x4, PT ;  /* 0x000000040c00780c */ /* 0x000fe20003f06070 */
[----:B------:R-:W-:Y:S01]  /*4620*/  BSSY.RECONVERGENT B2, `(.L_x_81) ;  /* 0x0000025000027945 */ /* 0x000fe20003800200 */
[----:B------:R-:W-:-:S04]  /*4630*/  LOP3.LUT R20, R0, 0x3, RZ, 0xc0, !PT ;  /* 0x0000000300147812 */ /* 0x000fc800078ec0ff */
[----:B------:R-:W-:-:S07]  /*4640*/  ISETP.NE.AND P1, PT, R20, RZ, PT ;  /* 0x000000ff1400720c */ /* 0x000fce0003f25270 */
[----:B------:R-:W-:Y:S06]  /*4650*/  @!P0 BRA `(.L_x_82) ;  /* 0x0000000000848947 */ /* 0x000fec0003800000 */
[----:B0-----:R-:W2:Y:S01]  /*4660*/  LD.E.64 R6, desc[UR36][R16.64] ;  /* 0x0000002410067980 */ /* 0x001ea2000c101b00 */
[----:B------:R-:W-:-:S04]  /*4670*/  IMAD.IADD R4, R28, 0x1, R3 ;  /* 0x000000011c047824 */ /* 0x000fc800078e0203 */
[----:B------:R-:W-:-:S04]  /*4680*/  IMAD.SHL.U32 R4, R4, 0x4, RZ ;  /* 0x0000000404047824 */ /* 0x000fc800078e00ff */
[----:B------:R-:W0:Y:S01]  /*4690*/  LDC R5, c[0x3][R4] ;  /* 0x00c0000004057b82 */ /* 0x000e220000000800 */
[----:B--2---:R-:W-:-:S06]  /*46a0*/  IMAD.WIDE R8, R3, 0x4, R6 ;  /* 0x0000000403087825 */ /* 0x004fcc00078e0206 */
[----:B------:R-:W0:Y:S01]  /*46b0*/  LD.E R8, desc[UR36][R8.64+-0x4] ;  /* 0xfffffc2408087980 */ /* 0x000e22000c101900 */
[----:B------:R-:W-:Y:S01]  /*46c0*/  IMAD.WIDE.U32 R6, R3, 0x4, R6 ;  /* 0x0000000403067825 */ /* 0x000fe200078e0006 */
[----:B0-----:R-:W-:-:S05]  /*46d0*/  IADD3 R5, PT, PT, R8, -R5, RZ ;  /* 0x8000000508057210 */ /* 0x001fca0007ffe0ff */
[----:B------:R0:W-:Y:S04]  /*46e0*/  ST.E desc[UR36][R6.64], R5 ;  /* 0x0000000506007985 */ /* 0x0001e8000c101924 */
[----:B------:R-:W2:Y:S01]  /*46f0*/  LD.E.64 R10, desc[UR36][R16.64] ;  /* 0x00000024100a7980 */ /* 0x000ea2000c101b00 */
[----:B------:R-:W1:Y:S01]  /*4700*/  LDC R15, c[0x3][R4+0x4] ;  /* 0x00c00100040f7b82 */ /* 0x000e620000000800 */
[----:B--2---:R-:W-:-:S06]  /*4710*/  IMAD.WIDE R12, R3, 0x4, R10 ;  /* 0x00000004030c7825 */ /* 0x004fcc00078e020a */
[----:B------:R-:W1:Y:S01]  /*4720*/  LD.E R12, desc[UR36][R12.64] ;  /* 0x000000240c0c7980 */ /* 0x000e62000c101900 */
[----:B------:R-:W-:-:S04]  /*4730*/  VIADD R9, R3, 0x1 ;  /* 0x0000000103097836 */ /* 0x000fc80000000000 */
[----:B------:R-:W-:-:S04]  /*4740*/  IMAD.WIDE.U32 R10, R9, 0x4, R10 ;  /* 0x00000004090a7825 */ /* 0x000fc800078e000a */
[----:B-1----:R-:W-:-:S05]  /*4750*/  IMAD.IADD R21, R12, 0x1, -R15 ;  /* 0x000000010c157824 */ /* 0x002fca00078e0a0f */
[----:B------:R1:W-:Y:S04]  /*4760*/  ST.E desc[UR36][R10.64], R21 ;  /* 0x000000150a007985 */ /* 0x0003e8000c101924 */
[----:B------:R-:W2:Y:S01]  /*4770*/  LD.E.64 R8, desc[UR36][R16.64] ;  /* 0x0000002410087980 */ /* 0x000ea2000c101b00 */
[----:B0-----:R-:W0:Y:S01]  /*4780*/  LDC R7, c[0x3][R4+0x8] ;  /* 0x00c0020004077b82 */ /* 0x001e220000000800 */
[----:B--2---:R-:W-:-:S06]  /*4790*/  IMAD.WIDE R14, R3, 0x4, R8 ;  /* 0x00000004030e7825 */ /* 0x004fcc00078e0208 */
[----:B------:R-:W0:Y:S01]  /*47a0*/  LD.E R14, desc[UR36][R14.64+0x4] ;  /* 0x000004240e0e7980 */ /* 0x000e22000c101900 */
[----:B------:R-:W-:-:S05]  /*47b0*/  IADD3 R5, PT, PT, R3, 0x2, RZ ;  /* 0x0000000203057810 */ /* 0x000fca0007ffe0ff */
[----:B------:R-:W-:-:S04]  /*47c0*/  IMAD.WIDE.U32 R8, R5, 0x4, R8 ;  /* 0x0000000405087825 */ /* 0x000fc800078e0008 */
[----:B0-----:R-:W-:-:S05]  /*47d0*/  IMAD.IADD R5, R14, 0x1, -R7 ;  /* 0x000000010e057824 */ /* 0x001fca00078e0a07 */
[----:B------:R2:W-:Y:S04]  /*47e0*/  ST.E desc[UR36][R8.64], R5 ;  /* 0x0000000508007985 */ /* 0x0005e8000c101924 */
[----:B------:R-:W3:Y:S01]  /*47f0*/  LD.E.64 R6, desc[UR36][R16.64] ;  /* 0x0000002410067980 */ /* 0x000ee2000c101b00 */
[----:B-1----:R-:W0:Y:S01]  /*4800*/  LDC R11, c[0x3][R4+0xc] ;  /* 0x00c00300040b7b82 */ /* 0x002e220000000800 */
[----:B---3--:R-:W-:-:S06]  /*4810*/  IMAD.WIDE R12, R3, 0x4, R6 ;  /* 0x00000004030c7825 */ /* 0x008fcc00078e0206 */
[----:B------:R-:W0:Y:S01]  /*4820*/  LD.E R12, desc[UR36][R12.64+0x8] ;  /* 0x000008240c0c7980 */ /* 0x000e22000c101900 */
[C---:B------:R-:W-:Y:S01]  /*4830*/  IMAD.WIDE.U32 R6, R3.reuse, 0x4, R6 ;  /* 0x0000000403067825 */ /* 0x040fe200078e0006 */
[----:B------:R-:W-:-:S03]  /*4840*/  IADD3 R3, PT, PT, R3, 0x4, RZ ;  /* 0x0000000403037810 */ /* 0x000fc60007ffe0ff */
[----:B0-----:R-:W-:-:S05]  /*4850*/  IMAD.IADD R11, R12, 0x1, -R11 ;  /* 0x000000010c0b7824 */ /* 0x001fca00078e0a0b */
[----:B------:R2:W-:Y:S02]  /*4860*/  ST.E desc[UR36][R6.64+0xc], R11 ;  /* 0x00000c0b06007985 */ /* 0x0005e4000c101924 */
.L_x_82:
[----:B------:R-:W-:Y:S05]  /*4870*/  BSYNC.RECONVERGENT B2 ;  /* 0x0000000000027941 */ /* 0x000fea0003800200 */
.L_x_81:
[----:B------:R-:W-:Y:S05]  /*4880*/  @!P1 BRA `(.L_x_80) ;  /* 0x0000000000749947 */ /* 0x000fea0003800000 */
[----:B------:R-:W-:-:S13]  /*4890*/  ISETP.NE.AND P0, PT, R20, 0x1, PT ;  /* 0x000000011400780c */ /* 0x000fda0003f05270 */
[----:B0-2---:R-:W2:Y:S01]  /*48a0*/  @P0 LD.E.64 R4, desc[UR36][R16.64] ;  /* 0x0000002410040980 */ /* 0x005ea2000c101b00 */
[----:B------:R-:W-:-:S04]  /*48b0*/  @P0 IMAD.IADD R8, R28, 0x1, R3 ;  /* 0x000000011c080824 */ /* 0x000fc800078e0203 */
[----:B------:R-:W-:-:S04]  /*48c0*/  @P0 IMAD.SHL.U32 R12, R8, 0x4, RZ ;  /* 0x00000004080c0824 */ /* 0x000fc800078e00ff */
[----:B------:R-:W0:Y:S01]  /*48d0*/  @P0 LDC R13, c[0x3][R12] ;  /* 0x00c000000c0d0b82 */ /* 0x000e220000000800 */
[----:B--2---:R-:W-:-:S06]  /*48e0*/  @P0 IMAD.WIDE R6, R3, 0x4, R4 ;  /* 0x0000000403060825 */ /* 0x004fcc00078e0204 */
[----:B------:R-:W0:Y:S01]  /*48f0*/  @P0 LD.E R6, desc[UR36][R6.64+-0x4] ;  /* 0xfffffc2406060980 */ /* 0x000e22000c101900 */
[----:B------:R-:W-:Y:S01]  /*4900*/  @P0 IMAD.WIDE.U32 R4, R3, 0x4, R4 ;  /* 0x0000000403040825 */ /* 0x000fe200078e0004 */
[----:B0-----:R-:W-:-:S05]  /*4910*/  @P0 IADD3 R13, PT, PT, -R13, R6, RZ ;  /* 0x000000060d0d0210 */ /* 0x001fca0007ffe1ff */
[----:B------:R0:W-:Y:S04]  /*4920*/  @P0 ST.E desc[UR36][R4.64], R13 ;  /* 0x0000000d04000985 */ /* 0x0001e8000c101924 */
[----:B------:R-:W2:Y:S01]  /*4930*/  @P0 LD.E.64 R8, desc[UR36][R16.64] ;  /* 0x0000002410080980 */ /* 0x000ea2000c101b00 */
[----:B------:R-:W1:Y:S01]  /*4940*/  @P0 LDC R15, c[0x3][R12+0x4] ;  /* 0x00c001000c0f0b82 */ /* 0x000e620000000800 */
[----:B------:R-:W-:Y:S01]  /*4950*/  LOP3.LUT R0, R0, 0x1, RZ, 0xc0, !PT ;  /* 0x0000000100007812 */ /* 0x000fe200078ec0ff */
[----:B--2---:R-:W-:-:S06]  /*4960*/  @P0 IMAD.WIDE R10, R3, 0x4, R8 ;  /* 0x00000004030a0825 */ /* 0x004fcc00078e0208 */
[----:B------:R-:W1:Y:S01]  /*4970*/  @P0 LD.E R10, desc[UR36][R10.64] ;  /* 0x000000240a0a0980 */ /* 0x000e62000c101900 */
[----:B------:R-:W-:Y:S01]  /*4980*/  ISETP.NE.U32.AND P1, PT, R0, 0x1, PT ;  /* 0x000000010000780c */ /* 0x000fe20003f25070 */
[----:B------:R-:W-:-:S04]  /*4990*/  @P0 IMAD.WIDE.U32 R8, R3, 0x4, R8 ;  /* 0x0000000403080825 */ /* 0x000fc800078e0008 */
[----:B-1----:R-:W-:-:S05]  /*49a0*/  @P0 IMAD.IADD R15, R10, 0x1, -R15 ;  /* 0x000000010a0f0824 */ /* 0x002fca00078e0a0f */
[----:B------:R1:W-:Y:S04]  /*49b0*/  @P0 ST.E desc[UR36][R8.64+0x4], R15 ;  /* 0x0000040f08000985 */ /* 0x0003e8000c101924 */
[----:B------:R-:W0:Y:S01]  /*49c0*/  @!P1 LD.E.64 R6, desc[UR36][R16.64] ;  /* 0x0000002410069980 */ /* 0x000e22000c101b00 */
[----:B------:R-:W-:-:S05]  /*49d0*/  @P0 VIADD R3, R3, 0x2 ;  /* 0x0000000203030836 */ /* 0x000fca0000000000 */
[----:B------:R-:W-:-:S05]  /*49e0*/  @!P1 IADD3 R0, PT, PT, R28, R3, RZ ;  /* 0x000000031c009210 */ /* 0x000fca0007ffe0ff */
[----:B------:R-:W-:-:S04]  /*49f0*/  @!P1 IMAD.SHL.U32 R0, R0, 0x4, RZ ;  /* 0x0000000400009824 */ /* 0x000fc800078e00ff */
[----:B------:R-:W2:Y:S01]  /*4a00*/  @!P1 LDC R11, c[0x3][R0] ;  /* 0x00c00000000b9b82 */ /* 0x000ea20000000800 */
[----:B0-----:R-:W-:-:S06]  /*4a10*/  @!P1 IMAD.WIDE R4, R3, 0x4, R6 ;  /* 0x0000000403049825 */ /* 0x001fcc00078e0206 */
[----:B------:R-:W2:Y:S01]  /*4a20*/  @!P1 LD.E R4, desc[UR36][R4.64+-0x4] ;  /* 0xfffffc2404049980 */ /* 0x000ea2000c101900 */
[----:B------:R-:W-:-:S04]  /*4a30*/  @!P1 IMAD.WIDE.U32 R6, R3, 0x4, R6 ;  /* 0x0000000403069825 */ /* 0x000fc800078e0006 */
[----:B--2---:R-:W-:-:S05]  /*4a40*/  @!P1 IMAD.IADD R11, R4, 0x1, -R11 ;  /* 0x00000001040b9824 */ /* 0x004fca00078e0a0b */
[----:B------:R1:W-:Y:S02]  /*4a50*/  @!P1 ST.E desc[UR36][R6.64], R11 ;  /* 0x0000000b06009985 */ /* 0x0003e4000c101924 */
.L_x_80:
[----:B------:R-:W-:Y:S05]  /*4a60*/  BSYNC.RECONVERGENT B1 ;  /* 0x0000000000017941 */ /* 0x000fea0003800200 */
.L_x_79:
[----:B------:R-:W-:Y:S01]  /*4a70*/  IADD3 R0, PT, PT, R27, -0x1, RZ ;  /* 0xffffffff1b007810 */ /* 0x000fe20007ffe0ff */
[----:B------:R-:W-:-:S03]  /*4a80*/  IMAD.MOV.U32 R3, RZ, RZ, 0x1 ;  /* 0x00000001ff037424 */ /* 0x000fc600078e00ff */
[C---:B------:R-:W-:Y:S02]  /*4a90*/  LOP3.LUT R20, R0.reuse, 0x3, RZ, 0xc0, !PT ;  /* 0x0000000300147812 */ /* 0x040fe400078ec0ff */
[----:B------:R-:W-:-:S07]  /*4aa0*/  LOP3.LUT R0, R0, 0xfffffffc, RZ, 0xc0, !PT ;  /* 0xfffffffc00007812 */ /* 0x000fce00078ec0ff */
.L_x_88:
[----:B------:R-:W-:Y:S01]  /*4ab0*/  ISETP.GE.AND P0, PT, R27, 0x2, PT ;  /* 0x000000021b00780c */ /* 0x000fe20003f06270 */
[----:B------:R-:W-:-:S12]  /*4ac0*/  BSSY.RECONVERGENT B1, `(.L_x_83) ;  /* 0x0000085000017945 */ /* 0x000fd80003800200 */
[----:B0--34-:R-:W-:Y:S05]  /*4ad0*/  @!P0 BRA `(.L_x_84) ;  /* 0x00000008000c8947 */ /* 0x019fea0003800000 */
[----:B0-----:R-:W-:Y:S01]  /*4ae0*/  IMAD.IADD R4, R28, 0x1, R3 ;  /* 0x000000011c047824 */ /* 0x001fe200078e0203 */
[----:B------:R-:W-:Y:S01]  /*4af0*/  BSSY.RECONVERGENT B2, `(.L_x_85) ;  /* 0x000004b000027945 */ /* 0x000fe20003800200 */
[----:B--2---:R-:W-:Y:S02]  /*4b00*/  VIADD R5, R27, 0xfffffffe ;  /* 0xfffffffe1b057836 */ /* 0x004fe40000000000 */
[----:B-1----:R-:W-:Y:S01]  /*4b10*/  IMAD.MOV.U32 R9, RZ, RZ, 0x1 ;  /* 0x00000001ff097424 */ /* 0x002fe200078e00ff */
[----:B------:R-:W-:Y:S02]  /*4b20*/  SHF.L.U32 R4, R4, 0x2, RZ ;  /* 0x0000000204047819 */ /* 0x000fe400000006ff */
[----:B------:R-:W-:Y:S02]  /*4b30*/  ISETP.GE.U32.AND P0, PT, R5, 0x3, PT ;  /* 0x000000030500780c */ /* 0x000fe40003f06070 */
[----:B------:R0:W1:Y:S11]  /*4b40*/  LDC R8, c[0x3][R4] ;  /* 0x00c0000004087b82 */ /* 0x0000760000000800 */
[----:B0-----:R-:W-:Y:S05]  /*4b50*/  @!P0 BRA `(.L_x_86) ;  /* 0x0000000400108947 */ /* 0x001fea0003800000 */
[----:B------:R-:W-:Y:S01]  /*4b60*/  HFMA2 R9, -RZ, RZ, 0, 5.9604644775390625e-08 ;  /* 0x00000001ff097431 */ /* 0x000fe200000001ff */
[----:B------:R-:W-:Y:S06]  /*4b70*/  BSSY.RECONVERGENT B3, `(.L_x_86) ;  /* 0x0000042000037945 */ /* 0x000fec0003800200 */
.L_x_87:
[----:B------:R-:W-:-:S05]  /*4b80*/  IMAD.WIDE.U32 R4, R9, 0x8, R16 ;  /* 0x0000000809047825 */ /* 0x000fca00078e0010 */
[----:B0-----:R-:W2:Y:S04]  /*4b90*/  LD.E.64 R12, desc[UR36][R4.64+-0x8] ;  /* 0xfffff824040c7980 */ /* 0x001ea8000c101b00 */
[----:B------:R-:W3:Y:S01]  /*4ba0*/  LD.E.64 R10, desc[UR36][R4.64] ;  /* 0x00000024040a7980 */ /* 0x000ee2000c101b00 */
[----:B------:R-:W-:-:S05]  /*4bb0*/  IMAD.WIDE.U32 R6, R9, 0x4, R18 ;  /* 0x0000000409067825 */ /* 0x000fca00078e0012 */
[----:B------:R-:W1:Y:S01]  /*4bc0*/  LD.E R15, desc[UR36][R6.64] ;  /* 0x00000024060f7980 */ /* 0x000e62000c101900 */
[----:B--2---:R-:W-:-:S04]  /*4bd0*/  IMAD.WIDE.U32 R12, R3, 0x4, R12 ;  /* 0x00000004030c7825 */ /* 0x004fc800078e000c */
[----:B---3--:R-:W-:Y:S01]  /*4be0*/  IMAD.WIDE.U32 R10, R3, 0x4, R10 ;  /* 0x00000004030a7825 */ /* 0x008fe200078e000a */
[----:B------:R-:W2:Y:S04]  /*4bf0*/  LD.E R22, desc[UR36][R12.64+-0x4] ;  /* 0xfffffc240c167980 */ /* 0x000ea8000c101900 */
[----:B------:R-:W3:Y:S04]  /*4c00*/  LD.E R21, desc[UR36][R10.64+-0x4] ;  /* 0xfffffc240a157980 */ /* 0x000ee8000c101900 */
[----:B------:R-:W4:Y:S01]  /*4c10*/  LD.E R14, desc[UR36][R12.64] ;  /* 0x000000240c0e7980 */ /* 0x000f22000c101900 */
[----:B-1----:R-:W-:-:S05]  /*4c20*/  IMAD.IADD R23, R8, 0x1, -R15 ;  /* 0x0000000108177824 */ /* 0x002fca00078e0a0f */
[----:B------:R-:W-:-:S05]  /*4c30*/  IABS R23, R23 ;  /* 0x0000001700177213 */ /* 0x000fca0000000000 */
[----:B--2---:R-:W-:-:S05]  /*4c40*/  IMAD.IADD R22, R22, 0x1, -R23 ;  /* 0x0000000116167824 */ /* 0x004fca00078e0a17 */
[----:B---3--:R-:W-:-:S04]  /*4c50*/  VIADDMNMX R21, R21, -R8, R22, !PT ;  /* 0x8000000815157246 */ /* 0x008fc80007800116 */
[----:B----4-:R-:W-:-:S05]  /*4c60*/  VIADDMNMX R21, R14, -R15, R21, !PT ;  /* 0x8000000f0e157246 */ /* 0x010fca0007800115 */
[----:B------:R0:W-:Y:S04]  /*4c70*/  ST.E desc[UR36][R10.64], R21 ;  /* 0x000000150a007985 */ /* 0x0001e8000c101924 */
[----:B------:R-:W2:Y:S04]  /*4c80*/  LD.E.64 R14, desc[UR36][R4.64] ;  /* 0x00000024040e7980 */ /* 0x000ea8000c101b00 */
[----:B------:R-:W3:Y:S04]  /*4c90*/  LD.E.64 R22, desc[UR36][R4.64+0x8] ;  /* 0x0000082404167980 */ /* 0x000ee8000c101b00 */
[----:B------:R-:W4:Y:S01]  /*4ca0*/  LD.E R25, desc[UR36][R6.64+0x4] ;  /* 0x0000042406197980 */ /* 0x000f22000c101900 */
[----:B--2---:R-:W-:-:S04]  /*4cb0*/  IMAD.WIDE.U32 R14, R3, 0x4, R14 ;  /* 0x00000004030e7825 */ /* 0x004fc800078e000e */
[----:B---3--:R-:W-:Y:S01]  /*4cc0*/  IMAD.WIDE.U32 R12, R3, 0x4, R22 ;  /* 0x00000004030c7825 */ /* 0x008fe200078e0016 */
[----:B------:R-:W2:Y:S04]  /*4cd0*/  LD.E R24, desc[UR36][R14.64+-0x4] ;  /* 0xfffffc240e187980 */ /* 0x000ea8000c101900 */
[----:B------:R-:W3:Y:S04]  /*4ce0*/  LD.E R23, desc[UR36][R12.64+-0x4] ;  /* 0xfffffc240c177980 */ /* 0x000ee8000c101900 */
[----:B------:R-:W5:Y:S01]  /*4cf0*/  LD.E R22, desc[UR36][R14.64] ;  /* 0x000000240e167980 */ /* 0x000f62000c101900 */
[----:B----4-:R-:W-:-:S04]  /*4d00*/  IADD3 R26, PT, PT, R8, -R25, RZ ;  /* 0x80000019081a7210 */ /* 0x010fc80007ffe0ff */
[----:B------:R-:W-:-:S05]  /*4d10*/  IABS R26, R26 ;  /* 0x0000001a001a7213 */ /* 0x000fca0000000000 */
[----:B0-----:R-:W-:-:S04]  /*4d20*/  IMAD.MOV.U32 R11, RZ, RZ, R26 ;  /* 0x000000ffff0b7224 */ /* 0x001fc800078e001a */
[----:B--2---:R-:W-:-:S05]  /*4d30*/  IMAD.IADD R24, R24, 0x1, -R11 ;  /* 0x0000000118187824 */ /* 0x004fca00078e0a0b */
[----:B---3--:R-:W-:-:S04]  /*4d40*/  VIADDMNMX R23, R23, -R8, R24, !PT ;  /* 0x8000000817177246 */ /* 0x008fc80007800118 */
[----:B-----5:R-:W-:-:S05]  /*4d50*/  VIADDMNMX R25, R22, -R25, R23, !PT ;  /* 0x8000001916197246 */ /* 0x020fca0007800117 */
        /* <DEDUP_REMOVED lines=12> */
[----:B---3--:R-:W-:-:S05]  /*4e20*/  IMAD.IADD R22, R22, 0x1, -R13 ;  /* 0x0000000116167824 */ /* 0x008fca00078e0a0d */
[----:B-----5:R-:W-:-:S04]  /*4e30*/  VIADDMNMX R22, R23, -R8, R22, !PT ;  /* 0x8000000817167246 */ /* 0x020fc80007800116 */
[----:B--2---:R-:W-:-:S05]  /*4e40*/  VIADDMNMX R21, R21, -R24, R22, !PT ;  /* 0x8000001815157246 */ /* 0x004fca0007800116 */
        /* <DEDUP_REMOVED lines=11> */
[----:B0-----:R-:W-:Y:S01]  /*4f00*/  IMAD.MOV.U32 R11, RZ, RZ, R25 ;  /* 0x000000ffff0b7224 */ /* 0x001fe200078e0019 */
[----:B------:R-:W-:-:S04]  /*4f10*/  IADD3 R5, PT, PT, R9, 0x3, RZ ;  /* 0x0000000309057810 */ /* 0x000fc80007ffe0ff */
[----:B------:R-:W-:Y:S01]  /*4f20*/  ISETP.NE.AND P0, PT, R5, R0, PT ;  /* 0x000000000500720c */ /* 0x000fe20003f05270 */
[----:B------:R-:W-:Y:S02]  /*4f30*/  VIADD R9, R9, 0x4 ;  /* 0x0000000409097836 */ /* 0x000fe40000000000 */
[----:B--2---:R-:W-:-:S05]  /*4f40*/  IMAD.IADD R24, R24, 0x1, -R11 ;  /* 0x0000000118187824 */ /* 0x004fca00078e0a0b */
[----:B---3--:R-:W-:-:S04]  /*4f50*/  VIADDMNMX R23, R23, -R8, R24, !PT ;  /* 0x8000000817177246 */ /* 0x008fc80007800118 */
[----:B-----5:R-:W-:-:S05]  /*4f60*/  VIADDMNMX R23, R22, -R7, R23, !PT ;  /* 0x8000000716177246 */ /* 0x020fca0007800117 */
[----:B------:R0:W-:Y:S01]  /*4f70*/  ST.E desc[UR36][R12.64], R23 ;  /* 0x000000170c007985 */ /* 0x0001e2000c101924 */
[----:B------:R-:W-:Y:S05]  /*4f80*/  @P0 BRA `(.L_x_87) ;  /* 0xfffffff800fc0947 */ /* 0x000fea000383ffff */
[----:B------:R-:W-:Y:S05]  /*4f90*/  BSYNC.RECONVERGENT B3 ;  /* 0x0000000000037941 */ /* 0x000fea0003800200 */
.L_x_86:
[----:B------:R-:W-:Y:S05]  /*4fa0*/  BSYNC.RECONVERGENT B2 ;  /* 0x0000000000027941 */ /* 0x000fea0003800200 */
.L_x_85:
[----:B------:R-:W-:-:S13]  /*4fb0*/  ISETP.NE.AND P0, PT, R20, RZ, PT ;  /* 0x000000ff1400720c */ /* 0x000fda0003f05270 */
[----:B------:R-:W-:Y:S05]  /*4fc0*/  @!P0 BRA `(.L_x_84) ;  /* 0x0000000000d08947 */ /* 0x000fea0003800000 */
[----:B------:R-:W-:-:S04]  /*4fd0*/  IMAD.WIDE R4, R9, 0x8, R16 ;  /* 0x0000000809047825 */ /* 0x000fc800078e0210 */
[C---:B------:R-:W-:Y:S01]  /*4fe0*/  IMAD.WIDE.U32 R6, R9.reuse, 0x8, R16 ;  /* 0x0000000809067825 */ /* 0x040fe200078e0010 */
[----:B------:R-:W2:Y:S04]  /*4ff0*/  LD.E.64 R14, desc[UR36][R4.64+-0x8] ;  /* 0xfffff824040e7980 */ /* 0x000ea8000c101b00 */
[----:B0-----:R-:W3:Y:S01]  /*5000*/  LD.E.64 R12, desc[UR36][R6.64] ;  /* 0x00000024060c7980 */ /* 0x001ee2000c101b00 */
[----:B------:R-:W-:-:S05]  /*5010*/  IMAD.WIDE.U32 R10, R9, 0x4, R18 ;  /* 0x00000004090a7825 */ /* 0x000fca00078e0012 */
[----:B------:R-:W1:Y:S01]  /*5020*/  LD.E R22, desc[UR36][R10.64] ;  /* 0x000000240a167980 */ /* 0x000e62000c101900 */
[----:B--2---:R-:W-:-:S04]  /*5030*/  IMAD.WIDE.U32 R14, R3, 0x4, R14 ;  /* 0x00000004030e7825 */ /* 0x004fc800078e000e */
[----:B---3--:R-:W-:Y:S01]  /*5040*/  IMAD.WIDE.U32 R12, R3, 0x4, R12 ;  /* 0x00000004030c7825 */ /* 0x008fe200078e000c */
[----:B------:R-:W2:Y:S04]  /*5050*/  LD.E R24, desc[UR36][R14.64+-0x4] ;  /* 0xfffffc240e187980 */ /* 0x000ea8000c101900 */
[----:B------:R-:W3:Y:S04]  /*5060*/  LD.E R23, desc[UR36][R12.64+-0x4] ;  /* 0xfffffc240c177980 */ /* 0x000ee8000c101900 */
[----:B------:R-:W4:Y:S01]  /*5070*/  LD.E R21, desc[UR36][R14.64] ;  /* 0x000000240e157980 */ /* 0x000f22000c101900 */
[----:B-1----:R-:W-:Y:S01]  /*5080*/  IMAD.IADD R25, R8, 0x1, -R22 ;  /* 0x0000000108197824 */ /* 0x002fe200078e0a16 */
[----:B------:R-:W-:-:S04]  /*5090*/  ISETP.NE.AND P0, PT, R20, 0x1, PT ;  /* 0x000000011400780c */ /* 0x000fc80003f05270 */
[----:B------:R-:W-:-:S04]  /*50a0*/  IABS R25, R25 ;  /* 0x0000001900197213 */ /* 0x000fc80000000000 */
[----:B--2---:R-:W-:-:S04]  /*50b0*/  IADD3 R24, PT, PT, R24, -R25, RZ ;  /* 0x8000001918187210 */ /* 0x004fc80007ffe0ff */
[----:B---3--:R-:W-:-:S04]  /*50c0*/  VIADDMNMX R23, R23, -R8, R24, !PT ;  /* 0x8000000817177246 */ /* 0x008fc80007800118 */
[----:B----4-:R-:W-:-:S05]  /*50d0*/  VIADDMNMX R21, R21, -R22, R23, !PT ;  /* 0x8000001615157246 */ /* 0x010fca0007800117 */
[----:B------:R3:W-:Y:S01]  /*50e0*/  ST.E desc[UR36][R12.64], R21 ;  /* 0x000000150c007985 */ /* 0x0007e2000c101924 */
[----:B------:R-:W-:Y:S05]  /*50f0*/  @!P0 BRA `(.L_x_84) ;  /* 0x0000000000848947 */ /* 0x000fea0003800000 */
[----:B------:R-:W-:Y:S01]  /*5100*/  VIADD R9, R9, 0x1 ;  /* 0x0000000109097836 */ /* 0x000fe20000000000 */
[----:B---3--:R-:W2:Y:S03]  /*5110*/  LD.E.64 R12, desc[UR36][R4.64] ;  /* 0x00000024040c7980 */ /* 0x008ea6000c101b00 */
[----:B------:R-:W-:-:S05]  /*5120*/  IMAD.WIDE.U32 R24, R9, 0x8, R16 ;  /* 0x0000000809187825 */ /* 0x000fca00078e0010 */
[----:B------:R-:W3:Y:S01]  /*5130*/  LD.E.64 R14, desc[UR36][R24.64] ;  /* 0x00000024180e7980 */ /* 0x000ee2000c101b00 */
[----:B------:R-:W-:-:S06]  /*5140*/  IMAD.WIDE.U32 R22, R9, 0x4, R18 ;  /* 0x0000000409167825 */ /* 0x000fcc00078e0012 */
[----:B------:R-:W4:Y:S01]  /*5150*/  LD.E R22, desc[UR36][R22.64] ;  /* 0x0000002416167980 */ /* 0x000f22000c101900 */
[----:B--2---:R-:W-:-:S05]  /*5160*/  IMAD.WIDE.U32 R12, R3, 0x4, R12 ;  /* 0x00000004030c7825 */ /* 0x004fca00078e000c */
[----:B------:R-:W2:Y:S01]  /*5170*/  LD.E R26, desc[UR36][R12.64+-0x4] ;  /* 0xfffffc240c1a7980 */ /* 0x000ea2000c101900 */
[----:B---3--:R-:W-:-:S03]  /*5180*/  IMAD.WIDE.U32 R14, R3, 0x4, R14 ;  /* 0x00000004030e7825 */ /* 0x008fc600078e000e */
[----:B------:R-:W3:Y:S04]  /*5190*/  LD.E R9, desc[UR36][R12.64] ;  /* 0x000000240c097980 */ /* 0x000ee8000c101900 */
[----:B------:R-:W5:Y:S01]  /*51a0*/  LD.E R21, desc[UR36][R14.64+-0x4] ;  /* 0xfffffc240e157980 */ /* 0x000f62000c101900 */
[----:B----4-:R-:W-:-:S05]  /*51b0*/  IMAD.IADD R29, R8, 0x1, -R22 ;  /* 0x00000001081d7824 */ /* 0x010fca00078e0a16 */
[----:B------:R-:W-:Y:S02]  /*51c0*/  IABS R29, R29 ;  /* 0x0000001d001d7213 */ /* 0x000fe40000000000 */
[----:B------:R-:W-:Y:S02]  /*51d0*/  ISETP.NE.AND P0, PT, R20, 0x2, PT ;  /* 0x000000021400780c */ /* 0x000fe40003f05270 */
[----:B--2---:R-:W-:-:S04]  /*51e0*/  IADD3 R26, PT, PT, R26, -R29, RZ ;  /* 0x8000001d1a1a7210 */ /* 0x004fc80007ffe0ff */
[----:B-----5:R-:W-:-:S04]  /*51f0*/  VIADDMNMX R21, R21, -R8, R26, !PT ;  /* 0x8000000815157246 */ /* 0x020fc8000780011a */
[----:B---3--:R-:W-:-:S05]  /*5200*/  VIADDMNMX R9, R9, -R22, R21, !PT ;  /* 0x8000001609097246 */ /* 0x008fca0007800115 */
[----:B------:R4:W-:Y:S01]  /*5210*/  ST.E desc[UR36][R14.64], R9 ;  /* 0x000000090e007985 */ /* 0x0009e2000c101924 */
[----:B------:R-:W-:Y:S05]  /*5220*/  @!P0 BRA `(.L_x_84) ;  /* 0x0000000000388947 */ /* 0x000fea0003800000 */
[----:B------:R-:W4:Y:S04]  /*5230*/  LD.E.64 R4, desc[UR36][R4.64+0x8] ;  /* 0x0000082404047980 */ /* 0x000f28000c101b00 */
[----:B------:R-:W2:Y:S04]  /*5240*/  LD.E.64 R12, desc[UR36][R6.64+0x10] ;  /* 0x00001024060c7980 */ /* 0x000ea8000c101b00 */
[----:B------:R-:W3:Y:S01]  /*5250*/  LD.E R10, desc[UR36][R10.64+0x8] ;  /* 0x000008240a0a7980 */ /* 0x000ee2000c101900 */
[----:B----4-:R-:W-:-:S04]  /*5260*/  IMAD.WIDE.U32 R14, R3, 0x4, R4 ;  /* 0x00000004030e7825 */ /* 0x010fc800078e0004 */
[----:B--2---:R-:W-:Y:S01]  /*5270*/  IMAD.WIDE.U32 R12, R3, 0x4, R12 ;  /* 0x00000004030c7825 */ /* 0x004fe200078e000c */
[----:B------:R-:W2:Y:S04]  /*5280*/  LD.E R22, desc[UR36][R14.64+-0x4] ;  /* 0xfffffc240e167980 */ /* 0x000ea8000c101900 */
[----:B------:R-:W4:Y:S04]  /*5290*/  LD.E R21, desc[UR36][R12.64+-0x4] ;  /* 0xfffffc240c157980 */ /* 0x000f28000c101900 */
[----:B------:R-:W5:Y:S01]  /*52a0*/  LD.E R9, desc[UR36][R14.64] ;  /* 0x000000240e097980 */ /* 0x000f62000c101900 */
[----:B---3--:R-:W-:-:S05]  /*52b0*/  IMAD.IADD R23, R8, 0x1, -R10 ;  /* 0x0000000108177824 */ /* 0x008fca00078e0a0a */
[----:B------:R-:W-:-:S05]  /*52c0*/  IABS R23, R23 ;  /* 0x0000001700177213 */ /* 0x000fca0000000000 */
[----:B--2---:R-:W-:-:S05]  /*52d0*/  IMAD.IADD R22, R22, 0x1, -R23 ;  /* 0x0000000116167824 */ /* 0x004fca00078e0a17 */
[----:B----4-:R-:W-:-:S04]  /*52e0*/  VIADDMNMX R21, R21, -R8, R22, !PT ;  /* 0x8000000815157246 */ /* 0x010fc80007800116 */
[----:B-----5:R-:W-:-:S05]  /*52f0*/  VIADDMNMX R9, R9, -R10, R21, !PT ;  /* 0x8000000a09097246 */ /* 0x020fca0007800115 */
[----:B------:R0:W-:Y:S02]  /*5300*/  ST.E desc[UR36][R12.64], R9 ;  /* 0x000000090c007985 */ /* 0x0001e4000c101924 */
.L_x_84:
[----:B------:R-:W-:Y:S05]  /*5310*/  BSYNC.RECONVERGENT B1 ;  /* 0x0000000000017941 */ /* 0x000fea0003800200 */
.L_x_83:
[----:B------:R-:W-:-:S04]  /*5320*/  IADD3 R3, PT, PT, R3, 0x1, RZ ;  /* 0x0000000103037810 */ /* 0x000fc80007ffe0ff */
[----:B------:R-:W-:-:S13]  /*5330*/  ISETP.NE.AND P0, PT, R3, R30, PT ;  /* 0x0000001e0300720c */ /* 0x000fda0003f05270 */
[----:B------:R-:W-:Y:S05]  /*5340*/  @P0 BRA `(.L_x_88) ;  /* 0xfffffff400d80947 */ /* 0x000fea000383ffff */
.L_x_74:
[----:B------:R-:W-:Y:S05]  /*5350*/  BSYNC.RECONVERGENT B0 ;  /* 0x0000000000007941 */ /* 0x000fea0003800200 */
.L_x_73:
[----:B0-2---:R-:W-:-:S06]  /*5360*/  IMAD.WIDE R4, R27, 0x8, R16 ;  /* 0x000000081b047825 */ /* 0x005fcc00078e0210 */
[----:B------:R-:W1:Y:S01]  /*5370*/  LD.E.64 R4, desc[UR36][R4.64+-0x8] ;  /* 0xfffff82404047980 */ /* 0x000e62000c101b00 */
[----:B------:R-:W-:Y:S01]  /*5380*/  ISETP.GE.AND P0, PT, R27, 0x1, PT ;  /* 0x000000011b00780c */ /* 0x000fe20003f06270 */
[----:B------:R-:W-:Y:S01]  /*5390*/  BSSY.RECONVERGENT B7, `(.L_x_89) ;  /* 0x00000ab000077945 */ /* 0x000fe20003800200 */
[----:B-1--4-:R-:W-:-:S05]  /*53a0*/  IMAD.WIDE R6, R30, 0x4, R4 ;  /* 0x000000041e067825 */ /* 0x012fca00078e0204 */
[----:B------:R0:W5:Y:S06]  /*53b0*/  LD.E R26, desc[UR36][R6.64+-0x4] ;  /* 0xfffffc24061a7980 */ /* 0x00016c000c101900 */
[----:B------:R-:W-:Y:S05]  /*53c0*/  @!P0 BRA `(.L_x_90) ;  /* 0x00000008009c8947 */ /* 0x000fea0003800000 */
[C---:B------:R-:W-:Y:S01]  /*53d0*/  ISETP.GE.U32.AND P0, PT, R27.reuse, 0x10, PT ;  /* 0x000000101b00780c */ /* 0x040fe20003f06070 */
[----:B------:R-:W-:Y:S01]  /*53e0*/  BSSY.RECONVERGENT B6, `(.L_x_91) ;  /* 0x000004d000067945 */ /* 0x000fe20003800200 */
[----:B------:R-:W-:Y:S01]  /*53f0*/  LOP3.LUT R29, R27, 0xf, RZ, 0xc0, !PT ;  /* 0x0000000f1b1d7812 */ /* 0x000fe200078ec0ff */
[----:B------:R-:W-:-:S10]  /*5400*/  IMAD.MOV.U32 R25, RZ, RZ, RZ ;  /* 0x000000ffff197224 */ /* 0x000fd400078e00ff */
[----:B------:R-:W-:Y:S05]  /*5410*/  @!P0 BRA `(.L_x_92) ;  /* 0x0000000400248947 */ /* 0x000fea0003800000 */
[----:B------:R-:W-:Y:S01]  /*5420*/  LOP3.LUT R25, R27, 0x7ffffff0, RZ, 0xc0, !PT ;  /* 0x7ffffff01b197812 */ /* 0x000fe200078ec0ff */
[----:B------:R-:W-:-:S07]  /*5430*/  IMAD.MOV.U32 R28, RZ, RZ, RZ ;  /* 0x000000ffff1c7224 */ /* 0x000fce00078e00ff */
.L_x_109:
[----:B------:R-:W-:-:S05]  /*5440*/  IMAD.WIDE.U32 R22, R28, 0x8, R16 ;  /* 0x000000081c167825 */ /* 0x000fca00078e0010 */
[----:B-----5:R1:W5:Y:S01]  /*5450*/  LD.E.64 R4, desc[UR36][R22.64] ;  /* 0x0000002416047980 */ /* 0x020362000c101b00 */
[----:B------:R-:W-:Y:S02]  /*5460*/  MOV R24, 0x0 ;  /* 0x0000000000187802 */ /* 0x000fe40000000f00 */
[----:B------:R-:W-:Y:S02]  /*5470*/  IADD3 R28, PT, PT, R28, 0x10, RZ ;  /* 0x000000101c1c7810 */ /* 0x000fe40007ffe0ff */
[----:B0-----:R1:W0:Y:S02]  /*5480*/  LDC.64 R6, c[0x4][R24] ;  /* 0x0100000018067b82 */ /* 0x0012240000000a00 */
[----:B------:R-:W-:-:S04]  /*5490*/  ISETP.NE.AND P0, PT, R28, R25, PT ;  /* 0x000000191c00720c */ /* 0x000fc80003f05270 */
[----:B------:R-:W-:-:S09]  /*54a0*/  P2R R0, PR, RZ, 0x1 ;  /* 0x00000001ff007803 */ /* 0x000fd20000000000 */
[----:B---3--:R-:W-:-:S07]  /*54b0*/  LEPC R20, `(.L_x_93) ;  /* 0x000000001014794e */ /* 0x008fce0000000000 */
[----:B01---5:R-:W-:Y:S05]  /*54c0*/  CALL.ABS.NOINC R6 ;  /* 0x0000000006007343 */ /* 0x023fea0003c00000 */
.L_x_93:
[----:B------:R0:W5:Y:S01]  /*54d0*/  LD.E.64 R4, desc[UR36][R22.64+0x8] ;  /* 0x0000082416047980 */ /* 0x000162000c101b00 */
[----:B------:R0:W1:Y:S02]  /*54e0*/  LDC.64 R6, c[0x4][R24] ;  /* 0x0100000018067b82 */ /* 0x0000640000000a00 */
[----:B------:R-:W-:-:S07]  /*54f0*/  LEPC R20, `(.L_x_94) ;  /* 0x000000001014794e */ /* 0x000fce0000000000 */
[----:B01---5:R-:W-:Y:S05]  /*5500*/  CALL.ABS.NOINC R6 ;  /* 0x0000000006007343 */ /* 0x023fea0003c00000 */
.L_x_94:
[----:B------:R0:W5:Y:S01]  /*5510*/  LD.E.64 R4, desc[UR36][R22.64+0x10] ;  /* 0x0000102416047980 */ /* 0x000162000c101b00 */
[----:B------:R0:W1:Y:S02]  /*5520*/  LDC.64 R6, c[0x4][R24] ;  /* 0x0100000018067b82 */ /* 0x0000640000000a00 */
[----:B------:R-:W-:-:S07]  /*5530*/  LEPC R20, `(.L_x_95) ;  /* 0x000000001014794e */ /* 0x000fce0000000000 */
[----:B01---5:R-:W-:Y:S05]  /*5540*/  CALL.ABS.NOINC R6 ;  /* 0x0000000006007343 */ /* 0x023fea0003c00000 */
.L_x_95:
[----:B------:R0:W5:Y:S01]  /*5550*/  LD.E.64 R4, desc[UR36][R22.64+0x18] ;  /* 0x0000182416047980 */ /* 0x000162000c101b00 */
[----:B------:R0:W1:Y:S02]  /*5560*/  LDC.64 R6, c[0x4][R24] ;  /* 0x0100000018067b82 */ /* 0x0000640000000a00 */
[----:B------:R-:W-:-:S07]  /*5570*/  LEPC R20, `(.L_x_96) ;  /* 0x000000001014794e */ /* 0x000fce0000000000 */
[----:B01---5:R-:W-:Y:S05]  /*5580*/  CALL.ABS.NOINC R6 ;  /* 0x0000000006007343 */ /* 0x023fea0003c00000 */
.L_x_96:
[----:B------:R0:W5:Y:S01]  /*5590*/  LD.E.64 R4, desc[UR36][R22.64+0x20] ;  /* 0x0000202416047980 */ /* 0x000162000c101b00 */
[----:B------:R0:W1:Y:S02]  /*55a0*/  LDC.64 R6, c[0x4][R24] ;  /* 0x0100000018067b82 */ /* 0x0000640000000a00 */
[----:B------:R-:W-:-:S07]  /*55b0*/  LEPC R20, `(.L_x_97) ;  /* 0x000000001014794e */ /* 0x000fce0000000000 */
[----:B01---5:R-:W-:Y:S05]  /*55c0*/  CALL.ABS.NOINC R6 ;  /* 0x0000000006007343 */ /* 0x023fea0003c00000 */
.L_x_97:
[----:B------:R0:W5:Y:S01]  /*55d0*/  LD.E.64 R4, desc[UR36][R22.64+0x28] ;  /* 0x0000282416047980 */ /* 0x000162000c101b00 */
[----:B------:R0:W1:Y:S02]  /*55e0*/  LDC.64 R6, c[0x4][R24] ;  /* 0x0100000018067b82 */ /* 0x0000640000000a00 */
[----:B------:R-:W-:-:S07]  /*55f0*/  LEPC R20, `(.L_x_98) ;  /* 0x000000001014794e */ /* 0x000fce0000000000 */
[----:B01---5:R-:W-:Y:S05]  /*5600*/  CALL.ABS.NOINC R6 ;  /* 0x0000000006007343 */ /* 0x023fea0003c00000 */
.L_x_98:
[----:B------:R0:W5:Y:S01]  /*5610*/  LD.E.64 R4, desc[UR36][R22.64+0x30] ;  /* 0x0000302416047980 */ /* 0x000162000c101b00 */
[----:B------:R0:W1:Y:S02]  /*5620*/  LDC.64 R6, c[0x4][R24] ;  /* 0x0100000018067b82 */ /* 0x0000640000000a00 */
[----:B------:R-:W-:-:S07]  /*5630*/  LEPC R20, `(.L_x_99) ;  /* 0x000000001014794e */ /* 0x000fce0000000000 */
[----:B01---5:R-:W-:Y:S05]  /*5640*/  CALL.ABS.NOINC R6 ;  /* 0x0000000006007343 */ /* 0x023fea0003c00000 */
.L_x_99:
[----:B------:R0:W5:Y:S01]  /*5650*/  LD.E.64 R4, desc[UR36][R22.64+0x38] ;  /* 0x0000382416047980 */ /* 0x000162000c101b00 */
[----:B------:R0:W1:Y:S02]  /*5660*/  LDC.64 R6, c[0x4][R24] ;  /* 0x0100000018067b82 */ /* 0x0000640000000a00 */
[----:B------:R-:W-:-:S07]  /*5670*/  LEPC R20, `(.L_x_100) ;  /* 0x000000001014794e */ /* 0x000fce0000000000 */
[----:B01---5:R-:W-:Y:S05]  /*5680*/  CALL.ABS.NOINC R6 ;  /* 0x0000000006007343 */ /* 0x023fea0003c00000 */
.L_x_100:
[----:B------:R0:W5:Y:S01]  /*5690*/  LD.E.64 R4, desc[UR36][R22.64+0x40] ;  /* 0x0000402416047980 */ /* 0x000162000c101b00 */
[----:B------:R0:W1:Y:S02]  /*56a0*/  LDC.64 R6, c[0x4][R24] ;  /* 0x0100000018067b82 */ /* 0x0000640000000a00 */
[----:B------:R-:W-:-:S07]  /*56b0*/  LEPC R20, `(.L_x_101) ;  /* 0x000000001014794e */ /* 0x000fce0000000000 */
[----:B01---5:R-:W-:Y:S05]  /*56c0*/  CALL.ABS.NOINC R6 ;  /* 0x0000000006007343 */ /* 0x023fea0003c00000 */
.L_x_101:
[----:B------:R0:W5:Y:S01]  /*56d0*/  LD.E.64 R4, desc[UR36][R22.64+0x48] ;  /* 0x0000482416047980 */ /* 0x000162000c101b00 */
[----:B------:R0:W1:Y:S02]  /*56e0*/  LDC.64 R6, c[0x4][R24] ;  /* 0x0100000018067b82 */ /* 0x0000640000000a00 */
[----:B------:R-:W-:-:S07]  /*56f0*/  LEPC R20, `(.L_x_102) ;  /* 0x000000001014794e */ /* 0x000fce0000000000 */
[----:B01---5:R-:W-:Y:S05]  /*5700*/  CALL.ABS.NOINC R6 ;  /* 0x0000000006007343 */ /* 0x023fea0003c00000 */
.L_x_102:
[----:B------:R0:W5:Y:S01]  /*5710*/  LD.E.64 R4, desc[UR36][R22.64+0x50] ;  /* 0x0000502416047980 */ /* 0x000162000c101b00 */
[----:B------:R0:W1:Y:S02]  /*5720*/  LDC.64 R6, c[0x4][R24] ;  /* 0x0100000018067b82 */ /* 0x0000640000000a00 */
[----:B------:R-:W-:-:S07]  /*5730*/  LEPC R20, `(.L_x_103) ;  /* 0x000000001014794e */ /* 0x000fce0000000000 */
[----:B01---5:R-:W-:Y:S05]  /*5740*/  CALL.ABS.NOINC R6 ;  /* 0x0000000006007343 */ /* 0x023fea0003c00000 */
.L_x_103:
[----:B------:R0:W5:Y:S01]  /*5750*/  LD.E.64 R4, desc[UR36][R22.64+0x58] ;  /* 0x0000582416047980 */ /* 0x000162000c101b00 */
[----:B------:R0:W1:Y:S02]  /*5760*/  LDC.64 R6, c[0x4][R24] ;  /* 0x0100000018067b82 */ /* 0x0000640000000a00 */
[----:B------:R-:W-:-:S07]  /*5770*/  LEPC R20, `(.L_x_104) ;  /* 0x000000001014794e */ /* 0x000fce0000000000 */
[----:B01---5:R-:W-:Y:S05]  /*5780*/  CALL.ABS.NOINC R6 ;  /* 0x0000000006007343 */ /* 0x023fea0003c00000 */
.L_x_104:
[----:B------:R0:W5:Y:S01]  /*5790*/  LD.E.64 R4, desc[UR36][R22.64+0x60] ;  /* 0x0000602416047980 */ /* 0x000162000c101b00 */
[----:B------:R0:W1:Y:S02]  /*57a0*/  LDC.64 R6, c[0x4][R24] ;  /* 0x0100000018067b82 */ /* 0x0000640000000a00 */
[----:B------:R-:W-:-:S07]  /*57b0*/  LEPC R20, `(.L_x_105) ;  /* 0x000000001014794e */ /* 0x000fce0000000000 */
[----:B01---5:R-:W-:Y:S05]  /*57c0*/  CALL.ABS.NOINC R6 ;  /* 0x0000000006007343 */ /* 0x023fea0003c00000 */
.L_x_105:
[----:B------:R0:W5:Y:S01]  /*57d0*/  LD.E.64 R4, desc[UR36][R22.64+0x68] ;  /* 0x0000682416047980 */ /* 0x000162000c101b00 */
[----:B------:R0:W1:Y:S02]  /*57e0*/  LDC.64 R6, c[0x4][R24] ;  /* 0x0100000018067b82 */ /* 0x0000640000000a00 */
[----:B------:R-:W-:-:S07]  /*57f0*/  LEPC R20, `(.L_x_106) ;  /* 0x000000001014794e */ /* 0x000fce0000000000 */
[----:B01---5:R-:W-:Y:S05]  /*5800*/  CALL.ABS.NOINC R6 ;  /* 0x0000000006007343 */ /* 0x023fea0003c00000 */
.L_x_106:
[----:B------:R0:W5:Y:S01]  /*5810*/  LD.E.64 R4, desc[UR36][R22.64+0x70] ;  /* 0x0000702416047980 */ /* 0x000162000c101b00 */
[----:B------:R0:W1:Y:S02]  /*5820*/  LDC.64 R6, c[0x4][R24] ;  /* 0x0100000018067b82 */ /* 0x0000640000000a00 */
[----:B------:R-:W-:-:S07]  /*5830*/  LEPC R20, `(.L_x_107) ;  /* 0x000000001014794e */ /* 0x000fce0000000000 */
[----:B01---5:R-:W-:Y:S05]  /*5840*/  CALL.ABS.NOINC R6 ;  /* 0x0000000006007343 */ /* 0x023fea0003c00000 */
.L_x_107:
[----:B------:R0:W5:Y:S01]  /*5850*/  LD.E.64 R4, desc[UR36][R22.64+0x78] ;  /* 0x0000782416047980 */ /* 0x000162000c101b00 */
[----:B------:R0:W1:Y:S02]  /*5860*/  LDC.64 R6, c[0x4][R24] ;  /* 0x0100000018067b82 */ /* 0x0000640000000a00 */
[----:B------:R-:W-:-:S07]  /*5870*/  LEPC R20, `(.L_x_108) ;  /* 0x000000001014794e */ /* 0x000fce0000000000 */
[----:B01---5:R-:W-:Y:S05]  /*5880*/  CALL.ABS.NOINC R6 ;  /* 0x0000000006007343 */ /* 0x023fea0003c00000 */
.L_x_108:
[----:B------:R-:W-:-:S13]  /*5890*/  ISETP.NE.AND P6, PT, R28, R25, PT ;  /* 0x000000191c00720c */ /* 0x000fda0003fc5270 */
[----:B------:R-:W-:Y:S05]  /*58a0*/  @P6 BRA `(.L_x_109) ;  /* 0xfffffff800e46947 */ /* 0x000fea000383ffff */
.L_x_92:
[----:B------:R-:W-:Y:S05]  /*58b0*/  BSYNC.RECONVERGENT B6 ;  /* 0x0000000000067941 */ /* 0x000fea0003800200 */
.L_x_91:
[----:B------:R-:W-:-:S13]  /*58c0*/  ISETP.NE.AND P0, PT, R29, RZ, PT ;  /* 0x000000ff1d00720c */ /* 0x000fda0003f05270 */
[----:B------:R-:W-:Y:S05]  /*58d0*/  @!P0 BRA `(.L_x_90) ;  /* 0x0000000400588947 */ /* 0x000fea0003800000 */
[----:B------:R-:W-:Y:S01]  /*58e0*/  ISETP.GE.U32.AND P0, PT, R29, 0x8, PT ;  /* 0x000000081d00780c */ /* 0x000fe20003f06070 */
[----:B------:R-:W-:Y:S01]  /*58f0*/  BSSY.RECONVERGENT B6, `(.L_x_110) ;  /* 0x0000026000067945 */ /* 0x000fe20003800200 */
[----:B------:R-:W-:-:S11]  /*5900*/  LOP3.LUT R28, R27, 0x7, RZ, 0xc0, !PT ;  /* 0x000000071b1c7812 */ /* 0x000fd600078ec0ff */
[----:B------:R-:W-:Y:S05]  /*5910*/  @!P0 BRA `(.L_x_111) ;  /* 0x00000000008c8947 */ /* 0x000fea0003800000 */
[----:B------:R-:W-:-:S05]  /*5920*/  IMAD.WIDE.U32 R22, R25, 0x8, R16 ;  /* 0x0000000819167825 */ /* 0x000fca00078e0010 */
[----:B------:R1:W5:Y:S01]  /*5930*/  LD.E.64 R4, desc[UR36][R22.64] ;  /* 0x0000002416047980 */ /* 0x000362000c101b00 */
[----:B------:R-:W-:-:S04]  /*5940*/  MOV R24, 0x0 ;  /* 0x0000000000187802 */ /* 0x000fc80000000f00 */
[----:B0-----:R1:W0:Y:S03]  /*5950*/  LDC.64 R6, c[0x4][R24] ;  /* 0x0100000018067b82 */ /* 0x0012260000000a00 */
[----:B---3--:R-:W-:-:S07]  /*5960*/  LEPC R20, `(.L_x_112) ;  /* 0x000000001014794e */ /* 0x008fce0000000000 */
[----:B01---5:R-:W-:Y:S05]  /*5970*/  CALL.ABS.NOINC R6 ;  /* 0x0000000006007343 */ /* 0x023fea0003c00000 */
.L_x_112:
[----:B------:R0:W5:Y:S01]  /*5980*/  LD.E.64 R4, desc[UR36][R22.64+0x8] ;  /* 0x0000082416047980 */ /* 0x000162000c101b00 */
[----:B------:R0:W1:Y:S02]  /*5990*/  LDC.64 R6, c[0x4][R24] ;  /* 0x0100000018067b82 */ /* 0x0000640000000a00 */
[----:B------:R-:W-:-:S07]  /*59a0*/  LEPC R20, `(.L_x_113) ;  /* 0x000000001014794e */ /* 0x000fce0000000000 */
[----:B01---5:R-:W-:Y:S05]  /*59b0*/  CALL.ABS.NOINC R6 ;  /* 0x0000000006007343 */ /* 0x023fea0003c00000 */
.L_x_113:
[----:B------:R0:W5:Y:S01]  /*59c0*/  LD.E.64 R4, desc[UR36][R22.64+0x10] ;  /* 0x0000102416047980 */ /* 0x000162000c101b00 */
[----:B------:R0:W1:Y:S02]  /*59d0*/  LDC.64 R6, c[0x4][R24] ;  /* 0x0100000018067b82 */ /* 0x0000640000000a00 */
[----:B------:R-:W-:-:S07]  /*59e0*/  LEPC R20, `(.L_x_114) ;  /* 0x000000001014794e */ /* 0x000fce0000000000 */
[----:B01---5:R-:W-:Y:S05]  /*59f0*/  CALL.ABS.NOINC R6 ;  /* 0x0000000006007343 */ /* 0x023fea0003c00000 */
.L_x_114:
[----:B------:R0:W5:Y:S01]  /*5a00*/  LD.E.64 R4, desc[UR36][R22.64+0x18] ;  /* 0x0000182416047980 */ /* 0x000162000c101b00 */
[----:B------:R0:W1:Y:S02]  /*5a10*/  LDC.64 R6, c[0x4][R24] ;  /* 0x0100000018067b82 */ /* 0x0000640000000a00 */
[----:B------:R-:W-:-:S07]  /*5a20*/  LEPC R20, `(.L_x_115) ;  /* 0x000000001014794e */ /* 0x000fce0000000000 */
[----:B01---5:R-:W-:Y:S05]  /*5a30*/  CALL.ABS.NOINC R6 ;  /* 0x0000000006007343 */ /* 0x023fea0003c00000 */
.L_x_115:
[----:B------:R0:W5:Y:S01]  /*5a40*/  LD.E.64 R4, desc[UR36][R22.64+0x20] ;  /* 0x0000202416047980 */ /* 0x000162000c101b00 */
[----:B------:R0:W1:Y:S02]  /*5a50*/  LDC.64 R6, c[0x4][R24] ;  /* 0x0100000018067b82 */ /* 0x0000640000000a00 */
[----:B------:R-:W-:-:S07]  /*5a60*/  LEPC R20, `(.L_x_116) ;  /* 0x000000001014794e */ /* 0x000fce0000000000 */
[----:B01---5:R-:W-:Y:S05]  /*5a70*/  CALL.ABS.NOINC R6 ;  /* 0x0000000006007343 */ /* 0x023fea0003c00000 */
.L_x_116:
[----:B------:R0:W5:Y:S01]  /*5a80*/  LD.E.64 R4, desc[UR36][R22.64+0x28] ;  /* 0x0000282416047980 */ /* 0x000162000c101b00 */
[----:B------:R0:W1:Y:S02]  /*5a90*/  LDC.64 R6, c[0x4][R24] ;  /* 0x0100000018067b82 */ /* 0x0000640000000a00 */
[----:B------:R-:W-:-:S07]  /*5aa0*/  LEPC R20, `(.L_x_117) ;  /* 0x000000001014794e */ /* 0x000fce0000000000 */
[----:B01---5:R-:W-:Y:S05]  /*5ab0*/  CALL.ABS.NOINC R6 ;  /* 0x0000000006007343 */ /* 0x023fea0003c00000 */
.L_x_117:
[----:B------:R0:W5:Y:S01]  /*5ac0*/  LD.E.64 R4, desc[UR36][R22.64+0x30] ;  /* 0x0000302416047980 */ /* 0x000162000c101b00 */
[----:B------:R0:W1:Y:S02]  /*5ad0*/  LDC.64 R6, c[0x4][R24] ;  /* 0x0100000018067b82 */ /* 0x0000640000000a00 */
[----:B------:R-:W-:-:S07]  /*5ae0*/  LEPC R20, `(.L_x_118) ;  /* 0x000000001014794e */ /* 0x000fce0000000000 */
[----:B01---5:R-:W-:Y:S05]  /*5af0*/  CALL.ABS.NOINC R6 ;  /* 0x0000000006007343 */ /* 0x023fea0003c00000 */
.L_x_118:
[----:B------:R0:W5:Y:S01]  /*5b00*/  LD.E.64 R4, desc[UR36][R22.64+0x38] ;  /* 0x0000382416047980 */ /* 0x000162000c101b00 */
[----:B------:R0:W1:Y:S02]  /*5b10*/  LDC.64 R6, c[0x4][R24] ;  /* 0x0100000018067b82 */ /* 0x0000640000000a00 */
[----:B------:R-:W-:-:S07]  /*5b20*/  LEPC R20, `(.L_x_119) ;  /* 0x000000001014794e */ /* 0x000fce0000000000 */
[----:B01---5:R-:W-:Y:S05]  /*5b30*/  CALL.ABS.NOINC R6 ;  /* 0x0000000006007343 */ /* 0x023fea0003c00000 */
.L_x_119:
[----:B------:R-:W-:-:S07]  /*5b40*/  VIADD R25, R25, 0x8 ;  /* 0x0000000819197836 */ /* 0x000fce0000000000 */
.L_x_111:
[----:B------:R-:W-:Y:S05]  /*5b50*/  BSYNC.RECONVERGENT B6 ;  /* 0x0000000000067941 */ /* 0x000fea0003800200 */
.L_x_110:
        /* <DEDUP_REMOVED lines=12> */
.L_x_122:
[----:B------:R0:W5:Y:S01]  /*5c20*/  LD.E.64 R4, desc[UR36][R22.64+0x8] ;  /* 0x0000082416047980 */ /* 0x000162000c101b00 */
[----:B------:R0:W1:Y:S02]  /*5c30*/  LDC.64 R6, c[0x4][R24] ;  /* 0x0100000018067b82 */ /* 0x0000640000000a00 */
[----:B------:R-:W-:-:S07]  /*5c40*/  LEPC R20, `(.L_x_123) ;  /* 0x000000001014794e */ /* 0x000fce0000000000 */
[----:B01---5:R-:W-:Y:S05]  /*5c50*/  CALL.ABS.NOINC R6 ;  /* 0x0000000006007343 */ /* 0x023fea0003c00000 */
.L_x_123:
[----:B------:R0:W5:Y:S01]  /*5c60*/  LD.E.64 R4, desc[UR36][R22.64+0x10] ;  /* 0x0000102416047980 */ /* 0x000162000c101b00 */
[----:B------:R0:W1:Y:S02]  /*5c70*/  LDC.64 R6, c[0x4][R24] ;  /* 0x0100000018067b82 */ /* 0x0000640000000a00 */
[----:B------:R-:W-:-:S07]  /*5c80*/  LEPC R20, `(.L_x_124) ;  /* 0x000000001014794e */ /* 0x000fce0000000000 */
[----:B01---5:R-:W-:Y:S05]  /*5c90*/  CALL.ABS.NOINC R6 ;  /* 0x0000000006007343 */ /* 0x023fea0003c00000 */
.L_x_124:
[----:B------:R0:W5:Y:S01]  /*5ca0*/  LD.E.64 R4, desc[UR36][R22.64+0x18] ;  /* 0x0000182416047980 */ /* 0x000162000c101b00 */
[----:B------:R0:W1:Y:S02]  /*5cb0*/  LDC.64 R6, c[0x4][R24] ;  /* 0x0100000018067b82 */ /* 0x0000640000000a00 */
[----:B------:R-:W-:-:S07]  /*5cc0*/  LEPC R20, `(.L_x_125) ;  /* 0x000000001014794e */ /* 0x000fce0000000000 */
[----:B01---5:R-:W-:Y:S05]  /*5cd0*/  CALL.ABS.NOINC R6 ;  /* 0x0000000006007343 */ /* 0x023fea0003c00000 */
.L_x_125:
[----:B------:R-:W-:-:S07]  /*5ce0*/  VIADD R25, R25, 0x4 ;  /* 0x0000000419197836 */ /* 0x000fce0000000000 */
.L_x_121:
[----:B------:R-:W-:Y:S05]  /*5cf0*/  BSYNC.RECONVERGENT B6 ;  /* 0x0000000000067941 */ /* 0x000fea0003800200 */
.L_x_120:
[----:B------:R-:W-:-:S13]  /*5d00*/  ISETP.NE.AND P0, PT, R27, RZ, PT ;  /* 0x000000ff1b00720c */ /* 0x000fda0003f05270 */
[----:B------:R-:W-:Y:S05]  /*5d10*/  @!P0 BRA `(.L_x_90) ;  /* 0x0000000000488947 */ /* 0x000fea0003800000 */
[----:B------:R-:W-:-:S05]  /*5d20*/  IMAD.WIDE.U32 R22, R25, 0x8, R16 ;  /* 0x0000000819167825 */ /* 0x000fca00078e0010 */
[----:B------:R1:W5:Y:S01]  /*5d30*/  LD.E.64 R4, desc[UR36][R22.64] ;  /* 0x0000002416047980 */ /* 0x000362000c101b00 */
[----:B------:R-:W-:-:S04]  /*5d40*/  MOV R24, 0x0 ;  /* 0x0000000000187802 */ /* 0x000fc80000000f00 */
[----:B0-----:R1:W0:Y:S03]  /*5d50*/  LDC.64 R6, c[0x4][R24] ;  /* 0x0100000018067b82 */ /* 0x0012260000000a00 */
[----:B---3--:R-:W-:-:S07]  /*5d60*/  LEPC R20, `(.L_x_126) ;  /* 0x000000001014794e */ /* 0x008fce0000000000 */
[----:B01---5:R-:W-:Y:S05]  /*5d70*/  CALL.ABS.NOINC R6 ;  /* 0x0000000006007343 */ /* 0x023fea0003c00000 */
.L_x_126:
[----:B------:R-:W-:-:S13]  /*5d80*/  ISETP.NE.AND P0, PT, R27, 0x1, PT ;  /* 0x000000011b00780c */ /* 0x000fda0003f05270 */
[----:B------:R-:W-:Y:S05]  /*5d90*/  @!P0 BRA `(.L_x_90) ;  /* 0x0000000000288947 */ /* 0x000fea0003800000 */
[----:B------:R0:W5:Y:S01]  /*5da0*/  LD.E.64 R4, desc[UR36][R22.64+0x8] ;  /* 0x0000082416047980 */ /* 0x000162000c101b00 */
[----:B------:R0:W1:Y:S02]  /*5db0*/  LDC.64 R6, c[0x4][R24] ;  /* 0x0100000018067b82 */ /* 0x0000640000000a00 */
[----:B------:R-:W-:-:S07]  /*5dc0*/  LEPC R20, `(.L_x_127) ;  /* 0x000000001014794e */ /* 0x000fce0000000000 */
[----:B01---5:R-:W-:Y:S05]  /*5dd0*/  CALL.ABS.NOINC R6 ;  /* 0x0000000006007343 */ /* 0x023fea0003c00000 */
.L_x_127:
[----:B------:R-:W-:-:S13]  /*5de0*/  ISETP.NE.AND P0, PT, R27, 0x2, PT ;  /* 0x000000021b00780c */ /* 0x000fda0003f05270 */
[----:B------:R-:W-:Y:S05]  /*5df0*/  @!P0 BRA `(.L_x_90) ;  /* 0x0000000000108947 */ /* 0x000fea0003800000 */
[----:B------:R0:W5:Y:S01]  /*5e00*/  LD.E.64 R4, desc[UR36][R22.64+0x10] ;  /* 0x0000102416047980 */ /* 0x000162000c101b00 */
[----:B------:R-:W1:Y:S02]  /*5e10*/  LDC.64 R24, c[0x4][R24] ;  /* 0x0100000018187b82 */ /* 0x000e640000000a00 */
[----:B------:R-:W-:-:S07]  /*5e20*/  LEPC R20, `(.L_x_90) ;  /* 0x000000001014794e */ /* 0x000fce0000000000 */
[----:B01---5:R-:W-:Y:S05]  /*5e30*/  CALL.ABS.NOINC R24 ;  /* 0x0000000018007343 */ /* 0x023fea0003c00000 */
.L_x_90:
[----:B------:R-:W-:Y:S05]  /*5e40*/  BSYNC.RECONVERGENT B7 ;  /* 0x0000000000077941 */ /* 0x000fea0003800200 */
.L_x_89:
[----:B------:R-:W-:Y:S01]  /*5e50*/  MOV R22, 0x0 ;  /* 0x0000000000167802 */ /* 0x000fe20000000f00 */
[----:B------:R-:W-:Y:S01]  /*5e60*/  IMAD.MOV.U32 R5, RZ, RZ, R17 ;  /* 0x000000ffff057224 */ /* 0x000fe200078e0011 */
[----:B------:R-:W-:Y:S02]  /*5e70*/  MOV R4, R16 ;  /* 0x0000001000047202 */ /* 0x000fe40000000f00 */
[----:B0-----:R0:W1:Y:S05]  /*5e80*/  LDC.64 R6, c[0x4][R22] ;  /* 0x0100000016067b82 */ /* 0x00106a0000000a00 */
[----:B---3--:R-:W-:-:S07]  /*5e90*/  LEPC R20, `(.L_x_128) ;  /* 0x000000001014794e */ /* 0x008fce0000000000 */
[----:B01---5:R-:W-:Y:S05]  /*5ea0*/  CALL.ABS.NOINC R6 ;  /* 0x0000000006007343 */ /* 0x023fea0003c00000 */
.L_x_128:
[----:B------:R-:W0:Y:S01]  /*5eb0*/  LDC.64 R22, c[0x4][R22] ;  /* 0x0100000016167b82 */ /* 0x000e220000000a00 */
[----:B------:R-:W-:Y:S01]  /*5ec0*/  IMAD.MOV.U32 R4, RZ, RZ, R18 ;  /* 0x000000ffff047224 */ /* 0x000fe200078e0012 */
[----:B------:R-:W-:-:S07]  /*5ed0*/  MOV R5, R19 ;  /* 0x0000001300057202 */ /* 0x000fce0000000f00 */
[----:B------:R-:W-:-:S07]  /*5ee0*/  LEPC R20, `(.L_x_129) ;  /* 0x000000001014794e */ /* 0x000fce0000000000 */
[----:B0-----:R-:W-:Y:S05]  /*5ef0*/  CALL.ABS.NOINC R22 ;  /* 0x0000000016007343 */ /* 0x001fea0003c00000 */
.L_x_129:
[----:B------:R-:W0:Y:S01]  /*5f00*/  LDCU UR4, c[0x3][0x5464] ;  /* 0x00ca8c80ff0477ac */ /* 0x000e220008000800 */
[----:B------:R-:W-:Y:S01]  /*5f10*/  VIADD R2, R2, 0x1 ;  /* 0x0000000102027836 */ /* 0x000fe20000000000 */
[----:B------:R-:W-:Y:S01]  /*5f20*/  IADD3 R31, PT, PT, R26, R31, RZ ;  /* 0x0000001f1a1f7210 */ /* 0x000fe20007ffe0ff */
[----:B0-----:R-:W-:-:S05]  /*5f30*/  IMAD.U32 R23, RZ, RZ, UR4 ;  /* 0x00000004ff177e24 */ /* 0x001fca000f8e00ff */
[----:B------:R-:W-:-:S13]  /*5f40*/  ISETP.NE.AND P0, PT, R2, R23, PT ;  /* 0x000000170200720c */ /* 0x000fda0003f05270 */
[----:B------:R-:W-:Y:S05]  /*5f50*/  @P0 BRA `(.L_x_130) ;  /* 0xffffffc800640947 */ /* 0x000fea000383ffff */
[----:B------:R-:W-:Y:S05]  /*5f60*/  BSYNC.RECONVERGENT B8 ;  /* 0x0000000000087941 */ /* 0x000fea0003800200 */
.L_x_18:
[----:B------:R-:W1:Y:S02]  /*5f70*/  LDCU UR4, c[0x3][0x5460] ;  /* 0x00ca8c00ff0477ac */ /* 0x000e640008000800 */
[----:B-1----:R-:W-:-:S09]  /*5f80*/  UISETP.GE.AND UP0, UPT, UR4, 0x1, UPT ;  /* 0x000000010400788c */ /* 0x002fd2000bf06270 */
[----:B------:R-:W-:Y:S05]  /*5f90*/  BRA.U !UP0, `(.L_x_131) ;  /* 0x0000003508a47547 */ /* 0x000fea000b800000 */
[C---:B0-----:R-:W-:Y:S01]  /*5fa0*/  LOP3.LUT R2, R23.reuse, 0x7ffffffc, RZ, 0xc0, !PT ;  /* 0x7ffffffc17027812 */ /* 0x041fe200078ec0ff */
[----:B------:R-:W-:Y:S01]  /*5fb0*/  IMAD.MOV.U32 R28, RZ, RZ, RZ ;  /* 0x000000ffff1c7224 */ /* 0x000fe200078e00ff */
[C---:B------:R-:W-:Y:S01]  /*5fc0*/  LOP3.LUT R30, R23.reuse, 0x3, RZ, 0xc0, !PT ;  /* 0x00000003171e7812 */ /* 0x040fe200078ec0ff */
[----:B------:R-:W-:-:S04]  /*5fd0*/  IMAD.WIDE R22, R23, 0x4, RZ ;  /* 0x0000000417167825 */ /* 0x000fc800078e02ff */
[----:B------:R-:W-:-:S07]  /*5fe0*/  IMAD.MOV R2, RZ, RZ, -R2 ;  /* 0x000000ffff027224 */ /* 0x000fce00078e0a02 */
.L_x_244:
[----:B-----5:R-:W0:Y:S01]  /*5ff0*/  LDC R16, c[0x3][0x5464] ;  /* 0x00d51900ff107b82 */ /* 0x020e220000000800 */
[----:B------:R-:W-:Y:S01]  /*6000*/  MOV R0, 0x8 ;  /* 0x0000000800007802 */ /* 0x000fe20000000f00 */
[----:B--23--:R-:W-:Y:S01]  /*6010*/  IMAD.MOV.U32 R5, RZ, RZ, R23 ;  /* 0x000000ffff057224 */ /* 0x00cfe200078e0017 */
[----:B------:R-:W-:-:S05]  /*6020*/  MOV R4, R22 ;  /* 0x0000001600047202 */ /* 0x000fca0000000f00 */
[----:B----4-:R1:W2:Y:S01]  /*6030*/  LDC.64 R6, c[0x4][R0] ;  /* 0x0100000000067b82 */ /* 0x0102a20000000a00 */
[----:B0-----:R-:W-:-:S04]  /*6040*/  ISETP.GE.AND P0, PT, R16, 0x1, PT ;  /* 0x000000011000780c */ /* 0x001fc80003f06270 */
[----:B-1----:R-:W-:-:S09]  /*6050*/  P2R R0, PR, RZ, 0x1 ;  /* 0x00000001ff007803 */ /* 0x002fd20000000000 */
[----:B------:R-:W-:-:S07]  /*6060*/  LEPC R20, `(.L_x_132) ;  /* 0x000000001014794e */ /* 0x000fce0000000000 */
[----:B--2---:R-:W-:Y:S05]  /*6070*/  CALL.ABS.NOINC R6 ;  /* 0x0000000006007343 */ /* 0x004fea0003c00000 */
.L_x_132:
[----:B------:R-:W-:Y:S01]  /*6080*/  IMAD.MOV.U32 R18, RZ, RZ, R4 ;  /* 0x000000ffff127224 */ /* 0x000fe200078e0004 */
[----:B------:R-:W-:Y:S01]  /*6090*/  MOV R19, R5 ;  /* 0x0000000500137202 */ /* 0x000fe20000000f00 */
[----:B------:R-:W-:Y:S01]  /*60a0*/  IMAD.MOV.U32 R0, RZ, RZ, RZ ;  /* 0x000000ffff007224 */ /* 0x000fe200078e00ff */
[----:B------:R-:W-:Y:S01]  /*60b0*/  ISETP.GE.AND P6, PT, R16, 0x1, PT ;  /* 0x000000011000780c */ /* 0x000fe20003fc6270 */
[----:B------:R-:W-:Y:S02]  /*60c0*/  IMAD.MOV.U32 R29, RZ, RZ, 0x1 ;  /* 0x00000001ff1d7424 */ /* 0x000fe400078e00ff */
[----:B------:R0:W-:Y:S10]  /*60d0*/  ST.E desc[UR36][R18.64], RZ ;  /* 0x000000ff12007985 */ /* 0x0001f4000c101924 */
[----:B0-----:R-:W-:Y:S05]  /*60e0*/  @!P6 BRA `(.L_x_133) ;  /* 0x0000000400e8e947 */ /* 0x001fea0003800000 */
[----:B------:R-:W0:Y:S01]  /*60f0*/  LDC R0, c[0x3][0x5464] ;  /* 0x00d51900ff007b82 */ /* 0x000e220000000800 */
[----:B------:R-:W-:Y:S02]  /*6100*/  HFMA2 R29, -RZ, RZ, 0, 5.9604644775390625e-08 ;  /* 0x00000001ff1d7431 */ /* 0x000fe400000001ff */
[----:B------:R-:W-:Y:S02]  /*6110*/  IMAD.MOV.U32 R4, RZ, RZ, RZ ;  /* 0x000000ffff047224 */ /* 0x000fe400078e00ff */
[----:B------:R-:W-:Y:S01]  /*6120*/  IMAD.MOV.U32 R9, RZ, RZ, RZ ;  /* 0x000000ffff097224 */ /* 0x000fe200078e00ff */
[----:B0-----:R-:W-:Y:S01]  /*6130*/  ISETP.GE.U32.AND P0, PT, R0, 0x4, PT ;  /* 0x000000040000780c */ /* 0x001fe20003f06070 */
[----:B------:R-:W-:-:S12]  /*6140*/  IMAD R3, R28, R0, R33 ;  /* 0x000000001c037224 */ /* 0x000fd800078e0221 */
[----:B------:R-:W-:Y:S05]  /*6150*/  @!P0 BRA `(.L_x_134) ;  /* 0x0000000400048947 */ /* 0x000fea0003800000 */
[----:B------:R-:W-:Y:S01]  /*6160*/  BSSY.RECONVERGENT B0, `(.L_x_135) ;  /* 0x000003f000007945 */ /* 0x000fe20003800200 */
[----:B------:R-:W-:Y:S01]  /*6170*/  LOP3.LUT R10, R0, 0x7ffffffc, RZ, 0xc0, !PT ;  /* 0x7ffffffc000a7812 */ /* 0x000fe200078ec0ff */
[----:B------:R-:W-:Y:S01]  /*6180*/  IMAD.MOV.U32 R9, RZ, RZ, RZ ;  /* 0x000000ffff097224 */ /* 0x000fe200078e00ff */
[----:B------:R-:W-:Y:S01]  /*6190*/  MOV R29, 0x1 ;  /* 0x00000001001d7802 */ /* 0x000fe20000000f00 */
[----:B------:R-:W-:Y:S01]  /*61a0*/  IMAD.MOV.U32 R11, RZ, RZ, R3 ;  /* 0x000000ffff0b7224 */ /* 0x000fe200078e0003 */
[----:B------:R-:W-:-:S07]  /*61b0*/  MOV R0, R2 ;  /* 0x0000000200007202 */ /* 0x000fce0000000f00 */
.L_x_147:
[----:B0-----:R-:W0:Y:S02]  /*61c0*/  LDC.64 R4, c[0x0][0x388] ;  /* 0x0000e200ff047b82 */ /* 0x001e240000000a00 */
[----:B0-----:R-:W-:-:S05]  /*61d0*/  IMAD.WIDE R4, R11, 0x4, R4 ;  /* 0x000000040b047825 */ /* 0x001fca00078e0204 */
[----:B------:R-:W2:Y:S01]  /*61e0*/  LDG.E R6, desc[UR36][R4.64] ;  /* 0x0000002404067981 */ /* 0x000ea2000c1e1900 */
[----:B------:R-:W-:Y:S01]  /*61f0*/  BSSY.RECONVERGENT B1, `(.L_x_136) ;  /* 0x000000a000017945 */ /* 0x000fe20003800200 */
[----:B--2---:R-:W-:-:S13]  /*6200*/  ISETP.NE.AND P0, PT, R6, 0x1, PT ;  /* 0x000000010600780c */ /* 0x004fda0003f05270 */
[----:B------:R-:W-:Y:S01]  /*6210*/  @!P0 VIADD R13, R9, 0x1 ;  /* 0x00000001090d8836 */ /* 0x000fe20000000000 */
[----:B------:R-:W-:Y:S06]  /*6220*/  @!P0 BRA `(.L_x_137) ;  /* 0x0000000000188947 */ /* 0x000fec0003800000 */
[----:B------:R-:W-:Y:S02]  /*6230*/  ISETP.NE.AND P0, PT, R9, RZ, PT ;  /* 0x000000ff0900720c */ /* 0x000fe40003f05270 */
[----:B------:R-:W-:-:S11]  /*6240*/  MOV R13, RZ ;  /* 0x000000ff000d7202 */ /* 0x000fd60000000f00 */
[----:B------:R-:W-:-:S04]  /*6250*/  @P0 IMAD.WIDE R6, R29, 0x4, R18 ;  /* 0x000000041d060825 */ /* 0x000fc800078e0212 */
[----:B------:R-:W-:Y:S01]  /*6260*/  @P0 VIADD R8, R29, 0x1 ;  /* 0x000000011d080836 */ /* 0x000fe20000000000 */
[----:B------:R0:W-:Y:S03]  /*6270*/  @P0 ST.E desc[UR36][R6.64], R9 ;  /* 0x0000000906000985 */ /* 0x0001e6000c101924 */
[----:B------:R-:W-:-:S07]  /*6280*/  @P0 IMAD.MOV.U32 R29, RZ, RZ, R8 ;  /* 0x000000ffff1d0224 */ /* 0x000fce00078e0008 */
.L_x_137:
[----:B------:R-:W-:Y:S05]  /*6290*/  BSYNC.RECONVERGENT B1 ;  /* 0x0000000000017941 */ /* 0x000fea0003800200 */
.L_x_136:
[----:B0-----:R-:W2:Y:S01]  /*62a0*/  LDG.E R6, desc[UR36][R4.64+0x4] ;  /* 0x0000042404067981 */ /* 0x001ea2000c1e1900 */
[----:B------:R-:W-:Y:S01]  /*62b0*/  VIADD R0, R0, 0x4 ;  /* 0x0000000400007836 */ /* 0x000fe20000000000 */
[----:B------:R-:W-:Y:S04]  /*62c0*/  BSSY.RECONVERGENT B1, `(.L_x_138) ;  /* 0x000000c000017945 */ /* 0x000fe80003800200 */
[----:B------:R-:W-:Y:S02]  /*62d0*/  ISETP.NE.AND P0, PT, R0, RZ, PT ;  /* 0x000000ff0000720c */ /* 0x000fe40003f05270 */
        /* <DEDUP_REMOVED lines=9> */
.L_x_139:
[----:B------:R-:W-:-:S07]  /*6370*/  VIADD R9, R13, 0x1 ;  /* 0x000000010d097836 */ /* 0x000fce0000000000 */
.L_x_140:
[----:B------:R-:W-:Y:S05]  /*6380*/  BSYNC.RECONVERGENT B1 ;  /* 0x0000000000017941 */ /* 0x000fea0003800200 */
.L_x_138:
[----:B0-----:R-:W2:Y:S01]  /*6390*/  LDG.E R6, desc[UR36][R4.64+0x8] ;  /* 0x0000082404067981 */ /* 0x001ea2000c1e1900 */
        /* <DEDUP_REMOVED lines=10> */
.L_x_142:
[----:B------:R-:W-:-:S07]  /*6440*/  VIADD R13, R9, 0x1 ;  /* 0x00000001090d7836 */ /* 0x000fce0000000000 */
.L_x_143:
[----:B------:R-:W-:Y:S05]  /*6450*/  BSYNC.RECONVERGENT B1 ;  /* 0x0000000000017941 */ /* 0x000fea0003800200 */
.L_x_141:
[----:B------:R-:W2:Y:S01]  /*6460*/  LDG.E R4, desc[UR36][R4.64+0xc] ;  /* 0x00000c2404047981 */ /* 0x000ea2000c1e1900 */
[----:B------:R-:W-:Y:S01]  /*6470*/  BSSY.RECONVERGENT B1, `(.L_x_144) ;  /* 0x000000b000017945 */ /* 0x000fe20003800200 */
[----:B--2---:R-:W-:-:S13]  /*6480*/  ISETP.NE.AND P1, PT, R4, 0x1, PT ;  /* 0x000000010400780c */ /* 0x004fda0003f25270 */
[----:B------:R-:W-:Y:S05]  /*6490*/  @!P1 BRA `(.L_x_145) ;  /* 0x00000000001c9947 */ /* 0x000fea0003800000 */
[----:B------:R-:W-:Y:S01]  /*64a0*/  ISETP.NE.AND P1, PT, R13, RZ, PT ;  /* 0x000000ff0d00720c */ /* 0x000fe20003f25270 */
[----:B0-----:R-:W-:-:S12]  /*64b0*/  HFMA2 R9, -RZ, RZ, 0, 0 ;  /* 0x00000000ff097431 */ /* 0x001fd800000001ff */
[----:B------:R-:W-:Y:S05]  /*64c0*/  @!P1 BRA `(.L_x_146) ;  /* 0x0000000000149947 */ /* 0x000fea0003800000 */
[----:B------:R-:W-:-:S04]  /*64d0*/  IMAD.WIDE R4, R29, 0x4, R18 ;  /* 0x000000041d047825 */ /* 0x000fc800078e0212 */
[----:B------:R-:W-:Y:S01]  /*64e0*/  VIADD R29, R29, 0x1 ;  /* 0x000000011d1d7836 */ /* 0x000fe20000000000 */
[----:B------:R0:W-:Y:S01]  /*64f0*/  ST.E desc[UR36][R4.64], R13 ;  /* 0x0000000d04007985 */ /* 0x0001e2000c101924 */
[----:B------:R-:W-:Y:S05]  /*6500*/  BRA `(.L_x_146) ;  /* 0x0000000000047947 */ /* 0x000fea0003800000 */
.L_x_145:
[----:B0-----:R-:W-:-:S07]  /*6510*/  VIADD R9, R13, 0x1 ;  /* 0x000000010d097836 */ /* 0x001fce0000000000 */
.L_x_146:
[----:B------:R-:W-:Y:S05]  /*6520*/  BSYNC.RECONVERGENT B1 ;  /* 0x0000000000017941 */ /* 0x000fea0003800200 */
.L_x_144:
[----:B------:R-:W-:Y:S01]  /*6530*/  IADD3 R11, PT, PT, R11, 0x4, RZ ;  /* 0x000000040b0b7810 */ /* 0x000fe20007ffe0ff */
[----:B------:R-:W-:Y:S06]  /*6540*/  @P0 BRA `(.L_x_147) ;  /* 0xfffffffc001c0947 */ /* 0x000fec000383ffff */
[----:B------:R-:W-:Y:S05]  /*6550*/  BSYNC.RECONVERGENT B0 ;  /* 0x0000000000007941 */ /* 0x000fea0003800200 */
.L_x_135:
[----:B0-----:R-:W-:-:S07]  /*6560*/  IMAD.MOV.U32 R4, RZ, RZ, R10 ;  /* 0x000000ffff047224 */ /* 0x001fce00078e000a */
.L_x_134:
[----:B------:R-:W-:Y:S01]  /*6570*/  ISETP.NE.AND P0, PT, R30, RZ, PT ;  /* 0x000000ff1e00720c */ /* 0x000fe20003f05270 */
[----:B------:R-:W-:Y:S01]  /*6580*/  BSSY.RECONVERGENT B0, `(.L_x_133) ;  /* 0x0000030000007945 */ /* 0x000fe20003800200 */
[----:B------:R-:W-:-:S11]  /*6590*/  IMAD.MOV.U32 R0, RZ, RZ, R9 ;  /* 0x000000ffff007224 */ /* 0x000fd600078e0009 */
[----:B------:R-:W-:Y:S05]  /*65a0*/  @!P0 BRA `(.L_x_148) ;  /* 0x0000000000b48947 */ /* 0x000fea0003800000 */
[----:B------:R-:W0:Y:S01]  /*65b0*/  LDC.64 R6, c[0x0][0x388] ;  /* 0x0000e200ff067b82 */ /* 0x000e220000000a00 */
[----:B------:R-:W-:-:S05]  /*65c0*/  IADD3 R3, PT, PT, R3, R4, RZ ;  /* 0x0000000403037210 */ /* 0x000fca0007ffe0ff */
[----:B0-----:R-:W-:-:S05]  /*65d0*/  IMAD.WIDE R6, R3, 0x4, R6 ;  /* 0x0000000403067825 */ /* 0x001fca00078e0206 */
        /* <DEDUP_REMOVED lines=11> */
.L_x_150:
[----:B------:R-:W-:-:S07]  /*6690*/  IADD3 R0, PT, PT, R9, 0x1, RZ ;  /* 0x0000000109007810 */ /* 0x000fce0007ffe0ff */
.L_x_151:
[----:B------:R-:W-:Y:S05]  /*66a0*/  BSYNC.RECONVERGENT B1 ;  /* 0x0000000000017941 */ /* 0x000fea0003800200 */
.L_x_149:
[----:B------:R-:W-:-:S13]  /*66b0*/  ISETP.NE.AND P0, PT, R30, 0x1, PT ;  /* 0x000000011e00780c */ /* 0x000fda0003f05270 */
[----:B------:R-:W-:Y:S05]  /*66c0*/  @!P0 BRA `(.L_x_148) ;  /* 0x00000000006c8947 */ /* 0x000fea0003800000 */
[----:B------:R-:W2:Y:S01]  /*66d0*/  LDG.E R3, desc[UR36][R6.64+0x4] ;  /* 0x0000042406037981 */ /* 0x000ea2000c1e1900 */
[----:B------:R-:W-:Y:S01]  /*66e0*/  BSSY.RECONVERGENT B1, `(.L_x_152) ;  /* 0x000000b000017945 */ /* 0x000fe20003800200 */
[----:B--2---:R-:W-:-:S13]  /*66f0*/  ISETP.NE.AND P0, PT, R3, 0x1, PT ;  /* 0x000000010300780c */ /* 0x004fda0003f05270 */
[----:B------:R-:W-:Y:S05]  /*6700*/  @!P0 BRA `(.L_x_153) ;  /* 0x00000000001c8947 */ /* 0x000fea0003800000 */
[----:B------:R-:W-:Y:S01]  /*6710*/  ISETP.NE.AND P0, PT, R0, RZ, PT ;  /* 0x000000ff0000720c */ /* 0x000fe20003f05270 */
[----:B------:R-:W-:-:S12]  /*6720*/  IMAD.MOV.U32 R3, RZ, RZ, RZ ;  /* 0x000000ffff037224 */ /* 0x000fd800078e00ff */
[----:B------:R-:W-:Y:S05]  /*6730*/  @!P0 BRA `(.L_x_154) ;  /* 0x0000000000148947 */ /* 0x000fea0003800000 */
[C---:B0-----:R-:W-:Y:S01]  /*6740*/  IMAD.WIDE R4, R29.reuse, 0x4, R18 ;  /* 0x000000041d047825 */ /* 0x041fe200078e0212 */
[----:B------:R-:W-:-:S04]  /*6750*/  IADD3 R29, PT, PT, R29, 0x1, RZ ;  /* 0x000000011d1d7810 */ /* 0x000fc80007ffe0ff */
[----:B------:R1:W-:Y:S01]  /*6760*/  ST.E desc[UR36][R4.64], R0 ;  /* 0x0000000004007985 */ /* 0x0003e2000c101924 */
[----:B------:R-:W-:Y:S05]  /*6770*/  BRA `(.L_x_154) ;  /* 0x0000000000047947 */ /* 0x000fea0003800000 */
.L_x_153:
[----:B------:R-:W-:-:S07]  /*6780*/  VIADD R3, R0, 0x1 ;  /* 0x0000000100037836 */ /* 0x000fce0000000000 */
.L_x_154:
[----:B------:R-:W-:Y:S05]  /*6790*/  BSYNC.RECONVERGENT B1 ;  /* 0x0000000000017941 */ /* 0x000fea0003800200 */
.L_x_152:
[----:B------:R-:W-:Y:S02]  /*67a0*/  ISETP.NE.AND P0, PT, R30, 0x2, PT ;  /* 0x000000021e00780c */ /* 0x000fe40003f05270 */
[----:B-1----:R-:W-:-:S11]  /*67b0*/  MOV R0, R3 ;  /* 0x0000000300007202 */ /* 0x002fd60000000f00 */
[----:B------:R-:W-:Y:S05]  /*67c0*/  @!P0 BRA `(.L_x_148) ;  /* 0x00000000002c8947 */ /* 0x000fea0003800000 */
[----:B------:R-:W2:Y:S02]  /*67d0*/  LDG.E R6, desc[UR36][R6.64+0x8] ;  /* 0x0000082406067981 */ /* 0x000ea4000c1e1900 */
        /* <DEDUP_REMOVED lines=9> */
.L_x_155:
[----:B------:R-:W-:-:S07]  /*6870*/  VIADD R0, R3, 0x1 ;  /* 0x0000000103007836 */ /* 0x000fce0000000000 */
.L_x_148:
[----:B------:R-:W-:Y:S05]  /*6880*/  BSYNC.RECONVERGENT B0 ;  /* 0x0000000000007941 */ /* 0x000fea0003800200 */
.L_x_133:
[----:B-1----:R-:W-:Y:S02]  /*6890*/  SHF.L.U32 R3, R28, 0x2, RZ ;  /* 0x000000021c037819 */ /* 0x002fe400000006ff */
[----:B------:R-:W-:Y:S02]  /*68a0*/  ISETP.NE.AND P0, PT, R0, RZ, PT ;  /* 0x000000ff0000720c */ /* 0x000fe40003f05270 */
[----:B------:R1:W2:Y:S01]  /*68b0*/  LDC R38, c[0x3][R3+0x5140] ;  /* 0x00d4500003267b82 */ /* 0x0002a20000000800 */
[----:B------:R-:W-:-:S07]  /*68c0*/  MOV R8, 0x8 ;  /* 0x0000000800087802 */ /* 0x000fce0000000f00 */
[----:B------:R1:W3:Y:S03]  /*68d0*/  LDC R36, c[0x3][R3+0x52d0] ;  /* 0x00d4b40003247b82 */ /* 0x0002e60000000800 */
[----:B------:R-:W-:-:S04]  /*68e0*/  @P0 IMAD.WIDE R6, R29, 0x4, R18 ;  /* 0x000000041d060825 */ /* 0x000fc800078e0212 */
[----:B0-----:R-:W-:Y:S01]  /*68f0*/  @P0 VIADD R4, R29, 0x1 ;  /* 0x000000011d040836 */ /* 0x001fe20000000000 */
[----:B------:R1:W-:Y:S01]  /*6900*/  @P0 ST.E desc[UR36][R6.64], R0 ;  /* 0x0000000006000985 */ /* 0x0003e2000c101924 */
[----:B------:R-:W0:Y:S03]  /*6910*/  LDC.64 R8, c[0x4][R8] ;  /* 0x0100000008087b82 */ /* 0x000e260000000a00 */
[----:B------:R-:W-:-:S05]  /*6920*/  @P0 MOV R29, R4 ;  /* 0x00000004001d0202 */ /* 0x000fca0000000f00 */
[----:B------:R-:W-:-:S07]  /*6930*/  IMAD.WIDE R4, R29, 0x8, RZ ;  /* 0x000000081d047825 */ /* 0x000fce00078e02ff */
[----:B------:R-:W-:-:S07]  /*6940*/  LEPC R20, `(.L_x_156) ;  /* 0x000000001014794e */ /* 0x000fce0000000000 */
[----:B0123--:R-:W-:Y:S05]  /*6950*/  CALL.ABS.NOINC R8 ;  /* 0x0000000008007343 */ /* 0x00ffea0003c00000 */
.L_x_156:
[----:B------:R-:W-:Y:S01]  /*6960*/  ISETP.GE.AND P0, PT, R29, 0x1, PT ;  /* 0x000000011d00780c */ /* 0x000fe20003f06270 */
[----:B------:R-:W-:Y:S01]  /*6970*/  BSSY.RECONVERGENT B7, `(.L_x_157) ;  /* 0x000009a000077945 */ /* 0x000fe20003800200 */
[----:B------:R-:W-:Y:S01]  /*6980*/  IMAD.MOV.U32 R16, RZ, RZ, R4 ;  /* 0x000000ffff107224 */ /* 0x000fe200078e0004 */
[----:B------:R-:W-:-:S10]  /*6990*/  MOV R17, R5 ;  /* 0x0000000500117202 */ /* 0x000fd40000000f00 */
[----:B------:R-:W-:Y:S05]  /*69a0*/  @!P0 BRA `(.L_x_158) ;  /* 0x0000000800588947 */ /* 0x000fea0003800000 */
[----:B------:R-:W-:Y:S01]  /*69b0*/  ISETP.GE.U32.AND P0, PT, R29, 0x8, PT ;  /* 0x000000081d00780c */ /* 0x000fe20003f06070 */
[----:B------:R-:W-:Y:S01]  /*69c0*/  BSSY.RECONVERGENT B6, `(.L_x_159) ;  /* 0x0000049000067945 */ /* 0x000fe20003800200 */
[----:B------:R-:W-:Y:S02]  /*69d0*/  IMAD.MOV.U32 R37, RZ, RZ, RZ ;  /* 0x000000ffff257224 */ /* 0x000fe400078e00ff */
[----:B------:R-:W-:-:S09]  /*69e0*/  IMAD.WIDE R24, R38, 0x4, RZ ;  /* 0x0000000426187825 */ /* 0x000fd200078e02ff */
[----:B------:R-:W-:Y:S05]  /*69f0*/  @!P0 BRA `(.L_x_160) ;  /* 0x0000000400148947 */ /* 0x000fea0003800000 */
[----:B------:R-:W-:Y:S01]  /*6a00*/  HFMA2 R40, -RZ, RZ, 0, 0 ;  /* 0x00000000ff287431 */ /* 0x000fe200000001ff */
[----:B------:R-:W-:-:S07]  /*6a10*/  LOP3.LUT R37, R29, 0x7ffffff8, RZ, 0xc0, !PT ;  /* 0x7ffffff81d257812 */ /* 0x000fce00078ec0ff */
.L_x_169:
[----:B------:R-:W-:Y:S01]  /*6a20*/  MOV R39, 0x8 ;  /* 0x0000000800277802 */ /* 0x000fe20000000f00 */
[----:B------:R-:W-:Y:S01]  /*6a30*/  IMAD.MOV.U32 R4, RZ, RZ, R24 ;  /* 0x000000ffff047224 */ /* 0x000fe200078e0018 */
[----:B------:R-:W-:Y:S02]  /*6a40*/  MOV R5, R25 ;  /* 0x0000001900057202 */ /* 0x000fe40000000f00 */
[----:B------:R0:W1:Y:S05]  /*6a50*/  LDC.64 R6, c[0x4][R39] ;  /* 0x0100000027067b82 */ /* 0x00006a0000000a00 */
[----:B------:R-:W-:-:S07]  /*6a60*/  LEPC R20, `(.L_x_161) ;  /* 0x000000001014794e */ /* 0x000fce0000000000 */
[----:B01----:R-:W-:Y:S05]  /*6a70*/  CALL.ABS.NOINC R6 ;  /* 0x0000000006007343 */ /* 0x003fea0003c00000 */
.L_x_161:
[----:B------:R-:W-:Y:S01]  /*6a80*/  IMAD.WIDE.U32 R26, R40, 0x8, R16 ;  /* 0x00000008281a7825 */ /* 0x000fe200078e0010 */
[----:B------:R-:W-:Y:S01]  /*6a90*/  MOV R9, R5 ;  /* 0x0000000500097202 */ /* 0x000fe20000000f00 */
[----:B------:R0:W1:Y:S01]  /*6aa0*/  LDC.64 R6, c[0x4][R39] ;  /* 0x0100000027067b82 */ /* 0x0000620000000a00 */
[----:B------:R-:W-:Y:S01]  /*6ab0*/  MOV R5, R25 ;  /* 0x0000001900057202 */ /* 0x000fe20000000f00 */
[----:B------:R-:W-:Y:S02]  /*6ac0*/  IMAD.MOV.U32 R8, RZ, RZ, R4 ;  /* 0x000000ffff087224 */ /* 0x000fe400078e0004 */
[----:B------:R-:W-:-:S03]  /*6ad0*/  IMAD.MOV.U32 R4, RZ, RZ, R24 ;  /* 0x000000ffff047224 */ /* 0x000fc600078e0018 */
[----:B------:R0:W-:Y:S04]  /*6ae0*/  ST.E.64 desc[UR36][R26.64], R8 ;  /* 0x000000081a007985 */ /* 0x0001e8000c101b24 */
[----:B------:R-:W-:-:S07]  /*6af0*/  LEPC R20, `(.L_x_162) ;  /* 0x000000001014794e */ /* 0x000fce0000000000 */
[----:B01----:R-:W-:Y:S05]  /*6b00*/  CALL.ABS.NOINC R6 ;  /* 0x0000000006007343 */ /* 0x003fea0003c00000 */
.L_x_162:
[----:B------:R-:W-:Y:S01]  /*6b10*/  IMAD.MOV.U32 R8, RZ, RZ, R4 ;  /* 0x000000ffff087224 */ /* 0x000fe200078e0004 */
[----:B------:R-:W-:Y:S01]  /*6b20*/  MOV R9, R5 ;  /* 0x0000000500097202 */ /* 0x000fe20000000f00 */
[----:B------:R0:W1:Y:S01]  /*6b30*/  LDC.64 R6, c[0x4][R39] ;  /* 0x0100000027067b82 */ /* 0x0000620000000a00 */
[----:B------:R-:W-:Y:S01]  /*6b40*/  IMAD.MOV.U32 R4, RZ, RZ, R24 ;  /* 0x000000ffff047224 */ /* 0x000fe200078e0018 */
[----:B------:R-:W-:Y:S02]  /*6b50*/  MOV R5, R25 ;  /* 0x0000001900057202 */ /* 0x000fe40000000f00 */
[----:B------:R0:W-:Y:S05]  /*6b60*/  ST.E.64 desc[UR36][R26.64+0x8], R8 ;  /* 0x000008081a007985 */ /* 0x0001ea000c101b24 */
[----:B------:R-:W-:-:S07]  /*6b70*/  LEPC R20, `(.L_x_163) ;  /* 0x000000001014794e */ /* 0x000fce0000000000 */
[----:B01----:R-:W-:Y:S05]  /*6b80*/  CALL.ABS.NOINC R6 ;  /* 0x0000000006007343 */ /* 0x003fea0003c00000 */
.L_x_163:
        /* <DEDUP_REMOVED lines=8> */
.L_x_164:
        /* <DEDUP_REMOVED lines=8> */
.L_x_165:
        /* <DEDUP_REMOVED lines=8> */
.L_x_166:
        /* <DEDUP_REMOVED lines=8> */
.L_x_167:
        /* <DEDUP_REMOVED lines=8> */
.L_x_168:
[----:B------:R0:W-:Y:S01]  /*6e10*/  ST.E.64 desc[UR36][R26.64+0x38], R4 ;  /* 0x000038041a007985 */ /* 0x0001e2000c101b24 */
[----:B------:R-:W-:-:S05]  /*6e20*/  VIADD R40, R40, 0x8 ;  /* 0x0000000828287836 */ /* 0x000fca0000000000 */
[----:B------:R-:W-:-:S13]  /*6e30*/  ISETP.NE.AND P0, PT, R40, R37, PT ;  /* 0x000000252800720c */ /* 0x000fda0003f05270 */
[----:B0-----:R-:W-:Y:S05]  /*6e40*/  @P0 BRA `(.L_x_169) ;  /* 0xfffffff800f40947 */ /* 0x001fea000383ffff */
.L_x_160:
[----:B------:R-:W-:Y:S05]  /*6e50*/  BSYNC.RECONVERGENT B6 ;  /* 0x0000000000067941 */ /* 0x000fea0003800200 */
.L_x_159:
        /* <DEDUP_REMOVED lines=13> */
.L_x_172:
        /* <DEDUP_REMOVED lines=9> */
.L_x_173:
[----:B------:R-:W-:Y:S01]  /*6fc0*/  MOV R8, R4 ;  /* 0x0000000400087202 */ /* 0x000fe20000000f00 */
[----:B------:R-:W-:Y:S01]  /*6fd0*/  IMAD.MOV.U32 R9, RZ, RZ, R5 ;  /* 0x000000ffff097224 */ /* 0x000fe200078e0005 */
[----:B------:R0:W1:Y:S01]  /*6fe0*/  LDC.64 R6, c[0x4][R39] ;  /* 0x0100000027067b82 */ /* 0x0000620000000a00 */
[----:B------:R-:W-:Y:S01]  /*6ff0*/  MOV R4, R24 ;  /* 0x0000001800047202 */ /* 0x000fe20000000f00 */
[----:B------:R-:W-:Y:S02]  /*7000*/  IMAD.MOV.U32 R5, RZ, RZ, R25 ;  /* 0x000000ffff057224 */ /* 0x000fe400078e0019 */
[----:B------:R0:W-:Y:S05]  /*7010*/  ST.E.64 desc[UR36][R26.64+0x8], R8 ;  /* 0x000008081a007985 */ /* 0x0001ea000c101b24 */
[----:B------:R-:W-:-:S07]  /*7020*/  LEPC R20, `(.L_x_174) ;  /* 0x000000001014794e */ /* 0x000fce0000000000 */
[----:B01----:R-:W-:Y:S05]  /*7030*/  CALL.ABS.NOINC R6 ;  /* 0x0000000006007343 */ /* 0x003fea0003c00000 */
.L_x_174:
        /* <DEDUP_REMOVED lines=8> */
.L_x_175:
[----:B------:R0:W-:Y:S01]  /*70c0*/  ST.E.64 desc[UR36][R26.64+0x18], R4 ;  /* 0x000018041a007985 */ /* 0x0001e2000c101b24 */
[----:B------:R-:W-:-:S07]  /*70d0*/  IADD3 R37, PT, PT, R37, 0x4, RZ ;  /* 0x0000000425257810 */ /* 0x000fce0007ffe0ff */
.L_x_171:
[----:B------:R-:W-:Y:S05]  /*70e0*/  BSYNC.RECONVERGENT B6 ;  /* 0x0000000000067941 */ /* 0x000fea0003800200 */
.L_x_170:
        /* <DEDUP_REMOVED lines=11> */
.L_x_178:
        /* <DEDUP_REMOVED lines=9> */
.L_x_179:
[----:B------:R1:W-:Y:S01]  /*7230*/  ST.E.64 desc[UR36][R26.64+0x8], R4 ;  /* 0x000008041a007985 */ /* 0x0003e2000c101b24 */
[----:B------:R-:W-:-:S07]  /*7240*/  VIADD R37, R37, 0x2 ;  /* 0x0000000225257836 */ /* 0x000fce0000000000 */
.L_x_177:
[----:B------:R-:W-:Y:S05]  /*7250*/  BSYNC.RECONVERGENT B6 ;  /* 0x0000000000067941 */ /* 0x000fea0003800200 */
.L_x_176:
[----:B------:R-:W-:-:S04]  /*7260*/  LOP3.LUT R0, R29, 0x1, RZ, 0xc0, !PT ;  /* 0x000000011d007812 */ /* 0x000fc800078ec0ff */
[----:B------:R-:W-:-:S13]  /*7270*/  ISETP.NE.U32.AND P0, PT, R0, 0x1, PT ;  /* 0x000000010000780c */ /* 0x000fda0003f05070 */
[----:B------:R-:W-:Y:S05]  /*7280*/  @P0 BRA `(.L_x_158) ;  /* 0x0000000000200947 */ /* 0x000fea0003800000 */
[----:B------:R-:W-:Y:S01]  /*7290*/  MOV R0, 0x8 ;  /* 0x0000000800007802 */ /* 0x000fe20000000f00 */
[----:B01----:R-:W-:Y:S01]  /*72a0*/  IMAD.MOV.U32 R5, RZ, RZ, R25 ;  /* 0x000000ffff057224 */ /* 0x003fe200078e0019 */
[----:B------:R-:W-:Y:S02]  /*72b0*/  MOV R4, R24 ;  /* 0x0000001800047202 */ /* 0x000fe40000000f00 */
[----:B------:R0:W1:Y:S05]  /*72c0*/  LDC.64 R6, c[0x4][R0] ;  /* 0x0100000000067b82 */ /* 0x00006a0000000a00 */
[----:B------:R-:W-:-:S07]  /*72d0*/  LEPC R20, `(.L_x_180) ;  /* 0x000000001014794e */ /* 0x000fce0000000000 */
[----:B01----:R-:W-:Y:S05]  /*72e0*/  CALL.ABS.NOINC R6 ;  /* 0x0000000006007343 */ /* 0x003fea0003c00000 */
.L_x_180:
[----:B------:R-:W-:-:S05]  /*72f0*/  IMAD.WIDE.U32 R6, R37, 0x8, R16 ;  /* 0x0000000825067825 */ /* 0x000fca00078e0010 */
[----:B------:R2:W-:Y:S02]  /*7300*/  ST.E.64 desc[UR36][R6.64], R4 ;  /* 0x0000000406007985 */ /* 0x0005e4000c101b24 */
.L_x_158:
[----:B------:R-:W-:Y:S05]  /*7310*/  BSYNC.RECONVERGENT B7 ;  /* 0x0000000000077941 */ /* 0x000fea0003800200 */
.L_x_157:
[----:B012---:R-:W2:Y:S01]  /*7320*/  LD.E.64 R4, desc[UR36][R16.64] ;  /* 0x0000002410047980 */ /* 0x007ea2000c101b00 */
[----:B------:R-:W-:Y:S01]  /*7330*/  ISETP.GE.AND P0, PT, R29, 0x2, PT ;  /* 0x000000021d00780c */ /* 0x000fe20003f06270 */
[----:B------:R-:W-:Y:S02]  /*7340*/  BSSY.RECONVERGENT B0, `(.L_x_181) ;  /* 0x000004b000007945 */ /* 0x000fe40003800200 */
[----:B--2---:R0:W-:Y:S10]  /*7350*/  ST.E desc[UR36][R4.64], RZ ;  /* 0x000000ff04007985 */ /* 0x0041f4000c101924 */
[----:B------:R-:W-:Y:S05]  /*7360*/  @!P0 BRA `(.L_x_182) ;  /* 0x0000000400208947 */ /* 0x000fea0003800000 */
[C---:B------:R-:W-:Y:S01]  /*7370*/  IADD3 R0, PT, PT, R29.reuse, -0x2, RZ ;  /* 0xfffffffe1d007810 */ /* 0x040fe20007ffe0ff */
[----:B------:R-:W-:Y:S01]  /*7380*/  BSSY.RECONVERGENT B1, `(.L_x_183) ;  /* 0x0000028000017945 */ /* 0x000fe20003800200 */
[----:B------:R-:W-:Y:S02]  /*7390*/  HFMA2 R3, -RZ, RZ, 0, 5.9604644775390625e-08 ;  /* 0x00000001ff037431 */ /* 0x000fe400000001ff */
[----:B------:R-:W-:Y:S01]  /*73a0*/  ISETP.GE.U32.AND P0, PT, R0, 0x3, PT ;  /* 0x000000030000780c */ /* 0x000fe20003f06070 */
[----:B------:R-:W-:-:S05]  /*73b0*/  VIADD R0, R29, 0xffffffff ;  /* 0xffffffff1d007836 */ /* 0x000fca0000000000 */
[----:B------:R-:W-:-:S07]  /*73c0*/  LOP3.LUT R20, R0, 0x3, RZ, 0xc0, !PT ;  /* 0x0000000300147812 */ /* 0x000fce00078ec0ff */
[----:B------:R-:W-:Y:S05]  /*73d0*/  @!P0 BRA `(.L_x_184) ;  /* 0x0000000000888947 */ /* 0x000fea0003800000 */
[----:B------:R-:W-:Y:S01]  /*73e0*/  BSSY.RECONVERGENT B2, `(.L_x_184) ;  /* 0x0000021000027945 */ /* 0x000fe20003800200 */
[----:B------:R-:W-:Y:S01]  /*73f0*/  LOP3.LUT R0, R0, 0xfffffffc, RZ, 0xc0, !PT ;  /* 0xfffffffc00007812 */ /* 0x000fe200078ec0ff */
[----:B------:R-:W-:-:S07]  /*7400*/  IMAD.MOV.U32 R3, RZ, RZ, 0x1 ;  /* 0x00000001ff037424 */ /* 0x000fce00078e00ff */
.L_x_185:
[----:B------:R-:W-:-:S05]  /*7410*/  IMAD.WIDE.U32 R6, R3, 0x8, R16 ;  /* 0x0000000803067825 */ /* 0x000fca00078e0010 */
[----:B--2---:R-:W2:Y:S01]  /*7420*/  LD.E.64 R12, desc[UR36][R6.64+-0x8] ;  /* 0xfffff824060c7980 */ /* 0x004ea2000c101b00 */
[----:B0-----:R-:W-:-:S03]  /*7430*/  IMAD.WIDE.U32 R4, R3, 0x4, R18 ;  /* 0x0000000403047825 */ /* 0x001fc600078e0012 */
[----:B------:R-:W3:Y:S04]  /*7440*/  LD.E.64 R8, desc[UR36][R6.64] ;  /* 0x0000002406087980 */ /* 0x000ee8000c101b00 */
[----:B------:R-:W4:Y:S04]  /*7450*/  LD.E R11, desc[UR36][R4.64] ;  /* 0x00000024040b7980 */ /* 0x000f28000c101900 */
[----:B--2---:R-:W4:Y:S02]  /*7460*/  LD.E R12, desc[UR36][R12.64] ;  /* 0x000000240c0c7980 */ /* 0x004f24000c101900 */
[----:B----4-:R-:W-:-:S05]  /*7470*/  IADD3 R21, PT, PT, R12, -R11, RZ ;  /* 0x8000000b0c157210 */ /* 0x010fca0007ffe0ff */
        /* <DEDUP_REMOVED lines=17> */
[----:B-1----:R-:W-:-:S04]  /*7590*/  IADD3 R11, PT, PT, R3, 0x3, RZ ;  /* 0x00000003030b7810 */ /* 0x002fc80007ffe0ff */
[----:B------:R-:W-:Y:S01]  /*75a0*/  ISETP.NE.AND P0, PT, R11, R0, PT ;  /* 0x000000000b00720c */ /* 0x000fe20003f05270 */
[----:B------:R-:W-:Y:S02]  /*75b0*/  VIADD R3, R3, 0x4 ;  /* 0x0000000403037836 */ /* 0x000fe40000000000 */
[----:B----4-:R-:W-:-:S05]  /*75c0*/  IMAD.IADD R21, R8, 0x1, -R21 ;  /* 0x0000000108157824 */ /* 0x010fca00078e0a15 */
[----:B-----5:R2:W-:Y:S05]  /*75d0*/  ST.E desc[UR36][R14.64], R21 ;  /* 0x000000150e007985 */ /* 0x0205ea000c101924 */
[----:B------:R-:W-:Y:S05]  /*75e0*/  @P0 BRA `(.L_x_185) ;  /* 0xfffffffc00880947 */ /* 0x000fea000383ffff */
[----:B------:R-:W-:Y:S05]  /*75f0*/  BSYNC.RECONVERGENT B2 ;  /* 0x0000000000027941 */ /* 0x000fea0003800200 */
.L_x_184:
[----:B------:R-:W-:Y:S05]  /*7600*/  BSYNC.RECONVERGENT B1 ;  /* 0x0000000000017941 */ /* 0x000fea0003800200 */
.L_x_183:
[----:B------:R-:W-:-:S13]  /*7610*/  ISETP.NE.AND P0, PT, R20, RZ, PT ;  /* 0x000000ff1400720c */ /* 0x000fda0003f05270 */
[----:B------:R-:W-:Y:S05]  /*7620*/  @!P0 BRA `(.L_x_182) ;  /* 0x0000000000708947 */ /* 0x000fea0003800000 */
[----:B0-----:R-:W-:-:S05]  /*7630*/  IMAD.WIDE R4, R3, 0x8, R16 ;  /* 0x0000000803047825 */ /* 0x001fca00078e0210 */
[----:B--2---:R-:W2:Y:S01]  /*7640*/  LD.E.64 R12, desc[UR36][R4.64+-0x8] ;  /* 0xfffff824040c7980 */ /* 0x004ea2000c101b00 */
[----:B------:R-:W-:-:S04]  /*7650*/  IMAD.WIDE.U32 R6, R3, 0x4, R18 ;  /* 0x0000000403067825 */ /* 0x000fc800078e0012 */
[----:B------:R-:W-:Y:S01]  /*7660*/  IMAD.WIDE.U32 R8, R3, 0x8, R16 ;  /* 0x0000000803087825 */ /* 0x000fe200078e0010 */
[----:B------:R-:W3:Y:S04]  /*7670*/  LD.E R15, desc[UR36][R6.64] ;  /* 0x00000024060f7980 */ /* 0x000ee8000c101900 */
[----:B------:R-:W4:Y:S04]  /*7680*/  LD.E.64 R10, desc[UR36][R8.64] ;  /* 0x00000024080a7980 */ /* 0x000f28000c101b00 */
[----:B--2---:R-:W3:Y:S01]  /*7690*/  LD.E R12, desc[UR36][R12.64] ;  /* 0x000000240c0c7980 */ /* 0x004ee2000c101900 */
[----:B------:R-:W-:-:S02]  /*76a0*/  ISETP.NE.AND P0, PT, R20, 0x1, PT ;  /* 0x000000011400780c */ /* 0x000fc40003f05270 */
[----:B---3--:R-:W-:-:S05]  /*76b0*/  IADD3 R15, PT, PT, R12, -R15, RZ ;  /* 0x8000000f0c0f7210 */ /* 0x008fca0007ffe0ff */
[----:B----4-:R1:W-:Y:S06]  /*76c0*/  ST.E desc[UR36][R10.64], R15 ;  /* 0x0000000f0a007985 */ /* 0x0103ec000c101924 */
        /* <DEDUP_REMOVED lines=18> */
.L_x_182:
[----:B------:R-:W-:Y:S05]  /*77f0*/  BSYNC.RECONVERGENT B0 ;  /* 0x0000000000007941 */ /* 0x000fea0003800200 */
.L_x_181:
[----:B------:R-:W-:Y:S01]  /*7800*/  ISETP.GE.AND P0, PT, R38, 0x2, PT ;  /* 0x000000022600780c */ /* 0x000fe20003f06270 */
[----:B------:R-:W-:-:S12]  /*7810*/  BSSY.RECONVERGENT B0, `(.L_x_186) ;  /* 0x0000122000007945 */ /* 0x000fd80003800200 */
[----:B------:R-:W-:Y:S05]  /*7820*/  @!P0 BRA `(.L_x_187) ;  /* 0x0000001000808947 */ /* 0x000fea0003800000 */
[----:B------:R-:W-:Y:S01]  /*7830*/  IADD3 R0, PT, PT, R38, -0x2, RZ ;  /* 0xfffffffe26007810 */ /* 0x000fe20007ffe0ff */
[----:B------:R-:W-:Y:S01]  /*7840*/  BSSY.RECONVERGENT B1, `(.L_x_188) ;  /* 0x0000042000017945 */ /* 0x000fe20003800200 */
[----:B---34-:R-:W-:Y:S02]  /*7850*/  MOV R3, 0x1 ;  /* 0x0000000100037802 */ /* 0x018fe40000000f00 */
[----:B------:R-:W-:Y:S01]  /*7860*/  ISETP.GE.U32.AND P0, PT, R0, 0x7, PT ;  /* 0x000000070000780c */ /* 0x000fe20003f06070 */
[----:B------:R-:W-:-:S05]  /*7870*/  VIADD R0, R38, 0xffffffff ;  /* 0xffffffff26007836 */ /* 0x000fca0000000000 */
[----:B--2---:R-:W-:-:S07]  /*7880*/  LOP3.LUT R12, R0, 0x7, RZ, 0xc0, !PT ;  /* 0x00000007000c7812 */ /* 0x004fce00078ec0ff */
[----:B------:R-:W-:Y:S05]  /*7890*/  @!P0 BRA `(.L_x_189) ;  /* 0x0000000000f08947 */ /* 0x000fea0003800000 */
[----:B------:R-:W-:Y:S01]  /*78a0*/  BSSY.RECONVERGENT B2, `(.L_x_190) ;  /* 0x000003a000027945 */ /* 0x000fe20003800200 */
[----:B------:R-:W-:Y:S01]  /*78b0*/  LOP3.LUT R3, R0, 0xfffffff8, RZ, 0xc0, !PT ;  /* 0xfffffff800037812 */ /* 0x000fe200078ec0ff */
[----:B0-----:R-:W-:-:S07]  /*78c0*/  IMAD.MOV.U32 R5, RZ, RZ, 0x1 ;  /* 0x00000001ff057424 */ /* 0x001fce00078e00ff */
.L_x_191:
[----:B0-----:R-:W2:Y:S01]  /*78d0*/  LD.E.64 R6, desc[UR36][R16.64] ;  /* 0x0000002410067980 */ /* 0x001ea2000c101b00 */
[----:B------:R-:W-:Y:S01]  /*78e0*/  IADD3 R4, PT, PT, R36, R5, RZ ;  /* 0x0000000524047210 */ /* 0x000fe20007ffe0ff */
[----:B------:R-:W-:-:S03]  /*78f0*/  UMOV UR4, 0x2a30 ;  /* 0x00002a3000047882 */ /* 0x000fc60000000000 */
[----:B------:R-:W-:-:S04]  /*7900*/  LEA R4, R4, UR4, 0x2 ;  /* 0x0000000404047c11 */ /* 0x000fc8000f8e10ff */
[----:B------:R-:W0:Y:S01]  /*7910*/  LDC R9, c[0x3][R4] ;  /* 0x00c0000004097b82 */ /* 0x000e220000000800 */
[----:B--2---:R-:W-:-:S05]  /*7920*/  IMAD.WIDE.U32 R6, R5, 0x4, R6 ;  /* 0x0000000405067825 */ /* 0x004fca00078e0006 */
[----:B------:R-:W0:Y:S02]  /*7930*/  LD.E R8, desc[UR36][R6.64+-0x4] ;  /* 0xfffffc2406087980 */ /* 0x000e24000c101900 */
[----:B0-----:R-:W-:-:S05]  /*7940*/  IMAD.IADD R13, R8, 0x1, -R9 ;  /* 0x00000001080d7824 */ /* 0x001fca00078e0a09 */
[----:B------:R0:W-:Y:S04]  /*7950*/  ST.E desc[UR36][R6.64], R13 ;  /* 0x0000000d06007985 */ /* 0x0001e8000c101924 */
[----:B------:R-:W2:Y:S01]  /*7960*/  LD.E.64 R8, desc[UR36][R16.64] ;  /* 0x0000002410087980 */ /* 0x000ea2000c101b00 */
[----:B-1----:R-:W1:Y:S01]  /*7970*/  LDC R11, c[0x3][R4+0x4] ;  /* 0x00c00100040b7b82 */ /* 0x002e620000000800 */
        /* <DEDUP_REMOVED lines=14> */
[----:B0-----:R-:W-:-:S05]  /*7a60*/  IADD3 R13, PT, PT, R13, -R14, RZ ;  /* 0x8000000e0d0d7210 */ /* 0x001fca0007ffe0ff */
[----:B------:R0:W-:Y:S04]  /*7a70*/  ST.E desc[UR36][R6.64+0xc], R13 ;  /* 0x00000c0d06007985 */ /* 0x0001e8000c101924 */
[----:B-1----:R-:W3:Y:S01]  /*7a80*/  LD.E.64 R8, desc[UR36][R16.64] ;  /* 0x0000002410087980 */ /* 0x002ee2000c101b00 */
[----:B------:R-:W1:Y:S01]  /*7a90*/  LDC R15, c[0x3][R4+0x10] ;  /* 0x00c00400040f7b82 */ /* 0x000e620000000800 */
[----:B---3--:R-:W-:-:S05]  /*7aa0*/  IMAD.WIDE.U32 R8, R5, 0x4, R8 ;  /* 0x0000000405087825 */ /* 0x008fca00078e0008 */
[----:B------:R-:W1:Y:S02]  /*7ab0*/  LD.E R14, desc[UR36][R8.64+0xc] ;  /* 0x00000c24080e7980 */ /* 0x000e64000c101900 */
[----:B-1----:R-:W-:-:S05]  /*7ac0*/  IMAD.IADD R15, R14, 0x1, -R15 ;  /* 0x000000010e0f7824 */ /* 0x002fca00078e0a0f */
[----:B------:R1:W-:Y:S04]  /*7ad0*/  ST.E desc[UR36][R8.64+0x10], R15 ;  /* 0x0000100f08007985 */ /* 0x0003e8000c101924 */
[----:B--2---:R-:W2:Y:S01]  /*7ae0*/  LD.E.64 R10, desc[UR36][R16.64] ;  /* 0x00000024100a7980 */ /* 0x004ea2000c101b00 */
[----:B------:R-:W3:Y:S01]  /*7af0*/  LDC R21, c[0x3][R4+0x14] ;  /* 0x00c0050004157b82 */ /* 0x000ee20000000800 */
[----:B--2---:R-:W-:-:S05]  /*7b00*/  IMAD.WIDE.U32 R10, R5, 0x4, R10 ;  /* 0x00000004050a7825 */ /* 0x004fca00078e000a */
[----:B------:R-:W3:Y:S02]  /*7b10*/  LD.E R14, desc[UR36][R10.64+0x10] ;  /* 0x000010240a0e7980 */ /* 0x000ee4000c101900 */
[----:B---3--:R-:W-:-:S05]  /*7b20*/  IADD3 R21, PT, PT, R14, -R21, RZ ;  /* 0x800000150e157210 */ /* 0x008fca0007ffe0ff */
        /* <DEDUP_REMOVED lines=11> */
[C---:B--2---:R-:W-:Y:S01]  /*7be0*/  VIADD R10, R5.reuse, 0x7 ;  /* 0x00000007050a7836 */ /* 0x044fe20000000000 */
[----:B------:R-:W-:-:S04]  /*7bf0*/  IADD3 R5, PT, PT, R5, 0x8, RZ ;  /* 0x0000000805057810 */ /* 0x000fc80007ffe0ff */
[----:B------:R-:W-:Y:S02]  /*7c00*/  ISETP.NE.AND P0, PT, R10, R3, PT ;  /* 0x000000030a00720c */ /* 0x000fe40003f05270 */
[----:B-1----:R-:W-:-:S05]  /*7c10*/  IADD3 R15, PT, PT, R14, -R15, RZ ;  /* 0x8000000f0e0f7210 */ /* 0x002fca0007ffe0ff */
[----:B------:R0:W-:Y:S06]  /*7c20*/  ST.E desc[UR36][R8.64+0x1c], R15 ;  /* 0x00001c0f08007985 */ /* 0x0001ec000c101924 */
[----:B------:R-:W-:Y:S05]  /*7c30*/  @P0 BRA `(.L_x_191) ;  /* 0xfffffffc00240947 */ /* 0x000fea000383ffff */
[----:B------:R-:W-:Y:S05]  /*7c40*/  BSYNC.RECONVERGENT B2 ;  /* 0x0000000000027941 */ /* 0x000fea0003800200 */
.L_x_190:
[----:B------:R-:W-:-:S07]  /*7c50*/  IMAD.MOV.U32 R3, RZ, RZ, R5 ;  /* 0x000000ffff037224 */ /* 0x000fce00078e0005 */
.L_x_189:
[----:B------:R-:W-:Y:S05]  /*7c60*/  BSYNC.RECONVERGENT B1 ;  /* 0x0000000000017941 */ /* 0x000fea0003800200 */
.L_x_188:
[----:B------:R-:W-:Y:S01]  /*7c70*/  ISETP.NE.AND P0, PT, R12, RZ, PT ;  /* 0x000000ff0c00720c */ /* 0x000fe20003f05270 */
[----:B------:R-:W-:-:S12]  /*7c80*/  BSSY.RECONVERGENT B1, `(.L_x_192) ;  /* 0x000004a000017945 */ /* 0x000fd80003800200 */
[----:B------:R-:W-:Y:S05]  /*7c90*/  @!P0 BRA `(.L_x_193) ;  /* 0x0000000400208947 */ /* 0x000fea0003800000 */
[----:B------:R-:W-:Y:S01]  /*7ca0*/  ISETP.GE.U32.AND P0, PT, R12, 0x4, PT ;  /* 0x000000040c00780c */ /* 0x000fe20003f06070 */
[----:B------:R-:W-:Y:S01]  /*7cb0*/  BSSY.RECONVERGENT B2, `(.L_x_194) ;  /* 0x0000026000027945 */ /* 0x000fe20003800200 */
[----:B0-----:R-:W-:-:S04]  /*7cc0*/  LOP3.LUT R7, R0, 0x3, RZ, 0xc0, !PT ;  /* 0x0000000300077812 */ /* 0x001fc800078ec0ff */
[----:B------:R-:W-:-:S07]  /*7cd0*/  ISETP.NE.AND P1, PT, R7, RZ, PT ;  /* 0x000000ff0700720c */ /* 0x000fce0003f25270 */
[----:B------:R-:W-:Y:S06]  /*7ce0*/  @!P0 BRA `(.L_x_195) ;  /* 0x0000000000888947 */ /* 0x000fec0003800000 */
[----:B------:R-:W2:Y:S01]  /*7cf0*/  LD.E.64 R4, desc[UR36][R16.64] ;  /* 0x0000002410047980 */ /* 0x000ea2000c101b00 */
[----:B------:R-:W-:Y:S01]  /*7d00*/  IADD3 R6, PT, PT, R36, R3, RZ ;  /* 0x0000000324067210 */ /* 0x000fe20007ffe0ff */
[----:B------:R-:W-:-:S03]  /*7d10*/  UMOV UR4, 0x2a30 ;  /* 0x00002a3000047882 */ /* 0x000fc60000000000 */
[----:B------:R-:W-:-:S04]  /*7d20*/  LEA R6, R6, UR4, 0x2 ;  /* 0x0000000406067c11 */ /* 0x000fc8000f8e10ff */
[----:B------:R-:W0:Y:S01]  /*7d30*/  LDC R13, c[0x3][R6] ;  /* 0x00c00000060d7b82 */ /* 0x000e220000000800 */
[----:B--2---:R-:W-:-:S06]  /*7d40*/  IMAD.WIDE R8, R3, 0x4, R4 ;  /* 0x0000000403087825 */ /* 0x004fcc00078e0204 */
[----:B------:R-:W0:Y:S01]  /*7d50*/  LD.E R8, desc[UR36][R8.64+-0x4] ;  /* 0xfffffc2408087980 */ /* 0x000e22000c101900 */
[----:B-1----:R-:W-:-:S04]  /*7d60*/  IMAD.WIDE.U32 R10, R3, 0x4, R4 ;  /* 0x00000004030a7825 */ /* 0x002fc800078e0004 */
[----:B0-----:R-:W-:-:S05]  /*7d70*/  IMAD.IADD R21, R8, 0x1, -R13 ;  /* 0x0000000108157824 */ /* 0x001fca00078e0a0d */
[----:B------:R0:W-:Y:S04]  /*7d80*/  ST.E desc[UR36][R10.64], R21 ;  /* 0x000000150a007985 */ /* 0x0001e8000c101924 */
[----:B------:R-:W2:Y:S01]  /*7d90*/  LD.E.64 R4, desc[UR36][R16.64] ;  /* 0x0000002410047980 */ /* 0x000ea2000c101b00 */
[----:B------:R-:W1:Y:S01]  /*7da0*/  LDC R15, c[0x3][R6+0x4] ;  /* 0x00c00100060f7b82 */ /* 0x000e620000000800 */
[----:B--2---:R-:W-:-:S06]  /*7db0*/  IMAD.WIDE R12, R3, 0x4, R4 ;  /* 0x00000004030c7825 */ /* 0x004fcc00078e0204 */
[----:B------:R-:W1:Y:S01]  /*7dc0*/  LD.E R12, desc[UR36][R12.64] ;  /* 0x000000240c0c7980 */ /* 0x000e62000c101900 */
[----:B------:R-:W-:-:S05]  /*7dd0*/  IADD3 R9, PT, PT, R3, 0x1, RZ ;  /* 0x0000000103097810 */ /* 0x000fca0007ffe0ff */
        /* <DEDUP_REMOVED lines=11> */
[----:B------:R-:W2:Y:S01]  /*7e90*/  LD.E.64 R10, desc[UR36][R16.64] ;  /* 0x00000024100a7980 */ /* 0x000ea2000c101b00 */
[----:B-1----:R-:W1:Y:S01]  /*7ea0*/  LDC R9, c[0x3][R6+0xc] ;  /* 0x00c0030006097b82 */ /* 0x002e620000000800 */
[----:B--2---:R-:W-:-:S06]  /*7eb0*/  IMAD.WIDE R12, R3, 0x4, R10 ;  /* 0x00000004030c7825 */ /* 0x004fcc00078e020a */
[----:B------:R-:W1:Y:S01]  /*7ec0*/  LD.E R12, desc[UR36][R12.64+0x8] ;  /* 0x000008240c0c7980 */ /* 0x000e62000c101900 */
[----:B------:R-:W-:-:S04]  /*7ed0*/  IMAD.WIDE.U32 R10, R3, 0x4, R10 ;  /* 0x00000004030a7825 */ /* 0x000fc800078e000a */
[----:B------:R-:W-:Y:S01]  /*7ee0*/  VIADD R3, R3, 0x4 ;  /* 0x0000000403037836 */ /* 0x000fe20000000000 */
[----:B-1----:R-:W-:-:S05]  /*7ef0*/  IADD3 R9, PT, PT, R12, -R9, RZ ;  /* 0x800000090c097210 */ /* 0x002fca0007ffe0ff */
[----:B------:R0:W-:Y:S02]  /*7f00*/  ST.E desc[UR36][R10.64+0xc], R9 ;  /* 0x00000c090a007985 */ /* 0x0001e4000c101924 */
.L_x_195:
[----:B------:R-:W-:Y:S05]  /*7f10*/  BSYNC.RECONVERGENT B2 ;  /* 0x0000000000027941 */ /* 0x000fea0003800200 */
.L_x_194:
[----:B------:R-:W-:Y:S05]  /*7f20*/  @!P1 BRA `(.L_x_193) ;  /* 0x00000000007c9947 */ /* 0x000fea0003800000 */
[----:B------:R-:W-:-:S13]  /*7f30*/  ISETP.NE.AND P0, PT, R7, 0x1, PT ;  /* 0x000000010700780c */ /* 0x000fda0003f05270 */
[----:B0-----:R-:W2:Y:S01]  /*7f40*/  @P0 LD.E.64 R4, desc[UR36][R16.64] ;  /* 0x0000002410040980 */ /* 0x001ea2000c101b00 */
[----:B------:R-:W-:Y:S01]  /*7f50*/  @P0 IMAD.MOV.U32 R9, RZ, RZ, 0x2a30 ;  /* 0x00002a30ff090424 */ /* 0x000fe200078e00ff */
[----:B------:R-:W-:-:S04]  /*7f60*/  @P0 IADD3 R8, PT, PT, R36, R3, RZ ;  /* 0x0000000324080210 */ /* 0x000fc80007ffe0ff */
[----:B------:R-:W-:-:S04]  /*7f70*/  @P0 LEA R12, R8, R9, 0x2 ;  /* 0x00000009080c0211 */ /* 0x000fc800078e10ff */
[----:B------:R-:W0:Y:S01]  /*7f80*/  @P0 LDC R13, c[0x3][R12] ;  /* 0x00c000000c0d0b82 */ /* 0x000e220000000800 */
[----:B--2---:R-:W-:-:S06]  /*7f90*/  @P0 IMAD.WIDE R6, R3, 0x4, R4 ;  /* 0x0000000403060825 */ /* 0x004fcc00078e0204 */
[----:B------:R-:W0:Y:S01]  /*7fa0*/  @P0 LD.E R6, desc[UR36][R6.64+-0x4] ;  /* 0xfffffc2406060980 */ /* 0x000e22000c101900 */
[----:B------:R-:W-:-:S04]  /*7fb0*/  @P0 IMAD.WIDE.U32 R4, R3, 0x4, R4 ;  /* 0x0000000403040825 */ /* 0x000fc800078e0004 */
[----:B0-----:R-:W-:-:S05]  /*7fc0*/  @P0 IMAD.IADD R13, R6, 0x1, -R13 ;  /* 0x00000001060d0824 */ /* 0x001fca00078e0a0d */
[----:B------:R0:W-:Y:S04]  /*7fd0*/  @P0 ST.E desc[UR36][R4.64], R13 ;  /* 0x0000000d04000985 */ /* 0x0001e8000c101924 */
[----:B------:R-:W2:Y:S01]  /*7fe0*/  @P0 LD.E.64 R8, desc[UR36][R16.64] ;  /* 0x0000002410080980 */ /* 0x000ea2000c101b00 */
[----:B-1----:R-:W1:Y:S01]  /*7ff0*/  @P0 LDC R15, c[0x3][R12+0x4] ;  /* 0x00c001000c0f0b82 */ /* 0x002e620000000800 */
[----:B------:R-:W-:Y:S01]  /*8000*/  LOP3.LUT R0, R0, 0x1, RZ, 0xc0, !PT ;  /* 0x0000000100007812 */ /* 0x000fe200078ec0ff */
[----:B--2---:R-:W-:-:S06]  /*8010*/  @P0 IMAD.WIDE R10, R3, 0x4, R8 ;  /* 0x00000004030a0825 */ /* 0x004fcc00078e0208 */
[----:B------:R-:W1:Y:S01]  /*8020*/  @P0 LD.E R10, desc[UR36][R10.64] ;  /* 0x000000240a0a0980 */ /* 0x000e62000c101900 */
[----:B------:R-:W-:Y:S01]  /*8030*/  ISETP.NE.U32.AND P1, PT, R0, 0x1, PT ;  /* 0x000000010000780c */ /* 0x000fe20003f25070 */
[----:B------:R-:W-:Y:S01]  /*8040*/  @P0 IMAD.WIDE.U32 R8, R3, 0x4, R8 ;  /* 0x0000000403080825 */ /* 0x000fe200078e0008 */
[----:B-1----:R-:W-:-:S05]  /*8050*/  @P0 IADD3 R15, PT, PT, -R15, R10, RZ ;  /* 0x0000000a0f0f0210 */ /* 0x002fca0007ffe1ff */
[----:B------:R2:W-:Y:S06]  /*8060*/  @P0 ST.E desc[UR36][R8.64+0x4], R15 ;  /* 0x0000040f08000985 */ /* 0x0005ec000c101924 */
[----:B------:R-:W0:Y:S01]  /*8070*/  @!P1 LD.E.64 R6, desc[UR36][R16.64] ;  /* 0x0000002410069980 */ /* 0x000e22000c101b00 */
[----:B------:R-:W-:Y:S01]  /*8080*/  @P0 VIADD R3, R3, 0x2 ;  /* 0x0000000203030836 */ /* 0x000fe20000000000 */
[----:B------:R-:W-:-:S03]  /*8090*/  @!P1 MOV R11, 0x2a30 ;  /* 0x00002a30000b9802 */ /* 0x000fc60000000f00 */
[----:B------:R-:W-:-:S05]  /*80a0*/  @!P1 IMAD.IADD R0, R36, 0x1, R3 ;  /* 0x0000000124009824 */ /* 0x000fca00078e0203 */
[----:B------:R-:W-:-:S04]  /*80b0*/  @!P1 LEA R0, R0, R11, 0x2 ;  /* 0x0000000b00009211 */ /* 0x000fc800078e10ff */
[----:B------:R-:W1:Y:S01]  /*80c0*/  @!P1 LDC R11, c[0x3][R0] ;  /* 0x00c00000000b9b82 */ /* 0x000e620000000800 */
[----:B0-----:R-:W-:-:S06]  /*80d0*/  @!P1 IMAD.WIDE R4, R3, 0x4, R6 ;  /* 0x0000000403049825 */ /* 0x001fcc00078e0206 */
[----:B------:R-:W1:Y:S01]  /*80e0*/  @!P1 LD.E R4, desc[UR36][R4.64+-0x4] ;  /* 0xfffffc2404049980 */ /* 0x000e62000c101900 */
[----:B------:R-:W-:-:S04]  /*80f0*/  @!P1 IMAD.WIDE.U32 R6, R3, 0x4, R6 ;  /* 0x0000000403069825 */ /* 0x000fc800078e0006 */
[----:B-1----:R-:W-:-:S05]  /*8100*/  @!P1 IMAD.IADD R11, R4, 0x1, -R11 ;  /* 0x00000001040b9824 */ /* 0x002fca00078e0a0b */
[----:B------:R2:W-:Y:S02]  /*8110*/  @!P1 ST.E desc[UR36][R6.64], R11 ;  /* 0x0000000b06009985 */ /* 0x0005e4000c101924 */
.L_x_193:
[----:B------:R-:W-:Y:S05]  /*8120*/  BSYNC.RECONVERGENT B1 ;  /* 0x0000000000017941 */ /* 0x000fea0003800200 */
.L_x_192:
[----:B------:R-:W-:Y:S01]  /*8130*/  IADD3 R20, PT, PT, R29, -0x1, RZ ;  /* 0xffffffff1d147810 */ /* 0x000fe20007ffe0ff */
[----:B------:R-:W-:-:S03]  /*8140*/  IMAD.MOV.U32 R3, RZ, RZ, 0x1 ;  /* 0x00000001ff037424 */ /* 0x000fc600078e00ff */
[C---:B------:R-:W-:Y:S02]  /*8150*/  LOP3.LUT R0, R20.reuse, 0x3, RZ, 0xc0, !PT ;  /* 0x0000000314007812 */ /* 0x040fe400078ec0ff */
[----:B------:R-:W-:-:S07]  /*8160*/  LOP3.LUT R20, R20, 0xfffffffc, RZ, 0xc0, !PT ;  /* 0xfffffffc14147812 */ /* 0x000fce00078ec0ff */
.L_x_202:
[----:B------:R-:W-:Y:S01]  /*8170*/  ISETP.GE.AND P0, PT, R29, 0x2, PT ;  /* 0x000000021d00780c */ /* 0x000fe20003f06270 */
[----:B------:R-:W-:Y:S01]  /*8180*/  UMOV UR4, 0x2a30 ;  /* 0x00002a3000047882 */ /* 0x000fe20000000000 */
[----:B0-----:R-:W-:Y:S01]  /*8190*/  IADD3 R4, PT, PT, R36, R3, RZ ;  /* 0x0000000324047210 */ /* 0x001fe20007ffe0ff */
[----:B------:R-:W-:Y:S03]  /*81a0*/  BSSY.RECONVERGENT B1, `(.L_x_196) ;  /* 0x0000085000017945 */ /* 0x000fe60003800200 */
[----:B------:R-:W-:-:S07]  /*81b0*/  LEA R4, R4, UR4, 0x2 ;  /* 0x0000000404047c11 */ /* 0x000fce000f8e10ff */
[----:B---34-:R-:W-:Y:S05]  /*81c0*/  @!P0 BRA `(.L_x_197) ;  /* 0x0000000800088947 */ /* 0x018fea0003800000 */
[----:B------:R0:W3:Y:S01]  /*81d0*/  LDC R21, c[0x3][R4] ;  /* 0x00c0000004157b82 */ /* 0x0000e20000000800 */
[----:B------:R-:W-:Y:S01]  /*81e0*/  VIADD R5, R29, 0xfffffffe ;  /* 0xfffffffe1d057836 */ /* 0x000fe20000000000 */
[----:B------:R-:W-:Y:S01]  /*81f0*/  BSSY.RECONVERGENT B2, `(.L_x_198) ;  /* 0x0000049000027945 */ /* 0x000fe20003800200 */
[----:B-12---:R-:W-:-:S03]  /*8200*/  HFMA2 R15, -RZ, RZ, 0, 5.9604644775390625e-08 ;  /* 0x00000001ff0f7431 */ /* 0x006fc600000001ff */
[----:B------:R-:W-:-:S13]  /*8210*/  ISETP.GE.U32.AND P0, PT, R5, 0x3, PT ;  /* 0x000000030500780c */ /* 0x000fda0003f06070 */
[----:B0-----:R-:W-:Y:S05]  /*8220*/  @!P0 BRA `(.L_x_199) ;  /* 0x0000000400148947 */ /* 0x001fea0003800000 */
[----:B------:R-:W-:Y:S01]  /*8230*/  BSSY.RECONVERGENT B3, `(.L_x_200) ;  /* 0x0000043000037945 */ /* 0x000fe20003800200 */
[----:B------:R-:W-:-:S07]  /*8240*/  IMAD.MOV.U32 R25, RZ, RZ, 0x1 ;  /* 0x00000001ff197424 */ /* 0x000fce00078e00ff */
.L_x_201:
[----:B------:R-:W-:-:S05]  /*8250*/  IMAD.WIDE.U32 R4, R25, 0x8, R16 ;  /* 0x0000000819047825 */ /* 0x000fca00078e0010 */
[----:B------:R-:W2:Y:S04]  /*8260*/  LD.E.64 R12, desc[UR36][R4.64+-0x8] ;  /* 0xfffff824040c7980 */ /* 0x000ea8000c101b00 */
[----:B0-----:R-:W4:Y:S01]  /*8270*/  LD.E.64 R14, desc[UR36][R4.64] ;  /* 0x00000024040e7980 */ /* 0x001f22000c101b00 */
[----:B------:R-:W-:-:S05]  /*8280*/  IMAD.WIDE.U32 R6, R25, 0x4, R18 ;  /* 0x0000000419067825 */ /* 0x000fca00078e0012 */
[----:B------:R-:W3:Y:S01]  /*8290*/  LD.E R9, desc[UR36][R6.64] ;  /* 0x0000002406097980 */ /* 0x000ee2000c101900 */
[----:B--2---:R-:W-:-:S04]  /*82a0*/  IMAD.WIDE.U32 R12, R3, 0x4, R12 ;  /* 0x00000004030c7825 */ /* 0x004fc800078e000c */
[----:B----4-:R-:W-:Y:S01]  /*82b0*/  IMAD.WIDE.U32 R14, R3, 0x4, R14 ;  /* 0x00000004030e7825 */ /* 0x010fe200078e000e */
[----:B------:R-:W2:Y:S04]  /*82c0*/  LD.E R11, desc[UR36][R12.64+-0x4] ;  /* 0xfffffc240c0b7980 */ /* 0x000ea8000c101900 */
[----:B------:R-:W4:Y:S04]  /*82d0*/  LD.E R10, desc[UR36][R14.64+-0x4] ;  /* 0xfffffc240e0a7980 */ /* 0x000f28000c101900 */
[----:B------:R-:W5:Y:S01]  /*82e0*/  LD.E R8, desc[UR36][R12.64] ;  /* 0x000000240c087980 */ /* 0x000f62000c101900 */
[----:B---3--:R-:W-:-:S04]  /*82f0*/  IADD3 R24, PT, PT, R21, -R9, RZ ;  /* 0x8000000915187210 */ /* 0x008fc80007ffe0ff */
[----:B------:R-:W-:-:S05]  /*8300*/  IABS R24, R24 ;  /* 0x0000001800187213 */ /* 0x000fca0000000000 */
[----:B--2---:R-:W-:-:S05]  /*8310*/  IMAD.IADD R11, R11, 0x1, -R24 ;  /* 0x000000010b0b7824 */ /* 0x004fca00078e0a18 */
[----:B----4-:R-:W-:-:S04]  /*8320*/  VIADDMNMX R10, R10, -R21, R11, !PT ;  /* 0x800000150a0a7246 */ /* 0x010fc8000780010b */
[----:B-----5:R-:W-:-:S05]  /*8330*/  VIADDMNMX R27, R8, -R9, R10, !PT ;  /* 0x80000009081b7246 */ /* 0x020fca000780010a */
[----:B------:R0:W-:Y:S04]  /*8340*/  ST.E desc[UR36][R14.64], R27 ;  /* 0x0000001b0e007985 */ /* 0x0001e8000c101924 */
[----:B------:R-:W2:Y:S04]  /*8350*/  LD.E.64 R10, desc[UR36][R4.64] ;  /* 0x00000024040a7980 */ /* 0x000ea8000c101b00 */
[----:B------:R-:W3:Y:S04]  /*8360*/  LD.E.64 R8, desc[UR36][R4.64+0x8] ;  /* 0x0000082404087980 */ /* 0x000ee8000c101b00 */
[----:B------:R-:W4:Y:S01]  /*8370*/  LD.E R24, desc[UR36][R6.64+0x4] ;  /* 0x0000042406187980 */ /* 0x000f22000c101900 */
[----:B--2---:R-:W-:-:S04]  /*8380*/  IMAD.WIDE.U32 R10, R3, 0x4, R10 ;  /* 0x00000004030a7825 */ /* 0x004fc800078e000a */
[----:B---3--:R-:W-:Y:S02]  /*8390*/  IMAD.WIDE.U32 R12, R3, 0x4, R8 ;  /* 0x00000004030c7825 */ /* 0x008fe400078e0008 */
[----:B------:R-:W2:Y:S04]  /*83a0*/  LD.E R9, desc[UR36][R10.64+-0x4] ;  /* 0xfffffc240a097980 */ /* 0x000ea8000c101900 */
[----:B------:R-:W3:Y:S04]  /*83b0*/  LD.E R26, desc[UR36][R12.64+-0x4] ;  /* 0xfffffc240c1a7980 */ /* 0x000ee8000c101900 */
[----:B------:R-:W5:Y:S01]  /*83c0*/  LD.E R8, desc[UR36][R10.64] ;  /* 0x000000240a087980 */ /* 0x000f62000c101900 */
[----:B----4-:R-:W-:-:S04]  /*83d0*/  IADD3 R37, PT, PT, R21, -R24, RZ ;  /* 0x8000001815257210 */ /* 0x010fc80007ffe0ff */
[----:B------:R-:W-:-:S05]  /*83e0*/  IABS R37, R37 ;  /* 0x0000002500257213 */ /* 0x000fca0000000000 */
[----:B0-----:R-:W-:-:S05]  /*83f0*/  IMAD.MOV.U32 R14, RZ, RZ, R37 ;  /* 0x000000ffff0e7224 */ /* 0x001fca00078e0025 */
[----:B--2---:R-:W-:-:S04]  /*8400*/  IADD3 R9, PT, PT, R9, -R14, RZ ;  /* 0x8000000e09097210 */ /* 0x004fc80007ffe0ff */
        /* <DEDUP_REMOVED lines=11> */
[----:B----4-:R-:W-:-:S05]  /*84c0*/  IMAD.IADD R37, R21, 0x1, -R24 ;  /* 0x0000000115257824 */ /* 0x010fca00078e0a18 */
[----:B------:R-:W-:-:S04]  /*84d0*/  IABS R37, R37 ;  /* 0x0000002500257213 */ /* 0x000fc80000000000 */
[----:B0-----:R-:W-:-:S05]  /*84e0*/  MOV R12, R37 ;  /* 0x00000025000c7202 */ /* 0x001fca0000000f00 */
        /* <DEDUP_REMOVED lines=12> */
[----:B----4-:R-:W-:Y:S01]  /*85b0*/  IADD3 R26, PT, PT, R21, -R6, RZ ;  /* 0x80000006151a7210 */ /* 0x010fe20007ffe0ff */
[C---:B------:R-:W-:Y:S01]  /*85c0*/  VIADD R5, R25.reuse, 0x3 ;  /* 0x0000000319057836 */ /* 0x040fe20000000000 */
[----:B------:R-:W-:-:S02]  /*85d0*/  IADD3 R25, PT, PT, R25, 0x4, RZ ;  /* 0x0000000419197810 */ /* 0x000fc40007ffe0ff */
[----:B------:R-:W-:Y:S02]  /*85e0*/  IABS R26, R26 ;  /* 0x0000001a001a7213 */ /* 0x000fe40000000000 */
[----:B------:R-:W-:-:S03]  /*85f0*/  ISETP.NE.AND P0, PT, R5, R20, PT ;  /* 0x000000140500720c */ /* 0x000fc60003f05270 */
[----:B0-----:R-:W-:-:S05]  /*8600*/  IMAD.MOV.U32 R8, RZ, RZ, R26 ;  /* 0x000000ffff087224 */ /* 0x001fca00078e001a */
[----:B--2---:R-:W-:-:S04]  /*8610*/  IADD3 R11, PT, PT, R11, -R8, RZ ;  /* 0x800000080b0b7210 */ /* 0x004fc80007ffe0ff */
[----:B---3--:R-:W-:-:S04]  /*8620*/  VIADDMNMX R11, R24, -R21, R11, !PT ;  /* 0x80000015180b7246 */ /* 0x008fc8000780010b */
[----:B-----5:R-:W-:-:S05]  /*8630*/  VIADDMNMX R11, R10, -R6, R11, !PT ;  /* 0x800000060a0b7246 */ /* 0x020fca000780010b */
[----:B------:R0:W-:Y:S01]  /*8640*/  ST.E desc[UR36][R14.64], R11 ;  /* 0x0000000b0e007985 */ /* 0x0001e2000c101924 */
[----:B------:R-:W-:Y:S05]  /*8650*/  @P0 BRA `(.L_x_201) ;  /* 0xfffffff800fc0947 */ /* 0x000fea000383ffff */
[----:B------:R-:W-:Y:S05]  /*8660*/  BSYNC.RECONVERGENT B3 ;  /* 0x0000000000037941 */ /* 0x000fea0003800200 */
.L_x_200:
[----:B0-----:R-:W-:-:S07]  /*8670*/  IMAD.MOV.U32 R15, RZ, RZ, R25 ;  /* 0x000000ffff0f7224 */ /* 0x001fce00078e0019 */
.L_x_199:
[----:B------:R-:W-:Y:S05]  /*8680*/  BSYNC.RECONVERGENT B2 ;  /* 0x0000000000027941 */ /* 0x000fea0003800200 */
.L_x_198:
[----:B------:R-:W-:-:S13]  /*8690*/  ISETP.NE.AND P0, PT, R0, RZ, PT ;  /* 0x000000ff0000720c */ /* 0x000fda0003f05270 */
[----:B------:R-:W-:Y:S05]  /*86a0*/  @!P0 BRA `(.L_x_197) ;  /* 0x0000000000d08947 */ /* 0x000fea0003800000 */
[----:B------:R-:W-:-:S05]  /*86b0*/  IMAD.WIDE R4, R15, 0x8, R16 ;  /* 0x000000080f047825 */ /* 0x000fca00078e0210 */
[----:B------:R-:W2:Y:S01]  /*86c0*/  LD.E.64 R10, desc[UR36][R4.64+-0x8] ;  /* 0xfffff824040a7980 */ /* 0x000ea2000c101b00 */
[----:B------:R-:W-:-:S04]  /*86d0*/  IMAD.WIDE.U32 R6, R15, 0x4, R18 ;  /* 0x000000040f067825 */ /* 0x000fc800078e0012 */
[----:B------:R-:W-:Y:S01]  /*86e0*/  IMAD.WIDE.U32 R8, R15, 0x8, R16 ;  /* 0x000000080f087825 */ /* 0x000fe200078e0010 */
[----:B------:R-:W3:Y:S04]  /*86f0*/  LD.E R24, desc[UR36][R6.64] ;  /* 0x0000002406187980 */ /* 0x000ee8000c101900 */
[----:B------:R-:W4:Y:S01]  /*8700*/  LD.E.64 R12, desc[UR36][R8.64] ;  /* 0x00000024080c7980 */ /* 0x000f22000c101b00 */
[----:B--2---:R-:W-:-:S05]  /*8710*/  IMAD.WIDE.U32 R10, R3, 0x4, R10 ;  /* 0x00000004030a7825 */ /* 0x004fca00078e000a */
[----:B------:R-:W2:Y:S01]  /*8720*/  LD.E R25, desc[UR36][R10.64+-0x4] ;  /* 0xfffffc240a197980 */ /* 0x000ea2000c101900 */
[----:B---3--:R-:W-:-:S03]  /*8730*/  IADD3 R26, PT, PT, R21, -R24, RZ ;  /* 0x80000018151a7210 */ /* 0x008fc60007ffe0ff */
[----:B------:R-:W3:Y:S01]  /*8740*/  LD.E R14, desc[UR36][R10.64] ;  /* 0x000000240a0e7980 */ /* 0x000ee2000c101900 */
[----:B------:R-:W-:Y:S01]  /*8750*/  IABS R26, R26 ;  /* 0x0000001a001a7213 */ /* 0x000fe20000000000 */
[----:B----4-:R-:W-:-:S04]  /*8760*/  IMAD.WIDE.U32 R12, R3, 0x4, R12 ;  /* 0x00000004030c7825 */ /* 0x010fc800078e000c */
[----:B--2---:R-:W-:Y:S02]  /*8770*/  IMAD.IADD R25, R25, 0x1, -R26 ;  /* 0x0000000119197824 */ /* 0x004fe400078e0a1a */
[----:B------:R-:W2:Y:S01]  /*8780*/  LD.E R26, desc[UR36][R12.64+-0x4] ;  /* 0xfffffc240c1a7980 */ /* 0x000ea2000c101900 */
[----:B------:R-:W-:Y:S02]  /*8790*/  ISETP.NE.AND P0, PT, R0, 0x1, PT ;  /* 0x000000010000780c */ /* 0x000fe40003f05270 */
[----:B--2---:R-:W-:-:S04]  /*87a0*/  VIADDMNMX R25, R26, -R21, R25, !PT ;  /* 0x800000151a197246 */ /* 0x004fc80007800119 */
[----:B---3--:R-:W-:-:S05]  /*87b0*/  VIADDMNMX R25, R14, -R24, R25, !PT ;  /* 0x800000180e197246 */ /* 0x008fca0007800119 */
[----:B------:R0:W-:Y:S02]  /*87c0*/  ST.E desc[UR36][R12.64], R25 ;  /* 0x000000190c007985 */ /* 0x0001e4000c101924 */
[----:B------:R-:W-:Y:S05]  /*87d0*/  @!P0 BRA `(.L_x_197) ;  /* 0x0000000000848947 */ /* 0x000fea0003800000 */
[----:B------:R-:W-:Y:S01]  /*87e0*/  IADD3 R15, PT, PT, R15, 0x1, RZ ;  /* 0x000000010f0f7810 */ /* 0x000fe20007ffe0ff */
[----:B------:R-:W2:Y:S04]  /*87f0*/  LD.E.64 R10, desc[UR36][R4.64] ;  /* 0x00000024040a7980 */ /* 0x000ea8000c101b00 */
[----:B0-----:R-:W-:-:S06]  /*8800*/  IMAD.WIDE.U32 R12, R15, 0x8, R16 ;  /* 0x000000080f0c7825 */ /* 0x001fcc00078e0010 */
[----:B------:R-:W3:Y:S01]  /*8810*/  LD.E.64 R12, desc[UR36][R12.64] ;  /* 0x000000240c0c7980 */ /* 0x000ee2000c101b00 */
[----:B------:R-:W-:-:S06]  /*8820*/  IMAD.WIDE.U32 R14, R15, 0x4, R18 ;  /* 0x000000040f0e7825 */ /* 0x000fcc00078e0012 */
[----:B------:R-:W4:Y:S01]  /*8830*/  LD.E R14, desc[UR36][R14.64] ;  /* 0x000000240e0e7980 */ /* 0x000f22000c101900 */
[----:B--2---:R-:W-:-:S05]  /*8840*/  IMAD.WIDE.U32 R10, R3, 0x4, R10 ;  /* 0x00000004030a7825 */ /* 0x004fca00078e000a */
[----:B------:R-:W2:Y:S04]  /*8850*/  LD.E R27, desc[UR36][R10.64+-0x4] ;  /* 0xfffffc240a1b7980 */ /* 0x000ea8000c101900 */
[----:B------:R-:W5:Y:S01]  /*8860*/  LD.E R26, desc[UR36][R10.64] ;  /* 0x000000240a1a7980 */ /* 0x000f62000c101900 */
[----:B---3--:R-:W-:-:S05]  /*8870*/  IMAD.WIDE.U32 R24, R3, 0x4, R12 ;  /* 0x0000000403187825 */ /* 0x008fca00078e000c */
[----:B------:R-:W3:Y:S01]  /*8880*/  LD.E R40, desc[UR36][R24.64+-0x4] ;  /* 0xfffffc2418287980 */ /* 0x000ee2000c101900 */
[----:B----4-:R-:W-:-:S05]  /*8890*/  IMAD.IADD R37, R21, 0x1, -R14 ;  /* 0x0000000115257824 */ /* 0x010fca00078e0a0e */
[----:B------:R-:W-:Y:S02]  /*88a0*/  IABS R42, R37 ;  /* 0x00000025002a7213 */ /* 0x000fe40000000000 */
[----:B------:R-:W-:Y:S02]  /*88b0*/  ISETP.NE.AND P0, PT, R0, 0x2, PT ;  /* 0x000000020000780c */ /* 0x000fe40003f05270 */
[----:B--2---:R-:W-:-:S04]  /*88c0*/  IADD3 R27, PT, PT, R27, -R42, RZ ;  /* 0x8000002a1b1b7210 */ /* 0x004fc80007ffe0ff */
[----:B---3--:R-:W-:-:S04]  /*88d0*/  VIADDMNMX R27, R40, -R21, R27, !PT ;  /* 0x80000015281b7246 */ /* 0x008fc8000780011b */
[----:B-----5:R-:W-:-:S05]  /*88e0*/  VIADDMNMX R27, R26, -R14, R27, !PT ;  /* 0x8000000e1a1b7246 */ /* 0x020fca000780011b */
[----:B------:R4:W-:Y:S01]  /*88f0*/  ST.E desc[UR36][R24.64], R27 ;  /* 0x0000001b18007985 */ /* 0x0009e2000c101924 */
[----:B------:R-:W-:Y:S05]  /*8900*/  @!P0 BRA `(.L_x_197) ;  /* 0x0000000000388947 */ /* 0x000fea0003800000 */
[----:B------:R-:W2:Y:S04]  /*8910*/  LD.E.64 R4, desc[UR36][R4.64+0x8] ;  /* 0x0000082404047980 */ /* 0x000ea8000c101b00 */
[----:B------:R-:W3:Y:S04]  /*8920*/  LD.E.64 R8, desc[UR36][R8.64+0x10] ;  /* 0x0000102408087980 */ /* 0x000ee8000c101b00 */
[----:B------:R-:W5:Y:S01]  /*8930*/  LD.E R6, desc[UR36][R6.64+0x8] ;  /* 0x0000082406067980 */ /* 0x000f62000c101900 */
[----:B--2---:R-:W-:-:S04]  /*8940*/  IMAD.WIDE.U32 R12, R3, 0x4, R4 ;  /* 0x00000004030c7825 */ /* 0x004fc800078e0004 */
[----:B---3--:R-:W-:Y:S01]  /*8950*/  IMAD.WIDE.U32 R10, R3, 0x4, R8 ;  /* 0x00000004030a7825 */ /* 0x008fe200078e0008 */
[----:B------:R-:W2:Y:S04]  /*8960*/  LD.E R15, desc[UR36][R12.64+-0x4] ;  /* 0xfffffc240c0f7980 */ /* 0x000ea8000c101900 */
[----:B----4-:R-:W3:Y:S04]  /*8970*/  LD.E R24, desc[UR36][R10.64+-0x4] ;  /* 0xfffffc240a187980 */ /* 0x010ee8000c101900 */
[----:B------:R-:W4:Y:S01]  /*8980*/  LD.E R14, desc[UR36][R12.64] ;  /* 0x000000240c0e7980 */ /* 0x000f22000c101900 */
[----:B-----5:R-:W-:-:S05]  /*8990*/  IMAD.IADD R25, R21, 0x1, -R6 ;  /* 0x0000000115197824 */ /* 0x020fca00078e0a06 */
[----:B------:R-:W-:-:S04]  /*89a0*/  IABS R26, R25 ;  /* 0x00000019001a7213 */ /* 0x000fc80000000000 */
[----:B--2---:R-:W-:-:S04]  /*89b0*/  IADD3 R15, PT, PT, R15, -R26, RZ ;  /* 0x8000001a0f0f7210 */ /* 0x004fc80007ffe0ff */
[----:B---3--:R-:W-:-:S04]  /*89c0*/  VIADDMNMX R15, R24, -R21, R15, !PT ;  /* 0x80000015180f7246 */ /* 0x008fc8000780010f */
[----:B----4-:R-:W-:-:S05]  /*89d0*/  VIADDMNMX R15, R14, -R6, R15, !PT ;  /* 0x800000060e0f7246 */ /* 0x010fca000780010f */
[----:B------:R0:W-:Y:S02]  /*89e0*/  ST.E desc[UR36][R10.64], R15 ;  /* 0x0000000f0a007985 */ /* 0x0001e4000c101924 */
.L_x_197:
[----:B------:R-:W-:Y:S05]  /*89f0*/  BSYNC.RECONVERGENT B1 ;  /* 0x0000000000017941 */ /* 0x000fea0003800200 */
.L_x_196:
[----:B------:R-:W-:-:S05]  /*8a00*/  VIADD R3, R3, 0x1 ;  /* 0x0000000103037836 */ /* 0x000fca0000000000 */
[----:B------:R-:W-:-:S13]  /*8a10*/  ISETP.NE.AND P0, PT, R3, R38, PT ;  /* 0x000000260300720c */ /* 0x000fda0003f05270 */
[----:B------:R-:W-:Y:S05]  /*8a20*/  @P0 BRA `(.L_x_202) ;  /* 0xfffffff400d00947 */ /* 0x000fea000383ffff */
.L_x_187:
[----:B------:R-:W-:Y:S05]  /*8a30*/  BSYNC.RECONVERGENT B0 ;  /* 0x0000000000007941 */ /* 0x000fea0003800200 */
.L_x_186:
[----:B0-----:R-:W-:-:S06]  /*8a40*/  IMAD.WIDE R4, R29, 0x8, R16 ;  /* 0x000000081d047825 */ /* 0x001fcc00078e0210 */
[----:B------:R-:W4:Y:S01]  /*8a50*/  LD.E.64 R4, desc[UR36][R4.64+-0x8] ;  /* 0xfffff82404047980 */ /* 0x000f22000c101b00 */
[----:B------:R-:W-:Y:S01]  /*8a60*/  ISETP.GE.AND P0, PT, R29, 0x1, PT ;  /* 0x000000011d00780c */ /* 0x000fe20003f06270 */
[----:B----4-:R-:W-:-:S06]  /*8a70*/  IMAD.WIDE R26, R38, 0x4, R4 ;  /* 0x00000004261a7825 */ /* 0x010fcc00078e0204 */
[----:B------:R0:W5:Y:S01]  /*8a80*/  LD.E R26, desc[UR36][R26.64+-0x4] ;  /* 0xfffffc241a1a7980 */ /* 0x000162000c101900 */
[----:B------:R-:W-:Y:S05]  /*8a90*/  BSSY.RECONVERGENT B7, `(.L_x_203) ;  /* 0x00000a9000077945 */ /* 0x000fea0003800200 */
[----:B------:R-:W-:Y:S05]  /*8aa0*/  @!P0 BRA `(.L_x_204) ;  /* 0x00000008009c8947 */ /* 0x000fea0003800000 */
[C---:B------:R-:W-:Y:S01]  /*8ab0*/  ISETP.GE.U32.AND P0, PT, R29.reuse, 0x10, PT ;  /* 0x000000101d00780c */ /* 0x040fe20003f06070 */
[----:B------:R-:W-:Y:S01]  /*8ac0*/  BSSY.RECONVERGENT B6, `(.L_x_205) ;  /* 0x000004d000067945 */ /* 0x000fe20003800200 */
[----:B0-----:R-:W-:Y:S01]  /*8ad0*/  HFMA2 R27, -RZ, RZ, 0, 0 ;  /* 0x00000000ff1b7431 */ /* 0x001fe200000001ff */
[----:B------:R-:W-:-:S10]  /*8ae0*/  LOP3.LUT R38, R29, 0xf, RZ, 0xc0, !PT ;  /* 0x0000000f1d267812 */ /* 0x000fd400078ec0ff */
[----:B------:R-:W-:Y:S05]  /*8af0*/  @!P0 BRA `(.L_x_206) ;  /* 0x0000000400248947 */ /* 0x000fea0003800000 */
[----:B------:R-:W-:Y:S01]  /*8b00*/  LOP3.LUT R27, R29, 0x7ffffff0, RZ, 0xc0, !PT ;  /* 0x7ffffff01d1b7812 */ /* 0x000fe200078ec0ff */
[----:B--2---:R-:W-:-:S07]  /*8b10*/  IMAD.MOV.U32 R37, RZ, RZ, RZ ;  /* 0x000000ffff257224 */ /* 0x004fce00078e00ff */
.L_x_223:
[----:B------:R-:W-:-:S05]  /*8b20*/  IMAD.WIDE.U32 R24, R37, 0x8, R16 ;  /* 0x0000000825187825 */ /* 0x000fca00078e0010 */
[----:B-----5:R0:W5:Y:S01]  /*8b30*/  LD.E.64 R4, desc[UR36][R24.64] ;  /* 0x0000002418047980 */ /* 0x020162000c101b00 */
[----:B------:R-:W-:Y:S02]  /*8b40*/  MOV R36, 0x0 ;  /* 0x0000000000247802 */ /* 0x000fe40000000f00 */
[----:B------:R-:W-:Y:S02]  /*8b50*/  IADD3 R37, PT, PT, R37, 0x10, RZ ;  /* 0x0000001025257810 */ /* 0x000fe40007ffe0ff */
[----:B------:R0:W2:Y:S02]  /*8b60*/  LDC.64 R6, c[0x4][R36] ;  /* 0x0100000024067b82 */ /* 0x0000a40000000a00 */
[----:B------:R-:W-:-:S04]  /*8b70*/  ISETP.NE.AND P0, PT, R37, R27, PT ;  /* 0x0000001b2500720c */ /* 0x000fc80003f05270 */
[----:B------:R-:W-:-:S09]  /*8b80*/  P2R R0, PR, RZ, 0x1 ;  /* 0x00000001ff007803 */ /* 0x000fd20000000000 */
[----:B---3--:R-:W-:-:S07]  /*8b90*/  LEPC R20, `(.L_x_207) ;  /* 0x000000001014794e */ /* 0x008fce0000000000 */
[----:B012--5:R-:W-:Y:S05]  /*8ba0*/  CALL.ABS.NOINC R6 ;  /* 0x0000000006007343 */ /* 0x027fea0003c00000 */
.L_x_207:
[----:B------:R0:W5:Y:S01]  /*8bb0*/  LD.E.64 R4, desc[UR36][R24.64+0x8] ;  /* 0x0000082418047980 */ /* 0x000162000c101b00 */
[----:B------:R0:W1:Y:S02]  /*8bc0*/  LDC.64 R6, c[0x4][R36] ;  /* 0x0100000024067b82 */ /* 0x0000640000000a00 */
[----:B------:R-:W-:-:S07]  /*8bd0*/  LEPC R20, `(.L_x_208) ;  /* 0x000000001014794e */ /* 0x000fce0000000000 */
[----:B01---5:R-:W-:Y:S05]  /*8be0*/  CALL.ABS.NOINC R6 ;  /* 0x0000000006007343 */ /* 0x023fea0003c00000 */
.L_x_208:
[----:B------:R0:W5:Y:S01]  /*8bf0*/  LD.E.64 R4, desc[UR36][R24.64+0x10] ;  /* 0x0000102418047980 */ /* 0x000162000c101b00 */
[----:B------:R0:W1:Y:S02]  /*8c00*/  LDC.64 R6, c[0x4][R36] ;  /* 0x0100000024067b82 */ /* 0x0000640000000a00 */
[----:B------:R-:W-:-:S07]  /*8c10*/  LEPC R20, `(.L_x_209) ;  /* 0x000000001014794e */ /* 0x000fce0000000000 */
[----:B01---5:R-:W-:Y:S05]  /*8c20*/  CALL.ABS.NOINC R6 ;  /* 0x0000000006007343 */ /* 0x023fea0003c00000 */
.L_x_209:
[----:B------:R0:W5:Y:S01]  /*8c30*/  LD.E.64 R4, desc[UR36][R24.64+0x18] ;  /* 0x0000182418047980 */ /* 0x000162000c101b00 */
[----:B------:R0:W1:Y:S02]  /*8c40*/  LDC.64 R6, c[0x4][R36] ;  /* 0x0100000024067b82 */ /* 0x0000640000000a00 */
[----:B------:R-:W-:-:S07]  /*8c50*/  LEPC R20, `(.L_x_210) ;  /* 0x000000001014794e */ /* 0x000fce0000000000 */
[----:B01---5:R-:W-:Y:S05]  /*8c60*/  CALL.ABS.NOINC R6 ;  /* 0x0000000006007343 */ /* 0x023fea0003c00000 */
.L_x_210:
[----:B------:R0:W5:Y:S01]  /*8c70*/  LD.E.64 R4, desc[UR36][R24.64+0x20] ;  /* 0x0000202418047980 */ /* 0x000162000c101b00 */
[----:B------:R0:W1:Y:S02]  /*8c80*/  LDC.64 R6, c[0x4][R36] ;  /* 0x0100000024067b82 */ /* 0x0000640000000a00 */
[----:B------:R-:W-:-:S07]  /*8c90*/  LEPC R20, `(.L_x_211) ;  /* 0x000000001014794e */ /* 0x000fce0000000000 */
[----:B01---5:R-:W-:Y:S05]  /*8ca0*/  CALL.ABS.NOINC R6 ;  /* 0x0000000006007343 */ /* 0x023fea0003c00000 */
.L_x_211:
[----:B------:R0:W5:Y:S01]  /*8cb0*/  LD.E.64 R4, desc[UR36][R24.64+0x28] ;  /* 0x0000282418047980 */ /* 0x000162000c101b00 */
[----:B------:R0:W1:Y:S02]  /*8cc0*/  LDC.64 R6, c[0x4][R36] ;  /* 0x0100000024067b82 */ /* 0x0000640000000a00 */
[----:B------:R-:W-:-:S07]  /*8cd0*/  LEPC R20, `(.L_x_212) ;  /* 0x000000001014794e */ /* 0x000fce0000000000 */
[----:B01---5:R-:W-:Y:S05]  /*8ce0*/  CALL.ABS.NOINC R6 ;  /* 0x0000000006007343 */ /* 0x023fea0003c00000 */
.L_x_212:
[----:B------:R0:W5:Y:S01]  /*8cf0*/  LD.E.64 R4, desc[UR36][R24.64+0x30] ;  /* 0x0000302418047980 */ /* 0x000162000c101b00 */
[----:B------:R0:W1:Y:S02]  /*8d00*/  LDC.64 R6, c[0x4][R36] ;  /* 0x0100000024067b82 */ /* 0x0000640000000a00 */
[----:B------:R-:W-:-:S07]  /*8d10*/  LEPC R20, `(.L_x_213) ;  /* 0x000000001014794e */ /* 0x000fce0000000000 */
[----:B01---5:R-:W-:Y:S05]  /*8d20*/  CALL.ABS.NOINC R6 ;  /* 0x0000000006007343 */ /* 0x023fea0003c00000 */
.L_x_213:
[----:B------:R0:W5:Y:S01]  /*8d30*/  LD.E.64 R4, desc[UR36][R24.64+0x38] ;  /* 0x0000382418047980 */ /* 0x000162000c101b00 */
[----:B------:R0:W1:Y:S02]  /*8d40*/  LDC.64 R6, c[0x4][R36] ;  /* 0x0100000024067b82 */ /* 0x0000640000000a00 */
[----:B------:R-:W-:-:S07]  /*8d50*/  LEPC R20, `(.L_x_214) ;  /* 0x000000001014794e */ /* 0x000fce0000000000 */
[----:B01---5:R-:W-:Y:S05]  /*8d60*/  CALL.ABS.NOINC R6 ;  /* 0x0000000006007343 */ /* 0x023fea0003c00000 */
.L_x_214:
[----:B------:R0:W5:Y:S01]  /*8d70*/  LD.E.64 R4, desc[UR36][R24.64+0x40] ;  /* 0x0000402418047980 */ /* 0x000162000c101b00 */
[----:B------:R0:W1:Y:S02]  /*8d80*/  LDC.64 R6, c[0x4][R36] ;  /* 0x0100000024067b82 */ /* 0x0000640000000a00 */
[----:B------:R-:W-:-:S07]  /*8d90*/  LEPC R20, `(.L_x_215) ;  /* 0x000000001014794e */ /* 0x000fce0000000000 */
[----:B01---5:R-:W-:Y:S05]  /*8da0*/  CALL.ABS.NOINC R6 ;  /* 0x0000000006007343 */ /* 0x023fea0003c00000 */
.L_x_215:
[----:B------:R0:W5:Y:S01]  /*8db0*/  LD.E.64 R4, desc[UR36][R24.64+0x48] ;  /* 0x0000482418047980 */ /* 0x000162000c101b00 */
[----:B------:R0:W1:Y:S02]  /*8dc0*/  LDC.64 R6, c[0x4][R36] ;  /* 0x0100000024067b82 */ /* 0x0000640000000a00 */
[----:B------:R-:W-:-:S07]  /*8dd0*/  LEPC R20, `(.L_x_216) ;  /* 0x000000001014794e */ /* 0x000fce0000000000 */
[----:B01---5:R-:W-:Y:S05]  /*8de0*/  CALL.ABS.NOINC R6 ;  /* 0x0000000006007343 */ /* 0x023fea0003c00000 */
.L_x_216:
[----:B------:R0:W5:Y:S01]  /*8df0*/  LD.E.64 R4, desc[UR36][R24.64+0x50] ;  /* 0x0000502418047980 */ /* 0x000162000c101b00 */
[----:B------:R0:W1:Y:S02]  /*8e00*/  LDC.64 R6, c[0x4][R36] ;  /* 0x0100000024067b82 */ /* 0x0000640000000a00 */
[----:B------:R-:W-:-:S07]  /*8e10*/  LEPC R20, `(.L_x_217) ;  /* 0x000000001014794e */ /* 0x000fce0000000000 */
[----:B01---5:R-:W-:Y:S05]  /*8e20*/  CALL.ABS.NOINC R6 ;  /* 0x0000000006007343 */ /* 0x023fea0003c00000 */
.L_x_217:
[----:B------:R0:W5:Y:S01]  /*8e30*/  LD.E.64 R4, desc[UR36][R24.64+0x58] ;  /* 0x0000582418047980 */ /* 0x000162000c101b00 */
[----:B------:R0:W1:Y:S02]  /*8e40*/  LDC.64 R6, c[0x4][R36] ;  /* 0x0100000024067b82 */ /* 0x0000640000000a00 */
[----:B------:R-:W-:-:S07]  /*8e50*/  LEPC R20, `(.L_x_218) ;  /* 0x000000001014794e */ /* 0x000fce0000000000 */
[----:B01---5:R-:W-:Y:S05]  /*8e60*/  CALL.ABS.NOINC R6 ;  /* 0x0000000006007343 */ /* 0x023fea0003c00000 */
.L_x_218:
[----:B------:R0:W5:Y:S01]  /*8e70*/  LD.E.64 R4, desc[UR36][R24.64+0x60] ;  /* 0x0000602418047980 */ /* 0x000162000c101b00 */
[----:B------:R0:W1:Y:S02]  /*8e80*/  LDC.64 R6, c[0x4][R36] ;  /* 0x0100000024067b82 */ /* 0x0000640000000a00 */
[----:B------:R-:W-:-:S07]  /*8e90*/  LEPC R20, `(.L_x_219) ;  /* 0x000000001014794e */ /* 0x000fce0000000000 */
[----:B01---5:R-:W-:Y:S05]  /*8ea0*/  CALL.ABS.NOINC R6 ;  /* 0x0000000006007343 */ /* 0x023fea0003c00000 */
.L_x_219:
[----:B------:R0:W5:Y:S01]  /*8eb0*/  LD.E.64 R4, desc[UR36][R24.64+0x68] ;  /* 0x0000682418047980 */ /* 0x000162000c101b00 */
[----:B------:R0:W1:Y:S02]  /*8ec0*/  LDC.64 R6, c[0x4][R36] ;  /* 0x0100000024067b82 */ /* 0x0000640000000a00 */
[----:B------:R-:W-:-:S07]  /*8ed0*/  LEPC R20, `(.L_x_220) ;  /* 0x000000001014794e */ /* 0x000fce0000000000 */
[----:B01---5:R-:W-:Y:S05]  /*8ee0*/  CALL.ABS.NOINC R6 ;  /* 0x0000000006007343 */ /* 0x023fea0003c00000 */
.L_x_220:
[----:B------:R0:W5:Y:S01]  /*8ef0*/  LD.E.64 R4, desc[UR36][R24.64+0x70] ;  /* 0x0000702418047980 */ /* 0x000162000c101b00 */
[----:B------:R0:W1:Y:S02]  /*8f00*/  LDC.64 R6, c[0x4][R36] ;  /* 0x0100000024067b82 */ /* 0x0000640000000a00 */
[----:B------:R-:W-:-:S07]  /*8f10*/  LEPC R20, `(.L_x_221) ;  /* 0x000000001014794e */ /* 0x000fce0000000000 */
[----:B01---5:R-:W-:Y:S05]  /*8f20*/  CALL.ABS.NOINC R6 ;  /* 0x0000000006007343 */ /* 0x023fea0003c00000 */
.L_x_221:
[----:B------:R0:W5:Y:S01]  /*8f30*/  LD.E.64 R4, desc[UR36][R24.64+0x78] ;  /* 0x0000782418047980 */ /* 0x000162000c101b00 */
[----:B------:R0:W1:Y:S02]  /*8f40*/  LDC.64 R6, c[0x4][R36] ;  /* 0x0100000024067b82 */ /* 0x0000640000000a00 */
[----:B------:R-:W-:-:S07]  /*8f50*/  LEPC R20, `(.L_x_222) ;  /* 0x000000001014794e */ /* 0x000fce0000000000 */
[----:B01---5:R-:W-:Y:S05]  /*8f60*/  CALL.ABS.NOINC R6 ;  /* 0x0000000006007343 */ /* 0x023fea0003c00000 */
.L_x_222:
[----:B------:R-:W-:-:S13]  /*8f70*/  ISETP.NE.AND P6, PT, R37, R27, PT ;  /* 0x0000001b2500720c */ /* 0x000fda0003fc5270 */
[----:B------:R-:W-:Y:S05]  /*8f80*/  @P6 BRA `(.L_x_223) ;  /* 0xfffffff800e46947 */ /* 0x000fea000383ffff */
.L_x_206:
[----:B------:R-:W-:Y:S05]  /*8f90*/  BSYNC.RECONVERGENT B6 ;  /* 0x0000000000067941 */ /* 0x000fea0003800200 */
.L_x_205:
[----:B------:R-:W-:-:S13]  /*8fa0*/  ISETP.NE.AND P0, PT, R38, RZ, PT ;  /* 0x000000ff2600720c */ /* 0x000fda0003f05270 */
[----:B------:R-:W-:Y:S05]  /*8fb0*/  @!P0 BRA `(.L_x_204) ;  /* 0x0000000400588947 */ /* 0x000fea0003800000 */
[----:B------:R-:W-:Y:S01]  /*8fc0*/  ISETP.GE.U32.AND P0, PT, R38, 0x8, PT ;  /* 0x000000082600780c */ /* 0x000fe20003f06070 */
[----:B------:R-:W-:Y:S01]  /*8fd0*/  BSSY.RECONVERGENT B6, `(.L_x_224) ;  /* 0x0000026000067945 */ /* 0x000fe20003800200 */
[----:B--2---:R-:W-:-:S11]  /*8fe0*/  LOP3.LUT R37, R29, 0x7, RZ, 0xc0, !PT ;  /* 0x000000071d257812 */ /* 0x004fd600078ec0ff */
[----:B------:R-:W-:Y:S05]  /*8ff0*/  @!P0 BRA `(.L_x_225) ;  /* 0x00000000008c8947 */ /* 0x000fea0003800000 */
[----:B------:R-:W-:-:S05]  /*9000*/  IMAD.WIDE.U32 R24, R27, 0x8, R16 ;  /* 0x000000081b187825 */ /* 0x000fca00078e0010 */
[----:B------:R0:W5:Y:S01]  /*9010*/  LD.E.64 R4, desc[UR36][R24.64] ;  /* 0x0000002418047980 */ /* 0x000162000c101b00 */
[----:B------:R-:W-:-:S04]  /*9020*/  MOV R36, 0x0 ;  /* 0x0000000000247802 */ /* 0x000fc80000000f00 */
[----:B------:R0:W2:Y:S03]  /*9030*/  LDC.64 R6, c[0x4][R36] ;  /* 0x0100000024067b82 */ /* 0x0000a60000000a00 */
[----:B---3--:R-:W-:-:S07]  /*9040*/  LEPC R20, `(.L_x_226) ;  /* 0x000000001014794e */ /* 0x008fce0000000000 */
[----:B012--5:R-:W-:Y:S05]  /*9050*/  CALL.ABS.NOINC R6 ;  /* 0x0000000006007343 */ /* 0x027fea0003c00000 */
.L_x_226:
[----:B------:R0:W5:Y:S01]  /*9060*/  LD.E.64 R4, desc[UR36][R24.64+0x8] ;  /* 0x0000082418047980 */ /* 0x000162000c101b00 */
[----:B------:R0:W1:Y:S02]  /*9070*/  LDC.64 R6, c[0x4][R36] ;  /* 0x0100000024067b82 */ /* 0x0000640000000a00 */
[----:B------:R-:W-:-:S07]  /*9080*/  LEPC R20, `(.L_x_227) ;  /* 0x000000001014794e */ /* 0x000fce0000000000 */
[----:B01---5:R-:W-:Y:S05]  /*9090*/  CALL.ABS.NOINC R6 ;  /* 0x0000000006007343 */ /* 0x023fea0003c00000 */
.L_x_227:
[----:B------:R0:W5:Y:S01]  /*90a0*/  LD.E.64 R4, desc[UR36][R24.64+0x10] ;  /* 0x0000102418047980 */ /* 0x000162000c101b00 */
[----:B------:R0:W1:Y:S02]  /*90b0*/  LDC.64 R6, c[0x4][R36] ;  /* 0x0100000024067b82 */ /* 0x0000640000000a00 */
[----:B------:R-:W-:-:S07]  /*90c0*/  LEPC R20, `(.L_x_228) ;  /* 0x000000001014794e */ /* 0x000fce0000000000 */
[----:B01---5:R-:W-:Y:S05]  /*90d0*/  CALL.ABS.NOINC R6 ;  /* 0x0000000006007343 */ /* 0x023fea0003c00000 */
.L_x_228:
[----:B------:R0:W5:Y:S01]  /*90e0*/  LD.E.64 R4, desc[UR36][R24.64+0x18] ;  /* 0x0000182418047980 */ /* 0x000162000c101b00 */
[----:B------:R0:W1:Y:S02]  /*90f0*/  LDC.64 R6, c[0x4][R36] ;  /* 0x0100000024067b82 */ /* 0x0000640000000a00 */
[----:B------:R-:W-:-:S07]  /*9100*/  LEPC R20, `(.L_x_229) ;  /* 0x000000001014794e */ /* 0x000fce0000000000 */
[----:B01---5:R-:W-:Y:S05]  /*9110*/  CALL.ABS.NOINC R6 ;  /* 0x0000000006007343 */ /* 0x023fea0003c00000 */
.L_x_229:
[----:B------:R0:W5:Y:S01]  /*9120*/  LD.E.64 R4, desc[UR36][R24.64+0x20] ;  /* 0x0000202418047980 */ /* 0x000162000c101b00 */
[----:B------:R0:W1:Y:S02]  /*9130*/  LDC.64 R6, c[0x4][R36] ;  /* 0x0100000024067b82 */ /* 0x0000640000000a00 */
[----:B------:R-:W-:-:S07]  /*9140*/  LEPC R20, `(.L_x_230) ;  /* 0x000000001014794e */ /* 0x000fce0000000000 */
[----:B01---5:R-:W-:Y:S05]  /*9150*/  CALL.ABS.NOINC R6 ;  /* 0x0000000006007343 */ /* 0x023fea0003c00000 */
.L_x_230:
[----:B------:R0:W5:Y:S01]  /*9160*/  LD.E.64 R4, desc[UR36][R24.64+0x28] ;  /* 0x0000282418047980 */ /* 0x000162000c101b00 */
[----:B------:R0:W1:Y:S02]  /*9170*/  LDC.64 R6, c[0x4][R36] ;  /* 0x0100000024067b82 */ /* 0x0000640000000a00 */
[----:B------:R-:W-:-:S07]  /*9180*/  LEPC R20, `(.L_x_231) ;  /* 0x000000001014794e */ /* 0x000fce0000000000 */
[----:B01---5:R-:W-:Y:S05]  /*9190*/  CALL.ABS.NOINC R6 ;  /* 0x0000000006007343 */ /* 0x023fea0003c00000 */
.L_x_231:
[----:B------:R0:W5:Y:S01]  /*91a0*/  LD.E.64 R4, desc[UR36][R24.64+0x30] ;  /* 0x0000302418047980 */ /* 0x000162000c101b00 */
[----:B------:R0:W1:Y:S02]  /*91b0*/  LDC.64 R6, c[0x4][R36] ;  /* 0x0100000024067b82 */ /* 0x0000640000000a00 */
[----:B------:R-:W-:-:S07]  /*91c0*/  LEPC R20, `(.L_x_232) ;  /* 0x000000001014794e */ /* 0x000fce0000000000 */
[----:B01---5:R-:W-:Y:S05]  /*91d0*/  CALL.ABS.NOINC R6 ;  /* 0x0000000006007343 */ /* 0x023fea0003c00000 */
.L_x_232:
[----:B------:R0:W5:Y:S01]  /*91e0*/  LD.E.64 R4, desc[UR36][R24.64+0x38] ;  /* 0x0000382418047980 */ /* 0x000162000c101b00 */
[----:B------:R0:W1:Y:S02]  /*91f0*/  LDC.64 R6, c[0x4][R36] ;  /* 0x0100000024067b82 */ /* 0x0000640000000a00 */
[----:B------:R-:W-:-:S07]  /*9200*/  LEPC R20, `(.L_x_233) ;  /* 0x000000001014794e */ /* 0x000fce0000000000 */
[----:B01---5:R-:W-:Y:S05]  /*9210*/  CALL.ABS.NOINC R6 ;  /* 0x0000000006007343 */ /* 0x023fea0003c00000 */
.L_x_233:
[----:B------:R-:W-:-:S07]  /*9220*/  VIADD R27, R27, 0x8 ;  /* 0x000000081b1b7836 */ /* 0x000fce0000000000 */
.L_x_225:
[----:B------:R-:W-:Y:S05]  /*9230*/  BSYNC.RECONVERGENT B6 ;  /* 0x0000000000067941 */ /* 0x000fea0003800200 */
.L_x_224:
        /* <DEDUP_REMOVED lines=9> */
[----:B------:R0:W2:Y:S03]  /*92d0*/  LDC.64 R6, c[0x4][R29] ;  /* 0x010000001d067b82 */ /* 0x0000a60000000a00 */
[----:B---3--:R-:W-:-:S07]  /*92e0*/  LEPC R20, `(.L_x_236) ;  /* 0x000000001014794e */ /* 0x008fce0000000000 */
[----:B012--5:R-:W-:Y:S05]  /*92f0*/  CALL.ABS.NOINC R6 ;  /* 0x0000000006007343 */ /* 0x027fea0003c00000 */
.L_x_236:
[----:B------:R0:W5:Y:S01]  /*9300*/  LD.E.64 R4, desc[UR36][R24.64+0x8] ;  /* 0x0000082418047980 */ /* 0x000162000c101b00 */
[----:B------:R0:W1:Y:S02]  /*9310*/  LDC.64 R6, c[0x4][R29] ;  /* 0x010000001d067b82 */ /* 0x0000640000000a00 */
[----:B------:R-:W-:-:S07]  /*9320*/  LEPC R20, `(.L_x_237) ;  /* 0x000000001014794e */ /* 0x000fce0000000000 */
[----:B01---5:R-:W-:Y:S05]  /*9330*/  CALL.ABS.NOINC R6 ;  /* 0x0000000006007343 */ /* 0x023fea0003c00000 */
.L_x_237:
[----:B------:R0:W5:Y:S01]  /*9340*/  LD.E.64 R4, desc[UR36][R24.64+0x10] ;  /* 0x0000102418047980 */ /* 0x000162000c101b00 */
[----:B------:R0:W1:Y:S02]  /*9350*/  LDC.64 R6, c[0x4][R29] ;  /* 0x010000001d067b82 */ /* 0x0000640000000a00 */
[----:B------:R-:W-:-:S07]  /*9360*/  LEPC R20, `(.L_x_238) ;  /* 0x000000001014794e */ /* 0x000fce0000000000 */
[----:B01---5:R-:W-:Y:S05]  /*9370*/  CALL.ABS.NOINC R6 ;  /* 0x0000000006007343 */ /* 0x023fea0003c00000 */
.L_x_238:
[----:B------:R0:W5:Y:S01]  /*9380*/  LD.E.64 R4, desc[UR36][R24.64+0x18] ;  /* 0x0000182418047980 */ /* 0x000162000c101b00 */
[----:B------:R0:W1:Y:S02]  /*9390*/  LDC.64 R6, c[0x4][R29] ;  /* 0x010000001d067b82 */ /* 0x0000640000000a00 */
[----:B------:R-:W-:-:S07]  /*93a0*/  LEPC R20, `(.L_x_239) ;  /* 0x000000001014794e */ /* 0x000fce0000000000 */
[----:B01---5:R-:W-:Y:S05]  /*93b0*/  CALL.ABS.NOINC R6 ;  /* 0x0000000006007343 */ /* 0x023fea0003c00000 */
.L_x_239:
[----:B------:R-:W-:-:S07]  /*93c0*/  IADD3 R27, PT, PT, R27, 0x4, RZ ;  /* 0x000000041b1b7810 */ /* 0x000fce0007ffe0ff */
.L_x_235:
[----:B------:R-:W-:Y:S05]  /*93d0*/  BSYNC.RECONVERGENT B6 ;  /* 0x0000000000067941 */ /* 0x000fea0003800200 */
.L_x_234:
[----:B------:R-:W-:-:S13]  /*93e0*/  ISETP.NE.AND P0, PT, R36, RZ, PT ;  /* 0x000000ff2400720c */ /* 0x000fda0003f05270 */
[----:B------:R-:W-:Y:S05]  /*93f0*/  @!P0 BRA `(.L_x_204) ;  /* 0x0000000000488947 */ /* 0x000fea0003800000 */
[----:B------:R-:W-:-:S05]  /*9400*/  IMAD.WIDE.U32 R24, R27, 0x8, R16 ;  /* 0x000000081b187825 */ /* 0x000fca00078e0010 */
[----:B------:R0:W5:Y:S01]  /*9410*/  LD.E.64 R4, desc[UR36][R24.64] ;  /* 0x0000002418047980 */ /* 0x000162000c101b00 */
[----:B------:R-:W-:-:S04]  /*9420*/  MOV R27, 0x0 ;  /* 0x00000000001b7802 */ /* 0x000fc80000000f00 */
[----:B------:R0:W2:Y:S03]  /*9430*/  LDC.64 R6, c[0x4][R27] ;  /* 0x010000001b067b82 */ /* 0x0000a60000000a00 */
[----:B---3--:R-:W-:-:S07]  /*9440*/  LEPC R20, `(.L_x_240) ;  /* 0x000000001014794e */ /* 0x008fce0000000000 */
[----:B012--5:R-:W-:Y:S05]  /*9450*/  CALL.ABS.NOINC R6 ;  /* 0x0000000006007343 */ /* 0x027fea0003c00000 */
.L_x_240:
[----:B------:R-:W-:-:S13]  /*9460*/  ISETP.NE.AND P0, PT, R36, 0x1, PT ;  /* 0x000000012400780c */ /* 0x000fda0003f05270 */
[----:B------:R-:W-:Y:S05]  /*9470*/  @!P0 BRA `(.L_x_204) ;  /* 0x0000000000288947 */ /* 0x000fea0003800000 */
[----:B------:R0:W5:Y:S01]  /*9480*/  LD.E.64 R4, desc[UR36][R24.64+0x8] ;  /* 0x0000082418047980 */ /* 0x000162000c101b00 */
[----:B------:R0:W1:Y:S02]  /*9490*/  LDC.64 R6, c[0x4][R27] ;  /* 0x010000001b067b82 */ /* 0x0000640000000a00 */
[----:B------:R-:W-:-:S07]  /*94a0*/  LEPC R20, `(.L_x_241) ;  /* 0x000000001014794e */ /* 0x000fce0000000000 */
[----:B01---5:R-:W-:Y:S05]  /*94b0*/  CALL.ABS.NOINC R6 ;  /* 0x0000000006007343 */ /* 0x023fea0003c00000 */
.L_x_241:
[----:B------:R-:W-:-:S13]  /*94c0*/  ISETP.NE.AND P0, PT, R36, 0x2, PT ;  /* 0x000000022400780c */ /* 0x000fda0003f05270 */
[----:B------:R-:W-:Y:S05]  /*94d0*/  @!P0 BRA `(.L_x_204) ;  /* 0x0000000000108947 */ /* 0x000fea0003800000 */
[----:B------:R0:W5:Y:S01]  /*94e0*/  LD.E.64 R4, desc[UR36][R24.64+0x10] ;  /* 0x0000102418047980 */ /* 0x000162000c101b00 */
[----:B------:R0:W1:Y:S02]  /*94f0*/  LDC.64 R6, c[0x4][R27] ;  /* 0x010000001b067b82 */ /* 0x0000640000000a00 */
[----:B------:R-:W-:-:S07]  /*9500*/  LEPC R20, `(.L_x_204) ;  /* 0x000000001014794e */ /* 0x000fce0000000000 */
[----:B01---5:R-:W-:Y:S05]  /*9510*/  CALL.ABS.NOINC R6 ;  /* 0x0000000006007343 */ /* 0x023fea0003c00000 */
.L_x_204:
[----:B------:R-:W-:Y:S05]  /*9520*/  BSYNC.RECONVERGENT B7 ;  /* 0x0000000000077941 */ /* 0x000fea0003800200 */
.L_x_203:
[----:B------:R-:W-:Y:S01]  /*9530*/  MOV R24, 0x0 ;  /* 0x0000000000187802 */ /* 0x000fe20000000f00 */
[----:B------:R-:W-:Y:S01]  /*9540*/  IMAD.MOV.U32 R4, RZ, RZ, R16 ;  /* 0x000000ffff047224 */ /* 0x000fe200078e0010 */
[----:B------:R-:W-:Y:S02]  /*9550*/  MOV R5, R17 ;  /* 0x0000001100057202 */ /* 0x000fe40000000f00 */
[----:B--2---:R2:W4:Y:S05]  /*9560*/  LDC.64 R6, c[0x4][R24] ;  /* 0x0100000018067b82 */ /* 0x00452a0000000a00 */
[----:B---3--:R-:W-:-:S07]  /*9570*/  LEPC R20, `(.L_x_242) ;  /* 0x000000001014794e */ /* 0x008fce0000000000 */
[----:B012-45:R-:W-:Y:S05]  /*9580*/  CALL.ABS.NOINC R6 ;  /* 0x0000000006007343 */ /* 0x037fea0003c00000 */
.L_x_242:
[----:B------:R-:W0:Y:S01]  /*9590*/  LDC.64 R24, c[0x4][R24] ;  /* 0x0100000018187b82 */ /* 0x000e220000000a00 */
[----:B------:R-:W-:Y:S01]  /*95a0*/  IMAD.MOV.U32 R4, RZ, RZ, R18 ;  /* 0x000000ffff047224 */ /* 0x000fe200078e0012 */
[----:B------:R-:W-:-:S07]  /*95b0*/  MOV R5, R19 ;  /* 0x0000001300057202 */ /* 0x000fce0000000f00 */
[----:B------:R-:W-:-:S07]  /*95c0*/  LEPC R20, `(.L_x_243) ;  /* 0x000000001014794e */ /* 0x000fce0000000000 */
[----:B0-----:R-:W-:Y:S05]  /*95d0*/  CALL.ABS.NOINC R24 ;  /* 0x0000000018007343 */ /* 0x001fea0003c00000 */
.L_x_243:
[----:B------:R-:W0:Y:S01]  /*95e0*/  LDCU UR4, c[0x3][0x5460] ;  /* 0x00ca8c00ff0477ac */ /* 0x000e220008000800 */
[----:B------:R-:W-:Y:S01]  /*95f0*/  VIADD R28, R28, 0x1 ;  /* 0x000000011c1c7836 */ /* 0x000fe20000000000 */
[----:B------:R-:W-:-:S04]  /*9600*/  IADD3 R31, PT, PT, R26, R31, RZ ;  /* 0x0000001f1a1f7210 */ /* 0x000fc80007ffe0ff */
[----:B0-----:R-:W-:-:S13]  /*9610*/  ISETP.NE.AND P0, PT, R28, UR4, PT ;  /* 0x000000041c007c0c */ /* 0x001fda000bf05270 */
[----:B------:R-:W-:Y:S05]  /*9620*/  @P0 BRA `(.L_x_244) ;  /* 0xffffffc800700947 */ /* 0x000fea000383ffff */
.L_x_131:
[----:B------:R-:W1:Y:S01]  /*9630*/  LDC R4, c[0x3][0x5468] ;  /* 0x00d51a00ff047b82 */ /* 0x000e620000000800 */
[CC--:B0-23--:R-:W-:Y:S01]  /*9640*/  VIMNMX R5, PT, PT, R35.reuse, R34.reuse, !PT ;  /* 0x0000002223057248 */ /* 0x0cdfe20007fe0100 */
[----:B------:R-:W-:Y:S05]  /*9650*/  WARPSYNC.ALL ;  /* 0x0000000000007948 */ /* 0x000fea0003800000 */
[----:B----4-:R-:W-:Y:S01]  /*9660*/  VIMNMX R7, PT, PT, R35, R34, PT ;  /* 0x0000002223077248 */ /* 0x010fe20003fe0100 */
[----:B------:R-:W0:Y:S01]  /*9670*/  LDC.64 R2, c[0x0][0x398] ;  /* 0x0000e600ff027b82 */ /* 0x000e220000000a00 */
[----:B------:R-:W-:Y:S01]  /*9680*/  IMAD.MOV.U32 R6, RZ, RZ, RZ ;  /* 0x000000ffff067224 */ /* 0x000fe200078e00ff */
[----:B-1----:R-:W-:Y:S01]  /*9690*/  ISETP.GE.AND P0, PT, R4, 0x1, PT ;  /* 0x000000010400780c */ /* 0x002fe20003f06270 */
[----:B------:R-:W-:-:S02]  /*96a0*/  IMAD R0, R5, R4, RZ ;  /* 0x0000000405007224 */ /* 0x000fc400078e02ff */
[----:B0-----:R-:W-:-:S05]  /*96b0*/  IMAD.WIDE R8, R35, 0x4, R2 ;  /* 0x0000000423087825 */ /* 0x001fca00078e0202 */
[----:B------:R0:W-:Y:S01]  /*96c0*/  STG.E desc[UR36][R8.64], R31 ;  /* 0x0000001f08007986 */ /* 0x0001e2000c101924 */
[----:B------:R-:W-:Y:S06]  /*96d0*/  BAR.SYNC.DEFER_BLOCKING 0x0 ;  /* 0x0000000000007b1d */ /* 0x000fec0000010000 */
[----:B------:R-:W-:Y:S05]  /*96e0*/  @!P0 BRA `(.L_x_245) ;  /* 0x0000000800148947 */ /* 0x000fea0003800000 */
[C---:B------:R-:W-:Y:S01]  /*96f0*/  ISETP.GE.U32.AND P1, PT, R4.reuse, 0x8, PT ;  /* 0x000000080400780c */ /* 0x040fe20003f26070 */
[----:B0-----:R-:W-:Y:S01]  /*9700*/  HFMA2 R8, -RZ, RZ, 0, 0 ;  /* 0x00000000ff087431 */ /* 0x001fe200000001ff */
[----:B------:R-:W-:Y:S01]  /*9710*/  LOP3.LUT R36, R4, 0x7, RZ, 0xc0, !PT ;  /* 0x0000000704247812 */ /* 0x000fe200078ec0ff */
[----:B------:R-:W-:-:S10]  /*9720*/  IMAD.MOV.U32 R6, RZ, RZ, RZ ;  /* 0x000000ffff067224 */ /* 0x000fd400078e00ff */
[----:B------:R-:W-:Y:S05]  /*9730*/  @!P1 BRA `(.L_x_246) ;  /* 0x0000000000f49947 */ /* 0x000fea0003800000 */
[----:B------:R-:W0:Y:S01]  /*9740*/  LDCU.128 UR4, c[0x0][0x380] ;  /* 0x00007000ff0477ac */ /* 0x000e220008000c00 */
[----:B------:R-:W-:Y:S01]  /*9750*/  LOP3.LUT R8, R4, 0x7ffffff8, RZ, 0xc0, !PT ;  /* 0x7ffffff804087812 */ /* 0x000fe200078ec0ff */
[----:B------:R-:W-:Y:S01]  /*9760*/  IMAD.MOV.U32 R14, RZ, RZ, R33 ;  /* 0x000000ffff0e7224 */ /* 0x000fe200078e0021 */
[----:B------:R-:W-:Y:S02]  /*9770*/  MOV R6, RZ ;  /* 0x000000ff00067202 */ /* 0x000fe40000000f00 */
[----:B------:R-:W-:Y:S01]  /*9780*/  MOV R9, R0 ;  /* 0x0000000000097202 */ /* 0x000fe20000000f00 */
[----:B------:R-:W-:Y:S01]  /*9790*/  IMAD.MOV R31, RZ, RZ, -R8 ;  /* 0x000000ffff1f7224 */ /* 0x000fe200078e0a08 */
[----:B0-----:R-:W-:Y:S02]  /*97a0*/  UIADD3 UR6, UP0, UPT, UR6, 0x10, URZ ;  /* 0x0000001006067890 */ /* 0x001fe4000ff1e0ff */
[----:B------:R-:W-:Y:S02]  /*97b0*/  UIADD3 UR4, UP1, UPT, UR4, 0x10, URZ ;  /* 0x0000001004047890 */ /* 0x000fe4000ff3e0ff */
[----:B------:R-:W-:-:S02]  /*97c0*/  UIADD3.X UR7, UPT, UPT, URZ, UR7, URZ, UP0, !UPT ;  /* 0x00000007ff077290 */ /* 0x000fc400087fe4ff */
[----:B------:R-:W-:-:S12]  /*97d0*/  UIADD3.X UR5, UPT, UPT, URZ, UR5, URZ, UP1, !UPT ;  /* 0x00000005ff057290 */ /* 0x000fd80008ffe4ff */
.L_x_247:
[----:B------:R-:W-:Y:S01]  /*97e0*/  MOV R10, UR6 ;  /* 0x00000006000a7c02 */ /* 0x000fe20008000f00 */
[----:B------:R-:W-:Y:S01]  /*97f0*/  IMAD.U32 R11, RZ, RZ, UR7 ;  /* 0x00000007ff0b7e24 */ /* 0x000fe2000f8e00ff */
[----:B------:R-:W-:Y:S01]  /*9800*/  MOV R12, UR4 ;  /* 0x00000004000c7c02 */ /* 0x000fe20008000f00 */
[----:B------:R-:W-:Y:S02]  /*9810*/  IMAD.U32 R13, RZ, RZ, UR5 ;  /* 0x00000005ff0d7e24 */ /* 0x000fe4000f8e00ff */
[----:B------:R-:W-:-:S04]  /*9820*/  IMAD.WIDE R10, R9, 0x4, R10 ;  /* 0x00000004090a7825 */ /* 0x000fc800078e020a */
[----:B------:R-:W-:Y:S01]  /*9830*/  IMAD.WIDE R12, R14, 0x4, R12 ;  /* 0x000000040e0c7825 */ /* 0x000fe200078e020c */
[----:B------:R-:W2:Y:S04]  /*9840*/  LDG.E R15, desc[UR36][R10.64+-0x10] ;  /* 0xfffff0240a0f7981 */ /* 0x000ea8000c1e1900 */
[----:B-----5:R-:W2:Y:S04]  /*9850*/  LDG.E R16, desc[UR36][R12.64+-0x10] ;  /* 0xfffff0240c107981 */ /* 0x020ea8000c1e1900 */
[----:B------:R-:W3:Y:S04]  /*9860*/  LDG.E R17, desc[UR36][R10.64+-0xc] ;  /* 0xfffff4240a117981 */ /* 0x000ee8000c1e1900 */
[----:B------:R-:W3:Y:S04]  /*9870*/  LDG.E R18, desc[UR36][R12.64+-0xc] ;  /* 0xfffff4240c127981 */ /* 0x000ee8000c1e1900 */
[----:B------:R-:W4:Y:S04]  /*9880*/  LDG.E R19, desc[UR36][R10.64+-0x8] ;  /* 0xfffff8240a137981 */ /* 0x000f28000c1e1900 */
        /* <DEDUP_REMOVED lines=9> */
[----:B------:R0:W4:Y:S04]  /*9920*/  LDG.E R29, desc[UR36][R10.64+0xc] ;  /* 0x00000c240a1d7981 */ /* 0x000128000c1e1900 */
[----:B------:R-:W4:Y:S01]  /*9930*/  LDG.E R30, desc[UR36][R12.64+0xc] ;  /* 0x00000c240c1e7981 */ /* 0x000f22000c1e1900 */
[----:B------:R-:W-:Y:S01]  /*9940*/  VIADD R31, R31, 0x8 ;  /* 0x000000081f1f7836 */ /* 0x000fe20000000000 */
[----:B------:R-:W-:-:S02]  /*9950*/  IADD3 R9, PT, PT, R9, 0x8, RZ ;  /* 0x0000000809097810 */ /* 0x000fc40007ffe0ff */
[----:B------:R-:W-:Y:S02]  /*9960*/  IADD3 R14, PT, PT, R14, 0x8, RZ ;  /* 0x000000080e0e7810 */ /* 0x000fe40007ffe0ff */
[----:B--2---:R-:W-:Y:S02]  /*9970*/  ISETP.NE.AND P1, PT, R15, R16, PT ;  /* 0x000000100f00720c */ /* 0x004fe40003f25270 */
[----:B------:R-:W-:Y:S02]  /*9980*/  IADD3 R15, PT, PT, R6, 0x1, RZ ;  /* 0x00000001060f7810 */ /* 0x000fe40007ffe0ff */
[----:B---3--:R-:W-:-:S09]  /*9990*/  ISETP.NE.AND P2, PT, R17, R18, PT ;  /* 0x000000121100720c */ /* 0x008fd20003f45270 */
[----:B------:R-:W-:Y:S01]  /*99a0*/  @!P1 IMAD.MOV R15, RZ, RZ, R6 ;  /* 0x000000ffff0f9224 */ /* 0x000fe200078e0206 */
[----:B----4-:R-:W-:-:S04]  /*99b0*/  ISETP.NE.AND P1, PT, R19, R20, PT ;  /* 0x000000141300720c */ /* 0x010fc80003f25270 */
[----:B------:R-:W-:Y:S01]  /*99c0*/  IADD3 R6, PT, PT, R15, 0x1, RZ ;  /* 0x000000010f067810 */ /* 0x000fe20007ffe0ff */
[----:B------:R-:W-:Y:S01]  /*99d0*/  @!P2 IMAD.MOV R6, RZ, RZ, R15 ;  /* 0x000000ffff06a224 */ /* 0x000fe200078e020f */
[----:B------:R-:W-:-:S04]  /*99e0*/  ISETP.NE.AND P2, PT, R21, R22, PT ;  /* 0x000000161500720c */ /* 0x000fc80003f45270 */
[----:B------:R-:W-:-:S03]  /*99f0*/  IADD3 R15, PT, PT, R6, 0x1, RZ ;  /* 0x00000001060f7810 */ /* 0x000fc60007ffe0ff */
[----:B------:R-:W-:Y:S01]  /*9a00*/  @!P1 IMAD.MOV R15, RZ, RZ, R6 ;  /* 0x000000ffff0f9224 */ /* 0x000fe200078e0206 */
[----:B------:R-:W-:-:S04]  /*9a10*/  ISETP.NE.AND P1, PT, R23, R24, PT ;  /* 0x000000181700720c */ /* 0x000fc80003f25270 */
[----:B------:R-:W-:Y:S01]  /*9a20*/  IADD3 R6, PT, PT, R15, 0x1, RZ ;  /* 0x000000010f067810 */ /* 0x000fe20007ffe0ff */
[----:B------:R-:W-:Y:S01]  /*9a30*/  @!P2 IMAD.MOV R6, RZ, RZ, R15 ;  /* 0x000000ffff06a224 */ /* 0x000fe200078e020f */
[----:B------:R-:W-:-:S04]  /*9a40*/  ISETP.NE.AND P2, PT, R25, R26, PT ;  /* 0x0000001a1900720c */ /* 0x000fc80003f45270 */
[----:B0-----:R-:W-:-:S03]  /*9a50*/  IADD3 R10, PT, PT, R6, 0x1, RZ ;  /* 0x00000001060a7810 */ /* 0x001fc60007ffe0ff */
[----:B------:R-:W-:Y:S01]  /*9a60*/  @!P1 IMAD.MOV R10, RZ, RZ, R6 ;  /* 0x000000ffff0a9224 */ /* 0x000fe200078e0206 */
[----:B------:R-:W-:-:S04]  /*9a70*/  ISETP.NE.AND P1, PT, R27, R28, PT ;  /* 0x0000001c1b00720c */ /* 0x000fc80003f25270 */
[----:B------:R-:W-:Y:S01]  /*9a80*/  IADD3 R6, PT, PT, R10, 0x1, RZ ;  /* 0x000000010a067810 */ /* 0x000fe20007ffe0ff */
[----:B------:R-:W-:Y:S01]  /*9a90*/  @!P2 IMAD.MOV R6, RZ, RZ, R10 ;  /* 0x000000ffff06a224 */ /* 0x000fe200078e020a */
[----:B------:R-:W-:-:S04]  /*9aa0*/  ISETP.NE.AND P2, PT, R29, R30, PT ;  /* 0x0000001e1d00720c */ /* 0x000fc80003f45270 */
[----:B------:R-:W-:-:S03]  /*9ab0*/  IADD3 R10, PT, PT, R6, 0x1, RZ ;  /* 0x00000001060a7810 */ /* 0x000fc60007ffe0ff */
[----:B------:R-:W-:Y:S02]  /*9ac0*/  @!P1 IADD3 R10, PT, PT, R6, RZ, RZ ;  /* 0x000000ff060a9210 */ /* 0x000fe40007ffe0ff */
[----:B------:R-:W-:-:S03]  /*9ad0*/  ISETP.NE.AND P1, PT, R31, RZ, PT ;  /* 0x000000ff1f00720c */ /* 0x000fc60003f25270 */
[----:B------:R-:W-:Y:S02]  /*9ae0*/  VIADD R6, R10, 0x1 ;  /* 0x000000010a067836 */ /* 0x000fe40000000000 */
[----:B------:R-:W-:-:S08]  /*9af0*/  @!P2 IMAD.MOV R6, RZ, RZ, R10 ;  /* 0x000000ffff06a224 */ /* 0x000fd000078e020a */
[----:B------:R-:W-:Y:S05]  /*9b00*/  @P1 BRA `(.L_x_247) ;  /* 0xfffffffc00341947 */ /* 0x000fea000383ffff */
.L_x_246:
[----:B------:R-:W-:-:S13]  /*9b10*/  ISETP.NE.AND P1, PT, R36, RZ, PT ;  /* 0x000000ff2400720c */ /* 0x000fda0003f25270 */
[----:B------:R-:W-:Y:S05]  /*9b20*/  @!P1 BRA `(.L_x_245) ;  /* 0x0000000400049947 */ /* 0x000fea0003800000 */
[----:B------:R-:W-:Y:S02]  /*9b30*/  ISETP.GE.U32.AND P2, PT, R36, 0x4, PT ;  /* 0x000000042400780c */ /* 0x000fe40003f46070 */
[----:B------:R-:W-:-:S04]  /*9b40*/  LOP3.LUT R21, R4, 0x3, RZ, 0xc0, !PT ;  /* 0x0000000304157812 */ /* 0x000fc800078ec0ff */
[----:B------:R-:W-:-:S07]  /*9b50*/  ISETP.NE.AND P1, PT, R21, RZ, PT ;  /* 0x000000ff1500720c */ /* 0x000fce0003f25270 */
[----:B------:R-:W-:Y:S06]  /*9b60*/  @!P2 BRA `(.L_x_248) ;  /* 0x00000000006ca947 */ /* 0x000fec0003800000 */
[----:B------:R-:W0:Y:S01]  /*9b70*/  LDC.64 R10, c[0x0][0x388] ;  /* 0x0000e200ff0a7b82 */ /* 0x000e220000000a00 */
[----:B------:R-:W-:Y:S01]  /*9b80*/  IADD3 R15, PT, PT, R33, R8, RZ ;  /* 0x00000008210f7210 */ /* 0x000fe20007ffe0ff */
[----:B------:R-:W-:-:S06]  /*9b90*/  IMAD.IADD R9, R0, 0x1, R8 ;  /* 0x0000000100097824 */ /* 0x000fcc00078e0208 */
[----:B------:R-:W1:Y:S01]  /*9ba0*/  LDC.64 R12, c[0x0][0x380] ;  /* 0x0000e000ff0c7b82 */ /* 0x000e620000000a00 */
[----:B0-----:R-:W-:-:S05]  /*9bb0*/  IMAD.WIDE R10, R9, 0x4, R10 ;  /* 0x00000004090a7825 */ /* 0x001fca00078e020a */
[----:B------:R-:W2:Y:S01]  /*9bc0*/  LDG.E R9, desc[UR36][R10.64] ;  /* 0x000000240a097981 */ /* 0x000ea2000c1e1900 */
[----:B-1----:R-:W-:-:S03]  /*9bd0*/  IMAD.WIDE R12, R15, 0x4, R12 ;  /* 0x000000040f0c7825 */ /* 0x002fc600078e020c */
[----:B------:R-:W3:Y:S04]  /*9be0*/  LDG.E R17, desc[UR36][R10.64+0x8] ;  /* 0x000008240a117981 */ /* 0x000ee8000c1e1900 */
[----:B------:R-:W2:Y:S04]  /*9bf0*/  LDG.E R14, desc[UR36][R12.64] ;  /* 0x000000240c0e7981 */ /* 0x000ea8000c1e1900 */
[----:B------:R-:W4:Y:S04]  /*9c00*/  LDG.E R15, desc[UR36][R10.64+0x4] ;  /* 0x000004240a0f7981 */ /* 0x000f28000c1e1900 */
[----:B-----5:R-:W4:Y:S04]  /*9c10*/  LDG.E R16, desc[UR36][R12.64+0x4] ;  /* 0x000004240c107981 */ /* 0x020f28000c1e1900 */
[----:B------:R-:W3:Y:S04]  /*9c20*/  LDG.E R18, desc[UR36][R12.64+0x8] ;  /* 0x000008240c127981 */ /* 0x000ee8000c1e1900 */
[----:B------:R-:W3:Y:S04]  /*9c30*/  LDG.E R19, desc[UR36][R10.64+0xc] ;  /* 0x00000c240a137981 */ /* 0x000ee8000c1e1900 */
[----:B------:R-:W3:Y:S01]  /*9c40*/  LDG.E R20, desc[UR36][R12.64+0xc] ;  /* 0x00000c240c147981 */ /* 0x000ee2000c1e1900 */
[----:B------:R-:W-:-:S02]  /*9c50*/  IADD3 R8, PT, PT, R8, 0x4, RZ ;  /* 0x0000000408087810 */ /* 0x000fc40007ffe0ff */
[----:B--2---:R-:W-:Y:S01]  /*9c60*/  ISETP.NE.AND P2, PT, R9, R14, PT ;  /* 0x0000000e0900720c */ /* 0x004fe20003f45270 */
[----:B------:R-:W-:Y:S01]  /*9c70*/  VIADD R9, R6, 0x1 ;  /* 0x0000000106097836 */ /* 0x000fe20000000000 */
[----:B----4-:R-:W-:-:S11]  /*9c80*/  ISETP.NE.AND P3, PT, R15, R16, PT ;  /* 0x000000100f00720c */ /* 0x010fd60003f65270 */
[----:B------:R-:W-:Y:S02]  /*9c90*/  @!P2 IADD3 R9, PT, PT, R6, RZ, RZ ;  /* 0x000000ff0609a210 */ /* 0x000fe40007ffe0ff */
[----:B---3--:R-:W-:-:S03]  /*9ca0*/  ISETP.NE.AND P2, PT, R17, R18, PT ;  /* 0x000000121100720c */ /* 0x008fc60003f45270 */
[C---:B------:R-:W-:Y:S01]  /*9cb0*/  VIADD R6, R9.reuse, 0x1 ;  /* 0x0000000109067836 */ /* 0x040fe20000000000 */
[----:B------:R-:W-:Y:S02]  /*9cc0*/  @!P3 IADD3 R6, PT, PT, R9, RZ, RZ ;  /* 0x000000ff0906b210 */ /* 0x000fe40007ffe0ff */
[----:B------:R-:W-:-:S03]  /*9cd0*/  ISETP.NE.AND P3, PT, R19, R20, PT ;  /* 0x000000141300720c */ /* 0x000fc60003f65270 */
[----:B------:R-:W-:-:S04]  /*9ce0*/  VIADD R9, R6, 0x1 ;  /* 0x0000000106097836 */ /* 0x000fc80000000000 */
[----:B------:R-:W-:-:S05]  /*9cf0*/  @!P2 IADD3 R9, PT, PT, R6, RZ, RZ ;  /* 0x000000ff0609a210 */ /* 0x000fca0007ffe0ff */
[----:B------:R-:W-:Y:S02]  /*9d00*/  VIADD R6, R9, 0x1 ;  /* 0x0000000109067836 */ /* 0x000fe40000000000 */
[----:B------:R-:W-:-:S07]  /*9d10*/  @!P3 IMAD.MOV R6, RZ, RZ, R9 ;  /* 0x000000ffff06b224 */ /* 0x000fce00078e0209 */
.L_x_248:
[----:B------:R-:W-:Y:S05]  /*9d20*/  @!P1 BRA `(.L_x_245) ;  /* 0x0000000000849947 */ /* 0x000fea0003800000 */
[----:B------:R-:W0:Y:S01]  /*9d30*/  LDC.64 R10, c[0x0][0x388] ;  /* 0x0000e200ff0a7b82 */ /* 0x000e220000000a00 */
[----:B------:R-:W-:Y:S02]  /*9d40*/  ISETP.NE.AND P2, PT, R21, 0x1, PT ;  /* 0x000000011500780c */ /* 0x000fe40003f45270 */
[----:B------:R-:W-:-:S04]  /*9d50*/  LOP3.LUT R18, R4, 0x1, RZ, 0xc0, !PT ;  /* 0x0000000104127812 */ /* 0x000fc800078ec0ff */
[----:B------:R-:W-:Y:S01]  /*9d60*/  ISETP.NE.U32.AND P1, PT, R18, 0x1, PT ;  /* 0x000000011200780c */ /* 0x000fe20003f25070 */
[----:B------:R-:W1:Y:S06]  /*9d70*/  LDC.64 R14, c[0x0][0x380] ;  /* 0x0000e000ff0e7b82 */ /* 0x000e6c0000000a00 */
[----:B------:R-:W-:Y:S01]  /*9d80*/  @P2 IADD3 R13, PT, PT, R0, R8, RZ ;  /* 0x00000008000d2210 */ /* 0x000fe20007ffe0ff */
[----:B------:R-:W-:Y:S01]  /*9d90*/  @P2 IMAD.IADD R9, R33, 0x1, R8 ;  /* 0x0000000121092824 */ /* 0x000fe200078e0208 */
[----:B-----5:R-:W2:Y:S03]  /*9da0*/  LDC.64 R16, c[0x0][0x388] ;  /* 0x0000e200ff107b82 */ /* 0x020ea60000000a00 */
[----:B0-----:R-:W-:-:S05]  /*9db0*/  @P2 IMAD.WIDE R12, R13, 0x4, R10 ;  /* 0x000000040d0c2825 */ /* 0x001fca00078e020a */
[----:B------:R-:W0:Y:S01]  /*9dc0*/  LDC.64 R10, c[0x0][0x380] ;  /* 0x0000e000ff0a7b82 */ /* 0x000e220000000a00 */
[----:B------:R-:W-:Y:S01]  /*9dd0*/  @P2 IADD3 R8, PT, PT, R8, 0x2, RZ ;  /* 0x0000000208082810 */ /* 0x000fe20007ffe0ff */
[----:B------:R-:W3:Y:S01]  /*9de0*/  @P2 LDG.E R18, desc[UR36][R12.64] ;  /* 0x000000240c122981 */ /* 0x000ee2000c1e1900 */
[----:B-1----:R-:W-:-:S03]  /*9df0*/  @P2 IMAD.WIDE R14, R9, 0x4, R14 ;  /* 0x00000004090e2825 */ /* 0x002fc600078e020e */
[----:B------:R-:W4:Y:S04]  /*9e00*/  @P2 LDG.E R20, desc[UR36][R12.64+0x4] ;  /* 0x000004240c142981 */ /* 0x000f28000c1e1900 */
[----:B------:R-:W3:Y:S01]  /*9e10*/  @P2 LDG.E R21, desc[UR36][R14.64] ;  /* 0x000000240e152981 */ /* 0x000ee2000c1e1900 */
[----:B------:R-:W-:Y:S01]  /*9e20*/  @!P1 IADD3 R19, PT, PT, R33, R8, RZ ;  /* 0x0000000821139210 */ /* 0x000fe20007ffe0ff */
[----:B------:R-:W-:Y:S02]  /*9e30*/  @!P1 IMAD.IADD R9, R0, 0x1, R8 ;  /* 0x0000000100099824 */ /* 0x000fe400078e0208 */
[----:B------:R-:W4:Y:S02]  /*9e40*/  @P2 LDG.E R23, desc[UR36][R14.64+0x4] ;  /* 0x000004240e172981 */ /* 0x000f24000c1e1900 */
[----:B--2---:R-:W-:-:S06]  /*9e50*/  @!P1 IMAD.WIDE R8, R9, 0x4, R16 ;  /* 0x0000000409089825 */ /* 0x004fcc00078e0210 */
[----:B------:R-:W2:Y:S01]  /*9e60*/  @!P1 LDG.E R8, desc[UR36][R8.64] ;  /* 0x0000002408089981 */ /* 0x000ea2000c1e1900 */
[----:B0-----:R-:W-:-:S06]  /*9e70*/  @!P1 IMAD.WIDE R10, R19, 0x4, R10 ;  /* 0x00000004130a9825 */ /* 0x001fcc00078e020a */
[----:B------:R-:W2:Y:S01]  /*9e80*/  @!P1 LDG.E R11, desc[UR36][R10.64] ;  /* 0x000000240a0b9981 */ /* 0x000ea2000c1e1900 */
[----:B------:R-:W-:Y:S01]  /*9e90*/  @P2 VIADD R16, R6, 0x1 ;  /* 0x0000000106102836 */ /* 0x000fe20000000000 */
[----:B---3--:R-:W-:Y:S02]  /*9ea0*/  ISETP.NE.OR P4, PT, R18, R21, !P2 ;  /* 0x000000151200720c */ /* 0x008fe40005785670 */
[----:B----4-:R-:W-:-:S11]  /*9eb0*/  ISETP.NE.OR P3, PT, R20, R23, !P2 ;  /* 0x000000171400720c */ /* 0x010fd60005765670 */
[----:B------:R-:W-:-:S05]  /*9ec0*/  @!P4 IADD3 R16, PT, PT, R6, RZ, RZ ;  /* 0x000000ff0610c210 */ /* 0x000fca0007ffe0ff */
[----:B------:R-:W-:Y:S01]  /*9ed0*/  @P2 VIADD R12, R16, 0x1 ;  /* 0x00000001100c2836 */ /* 0x000fe20000000000 */
[----:B--2---:R-:W-:Y:S02]  /*9ee0*/  ISETP.NE.OR P4, PT, R8, R11, P1 ;  /* 0x0000000b0800720c */ /* 0x004fe40000f85670 */
[----:B------:R-:W-:-:S05]  /*9ef0*/  @!P3 IADD3 R12, PT, PT, R16, RZ, RZ ;  /* 0x000000ff100cb210 */ /* 0x000fca0007ffe0ff */
[----:B------:R-:W-:-:S05]  /*9f00*/  @P2 IMAD.MOV.U32 R6, RZ, RZ, R12 ;  /* 0x000000ffff062224 */ /* 0x000fca00078e000c */
[----:B------:R-:W-:Y:S01]  /*9f10*/  @!P1 IADD3 R8, PT, PT, R6, 0x1, RZ ;  /* 0x0000000106089810 */ /* 0x000fe20007ffe0ff */
[----:B------:R-:W-:-:S05]  /*9f20*/  @!P4 IMAD.MOV R8, RZ, RZ, R6 ;  /* 0x000000ffff08c224 */ /* 0x000fca00078e0206 */
[----:B------:R-:W-:-:S07]  /*9f30*/  @!P1 MOV R6, R8 ;  /* 0x0000000800069202 */ /* 0x000fce0000000f00 */
.L_x_245:
[----:B0-----:R-:W-:Y:S02]  /*9f40*/  IMAD R8, R7, R4, RZ ;  /* 0x0000000407087224 */ /* 0x001fe400078e02ff */
[----:B------:R-:W-:Y:S01]  /*9f50*/  IMAD.MOV.U32 R9, RZ, RZ, RZ ;  /* 0x000000ffff097224 */ /* 0x000fe200078e00ff */
[----:B------:R-:W-:Y:S06]  /*9f60*/  @!P0 BRA `(.L_x_249) ;  /* 0x0000000800188947 */ /* 0x000fec0003800000 */
[C---:B------:R-:W-:Y:S01]  /*9f70*/  ISETP.GE.U32.AND P1, PT, R4.reuse, 0x8, PT ;  /* 0x000000080400780c */ /* 0x040fe20003f26070 */
[----:B------:R-:W-:Y:S01]  /*9f80*/  HFMA2 R11, -RZ, RZ, 0, 0 ;  /* 0x00000000ff0b7431 */ /* 0x000fe200000001ff */
[----:B------:R-:W-:Y:S01]  /*9f90*/  LOP3.LUT R36, R4, 0x7, RZ, 0xc0, !PT ;  /* 0x0000000704247812 */ /* 0x000fe200078ec0ff */
[----:B------:R-:W-:-:S10]  /*9fa0*/  IMAD.MOV.U32 R9, RZ, RZ, RZ ;  /* 0x000000ffff097224 */ /* 0x000fd400078e00ff */
[----:B------:R-:W-:Y:S05]  /*9fb0*/  @!P1 BRA `(.L_x_250) ;  /* 0x0000000000f49947 */ /* 0x000fea0003800000 */
[----:B------:R-:W0:Y:S01]  /*9fc0*/  LDCU.128 UR8, c[0x0][0x380] ;  /* 0x00007000ff0877ac */ /* 0x000e220008000c00 */
[----:B------:R-:W-:Y:S01]  /*9fd0*/  LOP3.LUT R11, R4, 0x7ffffff8, RZ, 0xc0, !PT ;  /* 0x7ffffff8040b7812 */ /* 0x000fe200078ec0ff */
[----:B-----5:R-:W-:Y:S01]  /*9fe0*/  IMAD.MOV.U32 R16, RZ, RZ, R32 ;  /* 0x000000ffff107224 */ /* 0x020fe200078e0020 */
[----:B------:R-:W-:Y:S02]  /*9ff0*/  MOV R9, RZ ;  /* 0x000000ff00097202 */ /* 0x000fe40000000f00 */
[----:B------:R-:W-:Y:S01]  /*a000*/  MOV R10, R8 ;  /* 0x00000008000a7202 */ /* 0x000fe20000000f00 */
[----:B------:R-:W-:Y:S01]  /*a010*/  IMAD.MOV R37, RZ, RZ, -R11 ;  /* 0x000000ffff257224 */ /* 0x000fe200078e0a0b */
[----:B0-----:R-:W-:Y:S02]  /*a020*/  UIADD3 UR4, UP0, UPT, UR10, 0x10, URZ ;  /* 0x000000100a047890 */ /* 0x001fe4000ff1e0ff */
[----:B------:R-:W-:Y:S02]  /*a030*/  UIADD3 UR8, UP1, UPT, UR8, 0x10, URZ ;  /* 0x0000001008087890 */ /* 0x000fe4000ff3e0ff */
[----:B------:R-:W-:-:S02]  /*a040*/  UIADD3.X UR5, UPT, UPT, URZ, UR11, URZ, UP0, !UPT ;  /* 0x0000000bff057290 */ /* 0x000fc400087fe4ff */
[----:B------:R-:W-:-:S12]  /*a050*/  UIADD3.X UR9, UPT, UPT, URZ, UR9, URZ, UP1, !UPT ;  /* 0x00000009ff097290 */ /* 0x000fd80008ffe4ff */
.L_x_251:
[----:B------:R-:W-:Y:S01]  /*a060*/  MOV R12, UR4 ;  /* 0x00000004000c7c02 */ /* 0x000fe20008000f00 */
[----:B------:R-:W-:Y:S01]  /*a070*/  IMAD.U32 R13, RZ, RZ, UR5 ;  /* 0x00000005ff0d7e24 */ /* 0x000fe2000f8e00ff */
[----:B------:R-:W-:Y:S01]  /*a080*/  MOV R14, UR8 ;  /* 0x00000008000e7c02 */ /* 0x000fe20008000f00 */
[----:B------:R-:W-:Y:S02]  /*a090*/  IMAD.U32 R15, RZ, RZ, UR9 ;  /* 0x00000009ff0f7e24 */ /* 0x000fe4000f8e00ff */
[----:B------:R-:W-:-:S04]  /*a0a0*/  IMAD.WIDE R12, R10, 0x4, R12 ;  /* 0x000000040a0c7825 */ /* 0x000fc800078e020c */
[----:B------:R-:W-:Y:S01]  /*a0b0*/  IMAD.WIDE R14, R16, 0x4, R14 ;  /* 0x00000004100e7825 */ /* 0x000fe200078e020e */
[----:B------:R-:W2:Y:S04]  /*a0c0*/  LDG.E R17, desc[UR36][R12.64+-0x10] ;  /* 0xfffff0240c117981 */ /* 0x000ea8000c1e1900 */
[----:B------:R-:W2:Y:S04]  /*a0d0*/  LDG.E R18, desc[UR36][R14.64+-0x10] ;  /* 0xfffff0240e127981 */ /* 0x000ea8000c1e1900 */
[----:B------:R-:W3:Y:S04]  /*a0e0*/  LDG.E R19, desc[UR36][R12.64+-0xc] ;  /* 0xfffff4240c137981 */ /* 0x000ee8000c1e1900 */
[----:B------:R-:W3:Y:S04]  /*a0f0*/  LDG.E R20, desc[UR36][R14.64+-0xc] ;  /* 0xfffff4240e147981 */ /* 0x000ee8000c1e1900 */
[----:B------:R-:W4:Y:S04]  /*a100*/  LDG.E R21, desc[UR36][R12.64+-0x8] ;  /* 0xfffff8240c157981 */ /* 0x000f28000c1e1900 */
[----:B------:R-:W4:Y:S04]  /*a110*/  LDG.E R22, desc[UR36][R14.64+-0x8] ;  /* 0xfffff8240e167981 */ /* 0x000f28000c1e1900 */
[----:B------:R-:W5:Y:S04]  /*a120*/  LDG.E R23, desc[UR36][R12.64+-0x4] ;  /* 0xfffffc240c177981 */ /* 0x000f68000c1e1900 */
[----:B------:R-:W5:Y:S04]  /*a130*/  LDG.E R24, desc[UR36][R14.64+-0x4] ;  /* 0xfffffc240e187981 */ /* 0x000f68000c1e1900 */
[----:B------:R-:W5:Y:S04]  /*a140*/  LDG.E R25, desc[UR36][R12.64] ;  /* 0x000000240c197981 */ /* 0x000f68000c1e1900 */
[----:B------:R-:W5:Y:S04]  /*a150*/  LDG.E R26, desc[UR36][R14.64] ;  /* 0x000000240e1a7981 */ /* 0x000f68000c1e1900 */
[----:B------:R-:W5:Y:S04]  /*a160*/  LDG.E R27, desc[UR36][R12.64+0x4] ;  /* 0x000004240c1b7981 */ /* 0x000f68000c1e1900 */
[----:B------:R-:W5:Y:S04]  /*a170*/  LDG.E R28, desc[UR36][R14.64+0x4] ;  /* 0x000004240e1c7981 */ /* 0x000f68000c1e1900 */
[----:B------:R-:W5:Y:S04]  /*a180*/  LDG.E R29, desc[UR36][R14.64+0x8] ;  /* 0x000008240e1d7981 */ /* 0x000f68000c1e1900 */
[----:B------:R-:W5:Y:S04]  /*a190*/  LDG.E R30, desc[UR36][R12.64+0xc] ;  /* 0x00000c240c1e7981 */ /* 0x000f68000c1e1900 */
[----:B------:R-:W5:Y:S01]  /*a1a0*/  LDG.E R31, desc[UR36][R14.64+0xc] ;  /* 0x00000c240e1f7981 */ /* 0x000f62000c1e1900 */
[----:B--2---:R-:W-:-:S03]  /*a1b0*/  ISETP.NE.AND P1, PT, R17, R18, PT ;  /* 0x000000121100720c */ /* 0x004fc60003f25270 */
[----:B------:R0:W2:Y:S01]  /*a1c0*/  LDG.E R18, desc[UR36][R12.64+0x8] ;  /* 0x000008240c127981 */ /* 0x0000a2000c1e1900 */
[----:B------:R-:W-:Y:S02]  /*a1d0*/  IADD3 R17, PT, PT, R9, 0x1, RZ ;  /* 0x0000000109117810 */ /* 0x000fe40007ffe0ff */
[----:B---3--:R-:W-:-:S07]  /*a1e0*/  ISETP.NE.AND P2, PT, R19, R20, PT ;  /* 0x000000141300720c */ /* 0x008fce0003f45270 */
[----:B------:R-:W-:Y:S01]  /*a1f0*/  @!P1 IMAD.MOV R17, RZ, RZ, R9 ;  /* 0x000000ffff119224 */ /* 0x000fe200078e0209 */
[----:B----4-:R-:W-:-:S04]  /*a200*/  ISETP.NE.AND P1, PT, R21, R22, PT ;  /* 0x000000161500720c */ /* 0x010fc80003f25270 */
[----:B------:R-:W-:Y:S01]  /*a210*/  IADD3 R9, PT, PT, R17, 0x1, RZ ;  /* 0x0000000111097810 */ /* 0x000fe20007ffe0ff */
[----:B------:R-:W-:Y:S01]  /*a220*/  @!P2 IMAD.MOV R9, RZ, RZ, R17 ;  /* 0x000000ffff09a224 */ /* 0x000fe200078e0211 */
[----:B-----5:R-:W-:-:S04]  /*a230*/  ISETP.NE.AND P2, PT, R23, R24, PT ;  /* 0x000000181700720c */ /* 0x020fc80003f45270 */
[----:B------:R-:W-:-:S03]  /*a240*/  IADD3 R17, PT, PT, R9, 0x1, RZ ;  /* 0x0000000109117810 */ /* 0x000fc60007ffe0ff */
[----:B------:R-:W-:Y:S01]  /*a250*/  @!P1 IMAD.MOV R17, RZ, RZ, R9 ;  /* 0x000000ffff119224 */ /* 0x000fe200078e0209 */
[----:B------:R-:W-:-:S04]  /*a260*/  ISETP.NE.AND P1, PT, R25, R26, PT ;  /* 0x0000001a1900720c */ /* 0x000fc80003f25270 */
[----:B------:R-:W-:Y:S01]  /*a270*/  IADD3 R9, PT, PT, R17, 0x1, RZ ;  /* 0x0000000111097810 */ /* 0x000fe20007ffe0ff */
[----:B------:R-:W-:Y:S01]  /*a280*/  @!P2 IMAD.MOV R9, RZ, RZ, R17 ;  /* 0x000000ffff09a224 */ /* 0x000fe200078e0211 */
[----:B------:R-:W-:-:S04]  /*a290*/  ISETP.NE.AND P2, PT, R27, R28, PT ;  /* 0x0000001c1b00720c */ /* 0x000fc80003f45270 */
[----:B0-----:R-:W-:-:S03]  /*a2a0*/  IADD3 R12, PT, PT, R9, 0x1, RZ ;  /* 0x00000001090c7810 */ /* 0x001fc60007ffe0ff */
[----:B------:R-:W-:Y:S02]  /*a2b0*/  @!P1 IMAD.MOV R12, RZ, RZ, R9 ;  /* 0x000000ffff0c9224 */ /* 0x000fe400078e0209 */
[----:B------:R-:W-:-:S03]  /*a2c0*/  VIADD R37, R37, 0x8 ;  /* 0x0000000825257836 */ /* 0x000fc60000000000 */
[----:B------:R-:W-:Y:S01]  /*a2d0*/  IADD3 R9, PT, PT, R12, 0x1, RZ ;  /* 0x000000010c097810 */ /* 0x000fe20007ffe0ff */
[----:B------:R-:W-:Y:S01]  /*a2e0*/  @!P2 IMAD.MOV R9, RZ, RZ, R12 ;  /* 0x000000ffff09a224 */ /* 0x000fe200078e020c */
[----:B------:R-:W-:-:S04]  /*a2f0*/  ISETP.NE.AND P2, PT, R30, R31, PT ;  /* 0x0000001f1e00720c */ /* 0x000fc80003f45270 */
[----:B------:R-:W-:Y:S02]  /*a300*/  IADD3 R12, PT, PT, R9, 0x1, RZ ;  /* 0x00000001090c7810 */ /* 0x000fe40007ffe0ff */
[----:B------:R-:W-:Y:S02]  /*a310*/  IADD3 R10, PT, PT, R10, 0x8, RZ ;  /* 0x000000080a0a7810 */ /* 0x000fe40007ffe0ff */
[----:B------:R-:W-:Y:S02]  /*a320*/  IADD3 R16, PT, PT, R16, 0x8, RZ ;  /* 0x0000000810107810 */ /* 0x000fe40007ffe0ff */
[----:B--2---:R-:W-:-:S13]  /*a330*/  ISETP.NE.AND P1, PT, R18, R29, PT ;  /* 0x0000001d1200720c */ /* 0x004fda0003f25270 */
[----:B------:R-:W-:Y:S02]  /*a340*/  @!P1 IADD3 R12, PT, PT, R9, RZ, RZ ;  /* 0x000000ff090c9210 */ /* 0x000fe40007ffe0ff */
[----:B------:R-:W-:-:S03]  /*a350*/  ISETP.NE.AND P1, PT, R37, RZ, PT ;  /* 0x000000ff2500720c */ /* 0x000fc60003f25270 */
[----:B------:R-:W-:Y:S02]  /*a360*/  VIADD R9, R12, 0x1 ;  /* 0x000000010c097836 */ /* 0x000fe40000000000 */
[----:B------:R-:W-:-:S08]  /*a370*/  @!P2 IMAD.MOV R9, RZ, RZ, R12 ;  /* 0x000000ffff09a224 */ /* 0x000fd000078e020c */
[----:B------:R-:W-:Y:S05]  /*a380*/  @P1 BRA `(.L_x_251) ;  /* 0xfffffffc00341947 */ /* 0x000fea000383ffff */
.L_x_250:
        /* <DEDUP_REMOVED lines=13> */
[----:B-----5:R-:W3:Y:S04]  /*a460*/  LDG.E R16, desc[UR36][R12.64+0x4] ;  /* 0x000004240c107981 */ /* 0x020ee8000c1e1900 */
[----:B------:R-:W2:Y:S04]  /*a470*/  LDG.E R17, desc[UR36][R14.64] ;  /* 0x000000240e117981 */ /* 0x000ea8000c1e1900 */
[----:B------:R-:W3:Y:S04]  /*a480*/  LDG.E R19, desc[UR36][R14.64+0x4] ;  /* 0x000004240e137981 */ /* 0x000ee8000c1e1900 */
[----:B------:R-:W4:Y:S04]  /*a490*/  LDG.E R18, desc[UR36][R12.64+0x8] ;  /* 0x000008240c127981 */ /* 0x000f28000c1e1900 */
[----:B------:R-:W4:Y:S04]  /*a4a0*/  LDG.E R21, desc[UR36][R14.64+0x8] ;  /* 0x000008240e157981 */ /* 0x000f28000c1e1900 */
[----:B------:R-:W4:Y:S04]  /*a4b0*/  LDG.E R20, desc[UR36][R12.64+0xc] ;  /* 0x00000c240c147981 */ /* 0x000f28000c1e1900 */
[----:B------:R-:W4:Y:S01]  /*a4c0*/  LDG.E R23, desc[UR36][R14.64+0xc] ;  /* 0x00000c240e177981 */ /* 0x000f22000c1e1900 */
[----:B------:R-:W-:-:S02]  /*a4d0*/  IADD3 R11, PT, PT, R11, 0x4, RZ ;  /* 0x000000040b0b7810 */ /* 0x000fc40007ffe0ff */
[----:B--2---:R-:W-:Y:S02]  /*a4e0*/  ISETP.NE.AND P2, PT, R10, R17, PT ;  /* 0x000000110a00720c */ /* 0x004fe40003f45270 */
[----:B---3--:R-:W-:Y:S01]  /*a4f0*/  ISETP.NE.AND P3, PT, R16, R19, PT ;  /* 0x000000131000720c */ /* 0x008fe20003f65270 */
[----:B------:R-:W-:-:S10]  /*a500*/  VIADD R10, R9, 0x1 ;  /* 0x00000001090a7836 */ /* 0x000fd40000000000 */
[----:B------:R-:W-:Y:S02]  /*a510*/  @!P2 IADD3 R10, PT, PT, R9, RZ, RZ ;  /* 0x000000ff090aa210 */ /* 0x000fe40007ffe0ff */
[----:B----4-:R-:W-:-:S03]  /*a520*/  ISETP.NE.AND P2, PT, R18, R21, PT ;  /* 0x000000151200720c */ /* 0x010fc60003f45270 */
[C---:B------:R-:W-:Y:S01]  /*a530*/  VIADD R9, R10.reuse, 0x1 ;  /* 0x000000010a097836 */ /* 0x040fe20000000000 */
[----:B------:R-:W-:Y:S02]  /*a540*/  @!P3 IADD3 R9, PT, PT, R10, RZ, RZ ;  /* 0x000000ff0a09b210 */ /* 0x000fe40007ffe0ff */
[----:B------:R-:W-:-:S03]  /*a550*/  ISETP.NE.AND P3, PT, R20, R23, PT ;  /* 0x000000171400720c */ /* 0x000fc60003f65270 */
[----:B------:R-:W-:-:S04]  /*a560*/  VIADD R10, R9, 0x1 ;  /* 0x00000001090a7836 */ /* 0x000fc80000000000 */
[----:B------:R-:W-:-:S05]  /*a570*/  @!P2 IADD3 R10, PT, PT, R9, RZ, RZ ;  /* 0x000000ff090aa210 */ /* 0x000fca0007ffe0ff */
[----:B------:R-:W-:Y:S02]  /*a580*/  VIADD R9, R10, 0x1 ;  /* 0x000000010a097836 */ /* 0x000fe40000000000 */
[----:B------:R-:W-:-:S07]  /*a590*/  @!P3 IMAD.MOV R9, RZ, RZ, R10 ;  /* 0x000000ffff09b224 */ /* 0x000fce00078e020a */
.L_x_252:
[----:B------:R-:W-:Y:S05]  /*a5a0*/  @!P1 BRA `(.L_x_249) ;  /* 0x0000000000889947 */ /* 0x000fea0003800000 */
[----:B------:R-:W0:Y:S01]  /*a5b0*/  LDC.64 R12, c[0x0][0x388] ;  /* 0x0000e200ff0c7b82 */ /* 0x000e220000000a00 */
[----:B------:R-:W-:Y:S02]  /*a5c0*/  ISETP.NE.AND P2, PT, R22, 0x1, PT ;  /* 0x000000011600780c */ /* 0x000fe40003f45270 */
[----:B------:R-:W-:-:S04]  /*a5d0*/  LOP3.LUT R10, R4, 0x1, RZ, 0xc0, !PT ;  /* 0x00000001040a7812 */ /* 0x000fc800078ec0ff */
[----:B------:R-:W-:Y:S01]  /*a5e0*/  ISETP.NE.U32.AND P1, PT, R10, 0x1, PT ;  /* 0x000000010a00780c */ /* 0x000fe20003f25070 */
[----:B------:R-:W1:Y:S06]  /*a5f0*/  LDC.64 R14, c[0x0][0x380] ;  /* 0x0000e000ff0e7b82 */ /* 0x000e6c0000000a00 */
[----:B------:R-:W-:Y:S01]  /*a600*/  @P2 IADD3 R17, PT, PT, R8, R11, RZ ;  /* 0x0000000b08112210 */ /* 0x000fe20007ffe0ff */
[----:B------:R-:W-:-:S04]  /*a610*/  @P2 IMAD.IADD R19, R11, 0x1, R32 ;  /* 0x000000010b132824 */ /* 0x000fc800078e0220 */
[----:B0----5:R-:W-:Y:S02]  /*a620*/  @P2 IMAD.WIDE R16, R17, 0x4, R12 ;  /* 0x0000000411102825 */ /* 0x021fe400078e020c */
[----:B------:R-:W0:Y:S03]  /*a630*/  LDC.64 R12, c[0x0][0x380] ;  /* 0x0000e000ff0c7b82 */ /* 0x000e260000000a00 */
[----:B------:R-:W2:Y:S01]  /*a640*/  @P2 LDG.E R10, desc[UR36][R16.64] ;  /* 0x00000024100a2981 */ /* 0x000ea2000c1e1900 */
[----:B-1----:R-:W-:Y:S01]  /*a650*/  @P2 IMAD.WIDE R18, R19, 0x4, R14 ;  /* 0x0000000413122825 */ /* 0x002fe200078e020e */
[----:B------:R-:W-:-:S03]  /*a660*/  @P2 IADD3 R11, PT, PT, R11, 0x2, RZ ;  /* 0x000000020b0b2810 */ /* 0x000fc60007ffe0ff */
[----:B------:R-:W1:Y:S01]  /*a670*/  LDC.64 R14, c[0x0][0x388] ;  /* 0x0000e200ff0e7b82 */ /* 0x000e620000000a00 */
[----:B------:R-:W3:Y:S04]  /*a680*/  @P2 LDG.E R20, desc[UR36][R16.64+0x4] ;  /* 0x0000042410142981 */ /* 0x000ee8000c1e1900 */
[----:B------:R-:W2:Y:S01]  /*a690*/  @P2 LDG.E R23, desc[UR36][R18.64] ;  /* 0x0000002412172981 */ /* 0x000ea2000c1e1900 */
[----:B------:R-:W-:Y:S01]  /*a6a0*/  @!P1 IMAD.IADD R21, R8, 0x1, R11 ;  /* 0x0000000108159824 */ /* 0x000fe200078e020b */
[----:B------:R-:W-:Y:S02]  /*a6b0*/  @!P1 IADD3 R11, PT, PT, R11, R32, RZ ;  /* 0x000000200b0b9210 */ /* 0x000fe40007ffe0ff */
[----:B------:R-:W3:Y:S03]  /*a6c0*/  @P2 LDG.E R25, desc[UR36][R18.64+0x4] ;  /* 0x0000042412192981 */ /* 0x000ee6000c1e1900 */
[----:B0-----:R-:W-:-:S06]  /*a6d0*/  @!P1 IMAD.WIDE R12, R11, 0x4, R12 ;  /* 0x000000040b0c9825 */ /* 0x001fcc00078e020c */
[----:B------:R-:W4:Y:S01]  /*a6e0*/  @!P1 LDG.E R13, desc[UR36][R12.64] ;  /* 0x000000240c0d9981 */ /* 0x000f22000c1e1900 */
[----:B-1----:R-:W-:-:S06]  /*a6f0*/  @!P1 IMAD.WIDE R14, R21, 0x4, R14 ;  /* 0x00000004150e9825 */ /* 0x002fcc00078e020e */
[----:B------:R-:W4:Y:S01]  /*a700*/  @!P1 LDG.E R14, desc[UR36][R14.64] ;  /* 0x000000240e0e9981 */ /* 0x000f22000c1e1900 */
[----:B--2---:R-:W-:Y:S01]  /*a710*/  ISETP.NE.OR P4, PT, R10, R23, !P2 ;  /* 0x000000170a00720c */ /* 0x004fe20005785670 */
[----:B------:R-:W-:Y:S01]  /*a720*/  @P2 VIADD R10, R9, 0x1 ;  /* 0x00000001090a2836 */ /* 0x000fe20000000000 */
[----:B---3--:R-:W-:-:S11]  /*a730*/  ISETP.NE.OR P3, PT, R20, R25, !P2 ;  /* 0x000000191400720c */ /* 0x008fd60005765670 */
[----:B------:R-:W-:-:S05]  /*a740*/  @!P4 IADD3 R10, PT, PT, R9, RZ, RZ ;  /* 0x000000ff090ac210 */ /* 0x000fca0007ffe0ff */
[----:B------:R-:W-:-:S05]  /*a750*/  @P2 IMAD.MOV.U32 R11, RZ, RZ, R10 ;  /* 0x000000ffff0b2224 */ /* 0x000fca00078e000a */
[----:B------:R-:W-:Y:S02]  /*a760*/  @P2 IADD3 R10, PT, PT, R11, 0x1, RZ ;  /* 0x000000010b0a2810 */ /* 0x000fe40007ffe0ff */
[----:B----4-:R-:W-:Y:S01]  /*a770*/  ISETP.NE.OR P4, PT, R14, R13, P1 ;  /* 0x0000000d0e00720c */ /* 0x010fe20000f85670 */
[----:B------:R-:W-:-:S05]  /*a780*/  @!P3 IMAD.MOV R10, RZ, RZ, R11 ;  /* 0x000000ffff0ab224 */ /* 0x000fca00078e020b */
[----:B------:R-:W-:-:S05]  /*a790*/  @P2 MOV R9, R10 ;  /* 0x0000000a00092202 */ /* 0x000fca0000000f00 */
[C---:B------:R-:W-:Y:S02]  /*a7a0*/  @!P1 VIADD R10, R9.reuse, 0x1 ;  /* 0x00000001090a9836 */ /* 0x040fe40000000000 */
[----:B------:R-:W-:-:S05]  /*a7b0*/  @!P4 IADD3 R10, PT, PT, R9, RZ, RZ ;  /* 0x000000ff090ac210 */ /* 0x000fca0007ffe0ff */
[----:B------:R-:W-:-:S07]  /*a7c0*/  @!P1 IMAD.MOV.U32 R9, RZ, RZ, R10 ;  /* 0x000000ffff099224 */ /* 0x000fce00078e000a */
.L_x_249:
[----:B------:R-:W0:Y:S01]  /*a7d0*/  S2UR UR5, SR_CgaCtaId ;  /* 0x00000000000579c3 */ /* 0x000e220000008800 */
[----:B------:R-:W-:Y:S01]  /*a7e0*/  UMOV UR4, 0x400 ;  /* 0x0000040000047882 */ /* 0x000fe20000000000 */
[----:B------:R-:W-:Y:S01]  /*a7f0*/  IADD3 R9, PT, PT, R9, R6, RZ ;  /* 0x0000000609097210 */ /* 0x000fe20007ffe0ff */
[----:B0-----:R-:W-:-:S06]  /*a800*/  ULEA UR4, UR5, UR4, 0x18 ;  /* 0x0000000405047291 */ /* 0x001fcc000f8ec0ff */
[----:B------:R-:W-:Y:S02]  /*a810*/  LEA R6, R35, UR4, 0x2 ;  /* 0x0000000423067c11 */ /* 0x000fe4000f8e10ff */
[----:B------:R-:W-:-:S03]  /*a820*/  LEA R34, R34, UR4, 0x2 ;  /* 0x0000000422227c11 */ /* 0x000fc6000f8e10ff */
[----:B------:R-:W-:Y:S01]  /*a830*/  STS [R6], R9 ;  /* 0x0000000906007388 */ /* 0x000fe20000000800 */
[----:B------:R-:W-:Y:S06]  /*a840*/  BAR.SYNC.DEFER_BLOCKING 0x0 ;  /* 0x0000000000007b1d */ /* 0x000fec0000010000 */
[----:B------:R-:W-:Y:S04]  /*a850*/  LDS R10, [R6] ;  /* 0x00000000060a7984 */ /* 0x000fe80000000800 */
[----:B------:R-:W0:Y:S02]  /*a860*/  LDS R11, [R34] ;  /* 0x00000000220b7984 */ /* 0x000e240000000800 */
[----:B0-----:R-:W-:-:S13]  /*a870*/  ISETP.GT.AND P1, PT, R10, R11, PT ;  /* 0x0000000b0a00720c */ /* 0x001fda0003f24270 */
[----:B------:R-:W-:Y:S05]  /*a880*/  @!P1 BRA `(.L_x_253) ;  /* 0x00000008004c9947 */ /* 0x000fea0003800000 */
[----:B------:R-:W0:Y:S01]  /*a890*/  LDC.64 R8, c[0x0][0x390] ;  /* 0x0000e400ff087b82 */ /* 0x000e220000000a00 */
[----:B------:R-:W-:-:S06]  /*a8a0*/  IMAD.WIDE R6, R5, 0x4, R2 ;  /* 0x0000000405067825 */ /* 0x000fcc00078e0202 */
[----:B------:R-:W2:Y:S01]  /*a8b0*/  LDG.E R6, desc[UR36][R6.64] ;  /* 0x0000002406067981 */ /* 0x000ea2000c1e1900 */
[----:B0-----:R-:W-:-:S05]  /*a8c0*/  IMAD.WIDE R2, R35, 0x4, R8 ;  /* 0x0000000423027825 */ /* 0x001fca00078e0208 */
[----:B------:R-:W2:Y:S02]  /*a8d0*/  LDG.E R5, desc[UR36][R2.64] ;  /* 0x0000002402057981 */ /* 0x000ea4000c1e1900 */
[----:B--2---:R-:W-:-:S13]  /*a8e0*/  ISETP.GT.AND P1, PT, R5, R6, PT ;  /* 0x000000060500720c */ /* 0x004fda0003f24270 */
[----:B------:R-:W-:Y:S05]  /*a8f0*/  @P1 EXIT ;  /* 0x000000000000194d */ /* 0x000fea0003800000 */
[----:B------:R0:W-:Y:S01]  /*a900*/  STG.E desc[UR36][R2.64], R6 ;  /* 0x0000000602007986 */ /* 0x0001e2000c101924 */
[----:B------:R-:W-:Y:S05]  /*a910*/  @!P0 EXIT ;  /* 0x000000000000894d */ /* 0x000fea0003800000 */
[C---:B------:R-:W-:Y:S01]  /*a920*/  ISETP.GE.U32.AND P0, PT, R4.reuse, 0x4, PT ;  /* 0x000000040400780c */ /* 0x040fe20003f06070 */
[----:B------:R-:W-:Y:S01]  /*a930*/  IMAD.MOV.U32 R7, RZ, RZ, RZ ;  /* 0x000000ffff077224 */ /* 0x000fe200078e00ff */
[----:B0-----:R-:W-:-:S11]  /*a940*/  LOP3.LUT R6, R4, 0x3, RZ, 0xc0, !PT ;  /* 0x0000000304067812 */ /* 0x001fd600078ec0ff */
[----:B------:R-:W-:Y:S05]  /*a950*/  @!P0 BRA `(.L_x_254) ;  /* 0x0000000400d48947 */ /* 0x000fea0003800000 */
[----:B------:R-:W0:Y:S01]  /*a960*/  LDCU.128 UR8, c[0x0][0x380] ;  /* 0x00007000ff0877ac */ /* 0x000e220008000c00 */
[----:B------:R-:W-:Y:S01]  /*a970*/  LOP3.LUT R7, R4, 0x7ffffffc, RZ, 0xc0, !PT ;  /* 0x7ffffffc04077812 */ /* 0x000fe200078ec0ff */
[----:B------:R-:W-:Y:S01]  /*a980*/  IMAD.MOV.U32 R11, RZ, RZ, R33 ;  /* 0x000000ffff0b7224 */ /* 0x000fe200078e0021 */
[----:B------:R-:W-:Y:S02]  /*a990*/  MOV R9, R0 ;  /* 0x0000000000097202 */ /* 0x000fe40000000f00 */
[----:B------:R-:W-:-:S04]  /*a9a0*/  IADD3 R8, PT, PT, -R7, RZ, RZ ;  /* 0x000000ff07087210 */ /* 0x000fc80007ffe1ff */
[----:B------:R-:W-:Y:S01]  /*a9b0*/  ISETP.GE.AND P0, PT, R8, RZ, PT ;  /* 0x000000ff0800720c */ /* 0x000fe20003f06270 */
[----:B0-----:R-:W-:Y:S02]  /*a9c0*/  UIADD3 UR4, UP0, UPT, UR10, 0x8, URZ ;  /* 0x000000080a047890 */ /* 0x001fe4000ff1e0ff */
[----:B------:R-:W-:Y:S02]  /*a9d0*/  UIADD3 UR6, UP1, UPT, UR8, 0x8, URZ ;  /* 0x0000000808067890 */ /* 0x000fe4000ff3e0ff */
[----:B------:R-:W-:Y:S02]  /*a9e0*/  UIADD3.X UR5, UPT, UPT, URZ, UR11, URZ, UP0, !UPT ;  /* 0x0000000bff057290 */ /* 0x000fe400087fe4ff */
[----:B------:R-:W-:Y:S01]  /*a9f0*/  UIADD3.X UR7, UPT, UPT, URZ, UR9, URZ, UP1, !UPT ;  /* 0x00000009ff077290 */ /* 0x000fe20008ffe4ff */
[----:B------:R-:W-:Y:S01]  /*aa00*/  IMAD.U32 R2, RZ, RZ, UR4 ;  /* 0x00000004ff027e24 */ /* 0x000fe2000f8e00ff */
[----:B------:R-:W-:Y:S02]  /*aa10*/  MOV R4, UR6 ;  /* 0x0000000600047c02 */ /* 0x000fe40008000f00 */
[----:B------:R-:W-:-:S02]  /*aa20*/  IMAD.U32 R3, RZ, RZ, UR5 ;  /* 0x00000005ff037e24 */ /* 0x000fc4000f8e00ff */
[----:B------:R-:W-:Y:S01]  /*aa30*/  MOV R5, UR7 ;  /* 0x0000000700057c02 */ /* 0x000fe20008000f00 */
[----:B------:R-:W-:Y:S06]  /*aa40*/  @P0 BRA `(.L_x_255) ;  /* 0x00000004005c0947 */ /* 0x000fec0003800000 */
[----:B------:R-:W-:Y:S01]  /*aa50*/  IMAD.MOV R10, RZ, RZ, -R8 ;  /* 0x000000ffff0a7224 */ /* 0x000fe200078e0a08 */
[----:B------:R-:W-:-:S04]  /*aa60*/  PLOP3.LUT P0, PT, PT, PT, PT, 0x80, 0x8 ;  /* 0x000000000008781c */ /* 0x000fc80003f0f070 */
[----:B------:R-:W-:-:S13]  /*aa70*/  ISETP.GT.AND P1, PT, R10, 0xc, PT ;  /* 0x0000000c0a00780c */ /* 0x000fda0003f24270 */
[----:B------:R-:W-:Y:S05]  /*aa80*/  @!P1 BRA `(.L_x_256) ;  /* 0x0000000000d09947 */ /* 0x000fea0003800000 */
[----:B------:R-:W-:-:S13]  /*aa90*/  PLOP3.LUT P0, PT, PT, PT, PT, 0x8, 0x80 ;  /* 0x000000000080781c */ /* 0x000fda0003f0e170 */
.L_x_257:
[----:B--2---:R-:W-:-:S05]  /*aaa0*/  IMAD.WIDE R12, R9, 0x4, R2 ;  /* 0x00000004090c7825 */ /* 0x004fca00078e0202 */
[----:B------:R-:W2:Y:S01]  /*aab0*/  LDG.E R19, desc[UR36][R12.64+-0x8] ;  /* 0xfffff8240c137981 */ /* 0x000ea2000c1e1900 */
[----:B------:R-:W-:-:S05]  /*aac0*/  IMAD.WIDE R14, R11, 0x4, R4 ;  /* 0x000000040b0e7825 */ /* 0x000fca00078e0204 */
[----:B--2---:R0:W-:Y:S04]  /*aad0*/  STG.E desc[UR36][R14.64+-0x8], R19 ;  /* 0xfffff8130e007986 */ /* 0x0041e8000c101924 */
[----:B------:R-:W2:Y:S04]  /*aae0*/  LDG.E R21, desc[UR36][R12.64+-0x4] ;  /* 0xfffffc240c157981 */ /* 0x000ea8000c1e1900 */
[----:B--2---:R1:W-:Y:S04]  /*aaf0*/  STG.E desc[UR36][R14.64+-0x4], R21 ;  /* 0xfffffc150e007986 */ /* 0x0043e8000c101924 */
[----:B------:R-:W2:Y:S01]  /*ab00*/  LDG.E R23, desc[UR36][R12.64] ;  /* 0x000000240c177981 */ /* 0x000ea2000c1e1900 */
[----:B------:R-:W-:-:S03]  /*ab10*/  IADD3 R17, PT, PT, R9, 0x4, RZ ;  /* 0x0000000409117810 */ /* 0x000fc60007ffe0ff */
[----:B--2---:R2:W-:Y:S04]  /*ab20*/  STG.E desc[UR36][R14.64], R23 ;  /* 0x000000170e007986 */ /* 0x0045e8000c101924 */
[----:B------:R-:W3:Y:S01]  /*ab30*/  LDG.E R25, desc[UR36][R12.64+0x4] ;  /* 0x000004240c197981 */ /* 0x000ee2000c1e1900 */
[----:B-----5:R-:W-:-:S04]  /*ab40*/  IMAD.WIDE R16, R17, 0x4, R2 ;  /* 0x0000000411107825 */ /* 0x020fc800078e0202 */
[----:B------:R-:W-:Y:S01]  /*ab50*/  VIADD R27, R11, 0x4 ;  /* 0x000000040b1b7836 */ /* 0x000fe20000000000 */
[----:B---3--:R3:W-:Y:S04]  /*ab60*/  STG.E desc[UR36][R14.64+0x4], R25 ;  /* 0x000004190e007986 */ /* 0x0087e8000c101924 */
[----:B------:R-:W4:Y:S01]  /*ab70*/  LDG.E R29, desc[UR36][R16.64+-0x8] ;  /* 0xfffff824101d7981 */ /* 0x000f22000c1e1900 */
[----:B0-----:R-:W-:-:S05]  /*ab80*/  IMAD.WIDE R18, R27, 0x4, R4 ;  /* 0x000000041b127825 */ /* 0x001fca00078e0204 */
[----:B----4-:R-:W-:Y:S04]  /*ab90*/  STG.E desc[UR36][R18.64+-0x8], R29 ;  /* 0xfffff81d12007986 */ /* 0x010fe8000c101924 */
[----:B-1----:R-:W4:Y:S04]  /*aba0*/  LDG.E R21, desc[UR36][R16.64+-0x4] ;  /* 0xfffffc2410157981 */ /* 0x002f28000c1e1900 */
[----:B----4-:R0:W-:Y:S04]  /*abb0*/  STG.E desc[UR36][R18.64+-0x4], R21 ;  /* 0xfffffc1512007986 */ /* 0x0101e8000c101924 */
[----:B--2---:R-:W2:Y:S01]  /*abc0*/  LDG.E R23, desc[UR36][R16.64] ;  /* 0x0000002410177981 */ /* 0x004ea2000c1e1900 */
[----:B------:R-:W-:-:S03]  /*abd0*/  IADD3 R13, PT, PT, R9, 0x8, RZ ;  /* 0x00000008090d7810 */ /* 0x000fc60007ffe0ff */
[----:B--2---:R1:W-:Y:S04]  /*abe0*/  STG.E desc[UR36][R18.64], R23 ;  /* 0x0000001712007986 */ /* 0x0043e8000c101924 */
[----:B------:R-:W2:Y:S01]  /*abf0*/  LDG.E R27, desc[UR36][R16.64+0x4] ;  /* 0x00000424101b7981 */ /* 0x000ea2000c1e1900 */
[----:B------:R-:W-:-:S04]  /*ac00*/  IMAD.WIDE R12, R13, 0x4, R2 ;  /* 0x000000040d0c7825 */ /* 0x000fc800078e0202 */
[----:B---3--:R-:W-:Y:S01]  /*ac10*/  VIADD R15, R11, 0x8 ;  /* 0x000000080b0f7836 */ /* 0x008fe20000000000 */
[----:B--2---:R2:W-:Y:S04]  /*ac20*/  STG.E desc[UR36][R18.64+0x4], R27 ;  /* 0x0000041b12007986 */ /* 0x0045e8000c101924 */
[----:B------:R-:W3:Y:S01]  /*ac30*/  LDG.E R25, desc[UR36][R12.64+-0x8] ;  /* 0xfffff8240c197981 */ /* 0x000ee2000c1e1900 */
[----:B------:R-:W-:-:S05]  /*ac40*/  IMAD.WIDE R14, R15, 0x4, R4 ;  /* 0x000000040f0e7825 */ /* 0x000fca00078e0204 */
[----:B---3--:R-:W-:Y:S04]  /*ac50*/  STG.E desc[UR36][R14.64+-0x8], R25 ;  /* 0xfffff8190e007986 */ /* 0x008fe8000c101924 */
[----:B0-----:R-:W3:Y:S04]  /*ac60*/  LDG.E R21, desc[UR36][R12.64+-0x4] ;  /* 0xfffffc240c157981 */ /* 0x001ee8000c1e1900 */
[----:B---3--:R0:W-:Y:S04]  /*ac70*/  STG.E desc[UR36][R14.64+-0x4], R21 ;  /* 0xfffffc150e007986 */ /* 0x0081e8000c101924 */
[----:B-1----:R-:W3:Y:S01]  /*ac80*/  LDG.E R23, desc[UR36][R12.64] ;  /* 0x000000240c177981 */ /* 0x002ee2000c1e1900 */
[----:B------:R-:W-:-:S03]  /*ac90*/  IADD3 R17, PT, PT, R9, 0xc, RZ ;  /* 0x0000000c09117810 */ /* 0x000fc60007ffe0ff */
[----:B---3--:R1:W-:Y:S04]  /*aca0*/  STG.E desc[UR36][R14.64], R23 ;  /* 0x000000170e007986 */ /* 0x0083e8000c101924 */
[----:B------:R-:W3:Y:S01]  /*acb0*/  LDG.E R29, desc[UR36][R12.64+0x4] ;  /* 0x000004240c1d7981 */ /* 0x000ee2000c1e1900 */
[----:B------:R-:W-:-:S04]  /*acc0*/  IMAD.WIDE R16, R17, 0x4, R2 ;  /* 0x0000000411107825 */ /* 0x000fc800078e0202 */
[----:B--2---:R-:W-:Y:S01]  /*acd0*/  VIADD R19, R11, 0xc ;  /* 0x0000000c0b137836 */ /* 0x004fe20000000000 */
[----:B---3--:R2:W-:Y:S04]  /*ace0*/  STG.E desc[UR36][R14.64+0x4], R29 ;  /* 0x0000041d0e007986 */ /* 0x0085e8000c101924 */
[----:B------:R-:W3:Y:S01]  /*acf0*/  LDG.E R27, desc[UR36][R16.64+-0x8] ;  /* 0xfffff824101b7981 */ /* 0x000ee2000c1e1900 */
[----:B------:R-:W-:-:S05]  /*ad00*/  IMAD.WIDE R18, R19, 0x4, R4 ;  /* 0x0000000413127825 */ /* 0x000fca00078e0204 */
[----:B---3--:R2:W-:Y:S04]  /*ad10*/  STG.E desc[UR36][R18.64+-0x8], R27 ;  /* 0xfffff81b12007986 */ /* 0x0085e8000c101924 */
[----:B0-----:R-:W3:Y:S04]  /*ad20*/  LDG.E R21, desc[UR36][R16.64+-0x4] ;  /* 0xfffffc2410157981 */ /* 0x001ee8000c1e1900 */
[----:B---3--:R2:W-:Y:S04]  /*ad30*/  STG.E desc[UR36][R18.64+-0x4], R21 ;  /* 0xfffffc1512007986 */ /* 0x0085e8000c101924 */
[----:B-1----:R-:W3:Y:S04]  /*ad40*/  LDG.E R23, desc[UR36][R16.64] ;  /* 0x0000002410177981 */ /* 0x002ee8000c1e1900 */
[----:B---3--:R2:W-:Y:S04]  /*ad50*/  STG.E desc[UR36][R18.64], R23 ;  /* 0x0000001712007986 */ /* 0x0085e8000c101924 */
[----:B------:R-:W3:Y:S01]  /*ad60*/  LDG.E R13, desc[UR36][R16.64+0x4] ;  /* 0x00000424100d7981 */ /* 0x000ee2000c1e1900 */
[----:B------:R-:W-:Y:S01]  /*ad70*/  IADD3 R8, PT, PT, R8, 0x10, RZ ;  /* 0x0000001008087810 */ /* 0x000fe20007ffe0ff */
[----:B------:R-:W-:Y:S01]  /*ad80*/  VIADD R9, R9, 0x10 ;  /* 0x0000001009097836 */ /* 0x000fe20000000000 */
[----:B------:R-:W-:-:S02]  /*ad90*/  IADD3 R11, PT, PT, R11, 0x10, RZ ;  /* 0x000000100b0b7810 */ /* 0x000fc40007ffe0ff */
[----:B------:R-:W-:Y:S01]  /*ada0*/  ISETP.GE.AND P1, PT, R8, -0xc, PT ;  /* 0xfffffff40800780c */ /* 0x000fe20003f26270 */
[----:B---3--:R2:W-:-:S12]  /*adb0*/  STG.E desc[UR36][R18.64+0x4], R13 ;  /* 0x0000040d12007986 */ /* 0x0085d8000c101924 */
[----:B------:R-:W-:Y:S05]  /*adc0*/  @!P1 BRA `(.L_x_257) ;  /* 0xfffffffc00349947 */ /* 0x000fea000383ffff */
.L_x_256:
[----:B------:R-:W-:-:S05]  /*add0*/  IMAD.MOV R10, RZ, RZ, -R8 ;  /* 0x000000ffff0a7224 */ /* 0x000fca00078e0a08 */
[----:B------:R-:W-:-:S13]  /*ade0*/  ISETP.GT.AND P1, PT, R10, 0x4, PT ;  /* 0x000000040a00780c */ /* 0x000fda0003f24270 */
[----:B------:R-:W-:Y:S05]  /*adf0*/  @!P1 BRA `(.L_x_258) ;  /* 0x0000000000689947 */ /* 0x000fea0003800000 */
        /* <DEDUP_REMOVED lines=15> */
[----:B----4-:R3:W-:Y:S04]  /*aef0*/  STG.E desc[UR36][R18.64+-0x8], R29 ;  /* 0xfffff81d12007986 */ /* 0x0107e8000c101924 */
[----:B-1----:R-:W4:Y:S04]  /*af00*/  LDG.E R21, desc[UR36][R16.64+-0x4] ;  /* 0xfffffc2410157981 */ /* 0x002f28000c1e1900 */
[----:B----4-:R3:W-:Y:S04]  /*af10*/  STG.E desc[UR36][R18.64+-0x4], R21 ;  /* 0xfffffc1512007986 */ /* 0x0107e8000c101924 */
[----:B--2---:R-:W2:Y:S04]  /*af20*/  LDG.E R23, desc[UR36][R16.64] ;  /* 0x0000002410177981 */ /* 0x004ea8000c1e1900 */
[----:B--2---:R3:W-:Y:S04]  /*af30*/  STG.E desc[UR36][R18.64], R23 ;  /* 0x0000001712007986 */ /* 0x0047e8000c101924 */
[----:B------:R-:W2:Y:S01]  /*af40*/  LDG.E R13, desc[UR36][R16.64+0x4] ;  /* 0x00000424100d7981 */ /* 0x000ea2000c1e1900 */
[----:B------:R-:W-:Y:S01]  /*af50*/  PLOP3.LUT P0, PT, PT, PT, PT, 0x8, 0x80 ;  /* 0x000000000080781c */ /* 0x000fe20003f0e170 */
[----:B------:R-:W-:Y:S01]  /*af60*/  VIADD R9, R9, 0x8 ;  /* 0x0000000809097836 */ /* 0x000fe20000000000 */
[----:B------:R-:W-:-:S02]  /*af70*/  IADD3 R8, PT, PT, R8, 0x8, RZ ;  /* 0x0000000808087810 */ /* 0x000fc40007ffe0ff */
[----:B------:R-:W-:Y:S01]  /*af80*/  IADD3 R11, PT, PT, R11, 0x8, RZ ;  /* 0x000000080b0b7810 */ /* 0x000fe20007ffe0ff */
[----:B--2---:R3:W-:Y:S08]  /*af90*/  STG.E desc[UR36][R18.64+0x4], R13 ;  /* 0x0000040d12007986 */ /* 0x0047f0000c101924 */
.L_x_258:
[----:B------:R-:W-:-:S13]  /*afa0*/  ISETP.EQ.AND P1, PT, R8, RZ, PT ;  /* 0x000000ff0800720c */ /* 0x000fda0003f22270 */
[----:B------:R-:W-:Y:S05]  /*afb0*/  @!P0 BRA P1, `(.L_x_254) ;  /* 0x00000000003c8947 */ /* 0x000fea0000800000 */
.L_x_255:
[----:B--23--:R-:W-:-:S05]  /*afc0*/  IMAD.WIDE R12, R9, 0x4, R2 ;  /* 0x00000004090c7825 */ /* 0x00cfca00078e0202 */
[----:B0-----:R-:W2:Y:S01]  /*afd0*/  LDG.E R17, desc[UR36][R12.64+-0x8] ;  /* 0xfffff8240c117981 */ /* 0x001ea2000c1e1900 */
[----:B------:R-:W-:-:S05]  /*afe0*/  IMAD.WIDE R14, R11, 0x4, R4 ;  /* 0x000000040b0e7825 */ /* 0x000fca00078e0204 */
[----:B--2---:R0:W-:Y:S04]  /*aff0*/  STG.E desc[UR36][R14.64+-0x8], R17 ;  /* 0xfffff8110e007986 */ /* 0x0041e8000c101924 */
[----:B------:R-:W2:Y:S04]  /*b000*/  LDG.E R19, desc[UR36][R12.64+-0x4] ;  /* 0xfffffc240c137981 */ /* 0x000ea8000c1e1900 */
[----:B--2---:R0:W-:Y:S04]  /*b010*/  STG.E desc[UR36][R14.64+-0x4], R19 ;  /* 0xfffffc130e007986 */ /* 0x0041e8000c101924 */
[----:B------:R-:W2:Y:S04]  /*b020*/  LDG.E R21, desc[UR36][R12.64] ;  /* 0x000000240c157981 */ /* 0x000ea8000c1e1900 */
[----:B--2---:R0:W-:Y:S04]  /*b030*/  STG.E desc[UR36][R14.64], R21 ;  /* 0x000000150e007986 */ /* 0x0041e8000c101924 */
[----:B------:R-:W2:Y:S01]  /*b040*/  LDG.E R23, desc[UR36][R12.64+0x4] ;  /* 0x000004240c177981 */ /* 0x000ea2000c1e1900 */
[----:B------:R-:W-:Y:S01]  /*b050*/  VIADD R8, R8, 0x4 ;  /* 0x0000000408087836 */ /* 0x000fe20000000000 */
[----:B------:R-:W-:Y:S01]  /*b060*/  IADD3 R9, PT, PT, R9, 0x4, RZ ;  /* 0x0000000409097810 */ /* 0x000fe20007ffe0ff */
[----:B------:R-:W-:-:S03]  /*b070*/  VIADD R11, R11, 0x4 ;  /* 0x000000040b0b7836 */ /* 0x000fc60000000000 */
[----:B------:R-:W-:Y:S01]  /*b080*/  ISETP.NE.AND P0, PT, R8, RZ, PT ;  /* 0x000000ff0800720c */ /* 0x000fe20003f05270 */
[----:B--2---:R0:W-:-:S12]  /*b090*/  STG.E desc[UR36][R14.64+0x4], R23 ;  /* 0x000004170e007986 */ /* 0x0041d8000c101924 */
[----:B------:R-:W-:Y:S05]  /*b0a0*/  @P0 BRA `(.L_x_255) ;  /* 0xfffffffc00c40947 */ /* 0x000fea000383ffff */
.L_x_254:
[----:B------:R-:W-:-:S13]  /*b0b0*/  ISETP.NE.AND P0, PT, R6, RZ, PT ;  /* 0x000000ff0600720c */ /* 0x000fda0003f05270 */
[----:B------:R-:W-:Y:S05]  /*b0c0*/  @!P0 EXIT ;  /* 0x000000000000894d */ /* 0x000fea0003800000 */
[----:B------:R-:W1:Y:S01]  /*b0d0*/  LDC.64 R8, c[0x0][0x380] ;  /* 0x0000e000ff087b82 */ /* 0x000e620000000a00 */
[----:B------:R-:W-:Y:S01]  /*b0e0*/  IADD3 R33, PT, PT, R33, R7, RZ ;  /* 0x0000000721217210 */ /* 0x000fe20007ffe0ff */
[----:B------:R-:W-:Y:S01]  /*b0f0*/  IMAD.IADD R7, R0, 0x1, R7 ;  /* 0x0000000100077824 */ /* 0x000fe200078e0207 */
[----:B------:R-:W-:-:S05]  /*b100*/  IADD3 R6, PT, PT, -R6, RZ, RZ ;  /* 0x000000ff06067210 */ /* 0x000fca0007ffe1ff */
[----:B------:R-:W4:Y:S02]  /*b110*/  LDC.64 R10, c[0x0][0x388] ;  /* 0x0000e200ff0a7b82 */ /* 0x000f240000000a00 */
.L_x_259:
[----:B-1--4-:R-:W-:-:S06]  /*b120*/  IMAD.WIDE R4, R7, 0x4, R10 ;  /* 0x0000000407047825 */ /* 0x012fcc00078e020a */
[----:B------:R-:W4:Y:S01]  /*b130*/  LDG.E R5, desc[UR36][R4.64] ;  /* 0x0000002404057981 */ /* 0x000f22000c1e1900 */
[----:B------:R-:W-:Y:S02]  /*b140*/  VIADD R6, R6, 0x1 ;  /* 0x0000000106067836 */ /* 0x000fe40000000000 */
[----:B-1----:R-:W-:-:S03]  /*b150*/  IMAD.WIDE R2, R33, 0x4, R8 ;  /* 0x0000000421027825 */ /* 0x002fc600078e0208 */
[----:B------:R-:W-:Y:S02]  /*b160*/  ISETP.NE.AND P0, PT, R6, RZ, PT ;  /* 0x000000ff0600720c */ /* 0x000fe40003f05270 */
[----:B----4-:R1:W-:Y:S11]  /*b170*/  STG.E desc[UR36][R2.64], R5 ;  /* 0x0000000502007986 */ /* 0x0103f6000c101924 */
[----:B------:R-:W-:Y:S05]  /*b180*/  @!P0 EXIT ;  /* 0x000000000000894d */ /* 0x000fea0003800000 */
[----:B------:R-:W-:Y:S01]  /*b190*/  IADD3 R33, PT, PT, R33, 0x1, RZ ;  /* 0x0000000121217810 */ /* 0x000fe20007ffe0ff */
[----:B------:R-:W-:Y:S01]  /*b1a0*/  VIADD R7, R7, 0x1 ;  /* 0x0000000107077836 */ /* 0x000fe20000000000 */
[----:B------:R-:W-:Y:S06]  /*b1b0*/  BRA `(.L_x_259) ;  /* 0xfffffffc00d87947 */ /* 0x000fec000383ffff */
.L_x_253:
        /* <DEDUP_REMOVED lines=10> */
[----:B------:R-:W-:Y:S01]  /*b260*/  HFMA2 R6, -RZ, RZ, 0, 0 ;  /* 0x00000000ff067431 */ /* 0x000fe200000001ff */
[----:B------:R-:W-:-:S11]  /*b270*/  LOP3.LUT R0, R4, 0x3, RZ, 0xc0, !PT ;  /* 0x0000000304007812 */ /* 0x000fd600078ec0ff */
[----:B------:R-:W-:Y:S05]  /*b280*/  @!P0 BRA `(.L_x_260) ;  /* 0x0000000400d48947 */ /* 0x000fea0003800000 */
[----:B------:R-:W1:Y:S01]  /*b290*/  LDCU.128 UR8, c[0x0][0x380] ;  /* 0x00007000ff0877ac */ /* 0x000e620008000c00 */
[----:B------:R-:W-:Y:S01]  /*b2a0*/  LOP3.LUT R6, R4, 0x7ffffffc, RZ, 0xc0, !PT ;  /* 0x7ffffffc04067812 */ /* 0x000fe200078ec0ff */
[----:B------:R-:W-:Y:S01]  /*b2b0*/  IMAD.MOV.U32 R7, RZ, RZ, R8 ;  /* 0x000000ffff077224 */ /* 0x000fe200078e0008 */
[----:B------:R-:W-:-:S03]  /*b2c0*/  MOV R9, R33 ;  /* 0x0000002100097202 */ /* 0x000fc60000000f00 */
[----:B0-----:R-:W-:-:S05]  /*b2d0*/  IMAD.MOV R10, RZ, RZ, -R6 ;  /* 0x000000ffff0a7224 */ /* 0x001fca00078e0a06 */
[----:B------:R-:W-:Y:S01]  /*b2e0*/  ISETP.GE.AND P0, PT, R10, RZ, PT ;  /* 0x000000ff0a00720c */ /* 0x000fe20003f06270 */
[----:B-1----:R-:W-:Y:S02]  /*b2f0*/  UIADD3 UR4, UP0, UPT, UR10, 0x8, URZ ;  /* 0x000000080a047890 */ /* 0x002fe4000ff1e0ff */
[----:B------:R-:W-:Y:S02]  /*b300*/  UIADD3 UR8, UP1, UPT, UR8, 0x8, URZ ;  /* 0x0000000808087890 */ /* 0x000fe4000ff3e0ff */
[----:B------:R-:W-:Y:S02]  /*b310*/  UIADD3.X UR5, UPT, UPT, URZ, UR11, URZ, UP0, !UPT ;  /* 0x0000000bff057290 */ /* 0x000fe400087fe4ff */
[----:B------:R-:W-:Y:S01]  /*b320*/  UIADD3.X UR9, UPT, UPT, URZ, UR9, URZ, UP1, !UPT ;  /* 0x00000009ff097290 */ /* 0x000fe20008ffe4ff */
[----:B------:R-:W-:Y:S01]  /*b330*/  MOV R2, UR4 ;  /* 0x0000000400027c02 */ /* 0x000fe20008000f00 */
[----:B------:R-:W-:Y:S02]  /*b340*/  IMAD.U32 R4, RZ, RZ, UR8 ;  /* 0x00000008ff047e24 */ /* 0x000fe4000f8e00ff */
[----:B------:R-:W-:-:S02]  /*b350*/  MOV R3, UR5 ;  /* 0x0000000500037c02 */ /* 0x000fc40008000f00 */
[----:B------:R-:W-:Y:S01]  /*b360*/  IMAD.U32 R5, RZ, RZ, UR9 ;  /* 0x00000009ff057e24 */ /* 0x000fe2000f8e00ff */
[----:B------:R-:W-:Y:S06]  /*b370*/  @P0 BRA `(.L_x_261) ;  /* 0x00000004005c0947 */ /* 0x000fec0003800000 */
[----:B------:R-:W-:Y:S02]  /*b380*/  IADD3 R11, PT, PT, -R10, RZ, RZ ;  /* 0x000000ff0a0b7210 */ /* 0x000fe40007ffe1ff */
[----:B------:R-:W-:Y:S02]  /*b390*/  PLOP3.LUT P0, PT, PT, PT, PT, 0x80, 0x8 ;  /* 0x000000000008781c */ /* 0x000fe40003f0f070 */
[----:B------:R-:W-:-:S13]  /*b3a0*/  ISETP.GT.AND P1, PT, R11, 0xc, PT ;  /* 0x0000000c0b00780c */ /* 0x000fda0003f24270 */
[----:B------:R-:W-:Y:S05]  /*b3b0*/  @!P1 BRA `(.L_x_262) ;  /* 0x0000000000d09947 */ /* 0x000fea0003800000 */
[----:B------:R-:W-:-:S13]  /*b3c0*/  PLOP3.LUT P0, PT, PT, PT, PT, 0x8, 0x80 ;  /* 0x000000000080781c */ /* 0x000fda0003f0e170 */
.L_x_263:
[----:B--2---:R-:W-:-:S05]  /*b3d0*/  IMAD.WIDE R12, R7, 0x4, R2 ;  /* 0x00000004070c7825 */ /* 0x004fca00078e0202 */
[----:B------:R-:W2:Y:S01]  /*b3e0*/  LDG.E R11, desc[UR36][R12.64+-0x8] ;  /* 0xfffff8240c0b7981 */ /* 0x000ea2000c1e1900 */
[----:B------:R-:W-:-:S05]  /*b3f0*/  IMAD.WIDE R14, R9, 0x4, R4 ;  /* 0x00000004090e7825 */ /* 0x000fca00078e0204 */
[----:B--2---:R0:W-:Y:S04]  /*b400*/  STG.E desc[UR36][R14.64+-0x8], R11 ;  /* 0xfffff80b0e007986 */ /* 0x0041e8000c101924 */
[----:B------:R-:W2:Y:S04]  /*b410*/  LDG.E R21, desc[UR36][R12.64+-0x4] ;  /* 0xfffffc240c157981 */ /* 0x000ea8000c1e1900 */
[----:B--2---:R1:W-:Y:S04]  /*b420*/  STG.E desc[UR36][R14.64+-0x4], R21 ;  /* 0xfffffc150e007986 */ /* 0x0043e8000c101924 */
[----:B------:R-:W2:Y:S01]  /*b430*/  LDG.E R23, desc[UR36][R12.64] ;  /* 0x000000240c177981 */ /* 0x000ea2000c1e1900 */
[----:B------:R-:W-:-:S03]  /*b440*/  VIADD R17, R7, 0x4 ;  /* 0x0000000407117836 */ /* 0x000fc60000000000 */
[----:B--2---:R2:W-:Y:S04]  /*b450*/  STG.E desc[UR36][R14.64], R23 ;  /* 0x000000170e007986 */ /* 0x0045e8000c101924 */
[----:B------:R-:W3:Y:S01]  /*b460*/  LDG.E R25, desc[UR36][R12.64+0x4] ;  /* 0x000004240c197981 */ /* 0x000ee2000c1e1900 */
[----:B-----5:R-:W-:Y:S01]  /*b470*/  IMAD.WIDE R16, R17, 0x4, R2 ;  /* 0x0000000411107825 */ /* 0x020fe200078e0202 */
[----:B------:R-:W-:Y:S02]  /*b480*/  IADD3 R19, PT, PT, R9, 0x4, RZ ;  /* 0x0000000409137810 */ /* 0x000fe40007ffe0ff */
[----:B---3--:R3:W-:Y:S04]  /*b490*/  STG.E desc[UR36][R14.64+0x4], R25 ;  /* 0x000004190e007986 */ /* 0x0087e8000c101924 */
[----:B------:R-:W4:Y:S01]  /*b4a0*/  LDG.E R27, desc[UR36][R16.64+-0x8] ;  /* 0xfffff824101b7981 */ /* 0x000f22000c1e1900 */
[----:B------:R-:W-:-:S05]  /*b4b0*/  IMAD.WIDE R18, R19, 0x4, R4 ;  /* 0x0000000413127825 */ /* 0x000fca00078e0204 */
[----:B----4-:R-:W-:Y:S04]  /*b4c0*/  STG.E desc[UR36][R18.64+-0x8], R27 ;  /* 0xfffff81b12007986 */ /* 0x010fe8000c101924 */
[----:B0-----:R-:W4:Y:S04]  /*b4d0*/  LDG.E R11, desc[UR36][R16.64+-0x4] ;  /* 0xfffffc24100b7981 */ /* 0x001f28000c1e1900 */
[----:B----4-:R0:W-:Y:S04]  /*b4e0*/  STG.E desc[UR36][R18.64+-0x4], R11 ;  /* 0xfffffc0b12007986 */ /* 0x0101e8000c101924 */
[----:B-1----:R-:W4:Y:S01]  /*b4f0*/  LDG.E R21, desc[UR36][R16.64] ;  /* 0x0000002410157981 */ /* 0x002f22000c1e1900 */
[----:B------:R-:W-:-:S03]  /*b500*/  VIADD R13, R7, 0x8 ;  /* 0x00000008070d7836 */ /* 0x000fc60000000000 */
[----:B----4-:R1:W-:Y:S04]  /*b510*/  STG.E desc[UR36][R18.64], R21 ;  /* 0x0000001512007986 */ /* 0x0103e8000c101924 */
[----:B--2---:R-:W2:Y:S01]  /*b520*/  LDG.E R23, desc[UR36][R16.64+0x4] ;  /* 0x0000042410177981 */ /* 0x004ea2000c1e1900 */
[----:B------:R-:W-:Y:S01]  /*b530*/  IMAD.WIDE R12, R13, 0x4, R2 ;  /* 0x000000040d0c7825 */ /* 0x000fe200078e0202 */
[----:B---3--:R-:W-:Y:S02]  /*b540*/  IADD3 R15, PT, PT, R9, 0x8, RZ ;  /* 0x00000008090f7810 */ /* 0x008fe40007ffe0ff */
[----:B--2---:R2:W-:Y:S04]  /*b550*/  STG.E desc[UR36][R18.64+0x4], R23 ;  /* 0x0000041712007986 */ /* 0x0045e8000c101924 */
[----:B------:R-:W3:Y:S01]  /*b560*/  LDG.E R25, desc[UR36][R12.64+-0x8] ;  /* 0xfffff8240c197981 */ /* 0x000ee2000c1e1900 */
[----:B------:R-:W-:-:S05]  /*b570*/  IMAD.WIDE R14, R15, 0x4, R4 ;  /* 0x000000040f0e7825 */ /* 0x000fca00078e0204 */
[----:B---3--:R-:W-:Y:S04]  /*b580*/  STG.E desc[UR36][R14.64+-0x8], R25 ;  /* 0xfffff8190e007986 */ /* 0x008fe8000c101924 */
[----:B0-----:R-:W3:Y:S04]  /*b590*/  LDG.E R11, desc[UR36][R12.64+-0x4] ;  /* 0xfffffc240c0b7981 */ /* 0x001ee8000c1e1900 */
[----:B---3--:R0:W-:Y:S04]  /*b5a0*/  STG.E desc[UR36][R14.64+-0x4], R11 ;  /* 0xfffffc0b0e007986 */ /* 0x0081e8000c101924 */
[----:B-1----:R-:W3:Y:S01]  /*b5b0*/  LDG.E R21, desc[UR36][R12.64] ;  /* 0x000000240c157981 */ /* 0x002ee2000c1e1900 */
[----:B------:R-:W-:-:S03]  /*b5c0*/  VIADD R17, R7, 0xc ;  /* 0x0000000c07117836 */ /* 0x000fc60000000000 */
[----:B---3--:R1:W-:Y:S04]  /*b5d0*/  STG.E desc[UR36][R14.64], R21 ;  /* 0x000000150e007986 */ /* 0x0083e8000c101924 */
[----:B------:R-:W3:Y:S01]  /*b5e0*/  LDG.E R27, desc[UR36][R12.64+0x4] ;  /* 0x000004240c1b7981 */ /* 0x000ee2000c1e1900 */
[----:B------:R-:W-:Y:S01]  /*b5f0*/  IMAD.WIDE R16, R17, 0x4, R2 ;  /* 0x0000000411107825 */ /* 0x000fe200078e0202 */
[----:B--2---:R-:W-:Y:S02]  /*b600*/  IADD3 R19, PT, PT, R9, 0xc, RZ ;  /* 0x0000000c09137810 */ /* 0x004fe40007ffe0ff */
        /* <DEDUP_REMOVED lines=9> */
[----:B------:R-:W-:Y:S01]  /*b6a0*/  VIADD R10, R10, 0x10 ;  /* 0x000000100a0a7836 */ /* 0x000fe20000000000 */
[----:B------:R-:W-:Y:S01]  /*b6b0*/  IADD3 R7, PT, PT, R7, 0x10, RZ ;  /* 0x0000001007077810 */ /* 0x000fe20007ffe0ff */
[----:B------:R-:W-:-:S03]  /*b6c0*/  VIADD R9, R9, 0x10 ;  /* 0x0000001009097836 */ /* 0x000fc60000000000 */
[----:B------:R-:W-:Y:S01]  /*b6d0*/  ISETP.GE.AND P1, PT, R10, -0xc, PT ;  /* 0xfffffff40a00780c */ /* 0x000fe20003f26270 */
[----:B---3--:R2:W-:-:S12]  /*b6e0*/  STG.E desc[UR36][R18.64+0x4], R13 ;  /* 0x0000040d12007986 */ /* 0x0085d8000c101924 */
[----:B------:R-:W-:Y:S05]  /*b6f0*/  @!P1 BRA `(.L_x_263) ;  /* 0xfffffffc00349947 */ /* 0x000fea000383ffff */
.L_x_262:
[----:B--2---:R-:W-:-:S04]  /*b700*/  IADD3 R11, PT, PT, -R10, RZ, RZ ;  /* 0x000000ff0a0b7210 */ /* 0x004fc80007ffe1ff */
[----:B------:R-:W-:-:S13]  /*b710*/  ISETP.GT.AND P1, PT, R11, 0x4, PT ;  /* 0x000000040b00780c */ /* 0x000fda0003f24270 */
[----:B------:R-:W-:Y:S05]  /*b720*/  @!P1 BRA `(.L_x_264) ;  /* 0x0000000000689947 */ /* 0x000fea0003800000 */
[----:B------:R-:W-:-:S05]  /*b730*/  IMAD.WIDE R12, R7, 0x4, R2 ;  /* 0x00000004070c7825 */ /* 0x000fca00078e0202 */
        /* <DEDUP_REMOVED lines=20> */
[----:B------:R-:W-:Y:S01]  /*b880*/  PLOP3.LUT P0, PT, PT, PT, PT, 0x8, 0x80 ;  /* 0x000000000080781c */ /* 0x000fe20003f0e170 */
[----:B------:R-:W-:Y:S01]  /*b890*/  VIADD R10, R10, 0x8 ;  /* 0x000000080a0a7836 */ /* 0x000fe20000000000 */
[----:B------:R-:W-:Y:S01]  /*b8a0*/  IADD3 R7, PT, PT, R7, 0x8, RZ ;  /* 0x0000000807077810 */ /* 0x000fe20007ffe0ff */
[----:B------:R-:W-:Y:S01]  /*b8b0*/  VIADD R9, R9, 0x8 ;  /* 0x0000000809097836 */ /* 0x000fe20000000000 */
[----:B---3--:R2:W-:Y:S09]  /*b8c0*/  STG.E desc[UR36][R18.64+0x4], R13 ;  /* 0x0000040d12007986 */ /* 0x0085f2000c101924 */
.L_x_264:
[----:B------:R-:W-:-:S13]  /*b8d0*/  ISETP.EQ.AND P1, PT, R10, RZ, PT ;  /* 0x000000ff0a00720c */ /* 0x000fda0003f22270 */
[----:B------:R-:W-:Y:S05]  /*b8e0*/  @!P0 BRA P1, `(.L_x_260) ;  /* 0x00000000003c8947 */ /* 0x000fea0000800000 */
.L_x_261:
[----:B--2---:R-:W-:-:S05]  /*b8f0*/  IMAD.WIDE R12, R7, 0x4, R2 ;  /* 0x00000004070c7825 */ /* 0x004fca00078e0202 */
[----:B-1----:R-:W2:Y:S01]  /*b900*/  LDG.E R11, desc[UR36][R12.64+-0x8] ;  /* 0xfffff8240c0b7981 */ /* 0x002ea2000c1e1900 */
[----:B------:R-:W-:-:S05]  /*b910*/  IMAD.WIDE R14, R9, 0x4, R4 ;  /* 0x00000004090e7825 */ /* 0x000fca00078e0204 */
[----:B--2---:R1:W-:Y:S04]  /*b920*/  STG.E desc[UR36][R14.64+-0x8], R11 ;  /* 0xfffff80b0e007986 */ /* 0x0043e8000c101924 */
[----:B------:R-:W2:Y:S04]  /*b930*/  LDG.E R17, desc[UR36][R12.64+-0x4] ;  /* 0xfffffc240c117981 */ /* 0x000ea8000c1e1900 */
[----:B--2---:R1:W-:Y:S04]  /*b940*/  STG.E desc[UR36][R14.64+-0x4], R17 ;  /* 0xfffffc110e007986 */ /* 0x0043e8000c101924 */
[----:B------:R-:W2:Y:S04]  /*b950*/  LDG.E R19, desc[UR36][R12.64] ;  /* 0x000000240c137981 */ /* 0x000ea8000c1e1900 */
[----:B--2---:R1:W-:Y:S04]  /*b960*/  STG.E desc[UR36][R14.64], R19 ;  /* 0x000000130e007986 */ /* 0x0043e8000c101924 */
[----:B------:R-:W2:Y:S01]  /*b970*/  LDG.E R21, desc[UR36][R12.64+0x4] ;  /* 0x000004240c157981 */ /* 0x000ea2000c1e1900 */
[----:B------:R-:W-:Y:S01]  /*b980*/  IADD3 R10, PT, PT, R10, 0x4, RZ ;  /* 0x000000040a0a7810 */ /* 0x000fe20007ffe0ff */
[----:B------:R-:W-:Y:S01]  /*b990*/  VIADD R7, R7, 0x4 ;  /* 0x0000000407077836 */ /* 0x000fe20000000000 */
[----:B------:R-:W-:-:S02]  /*b9a0*/  IADD3 R9, PT, PT, R9, 0x4, RZ ;  /* 0x0000000409097810 */ /* 0x000fc40007ffe0ff */
[----:B------:R-:W-:Y:S01]  /*b9b0*/  ISETP.NE.AND P0, PT, R10, RZ, PT ;  /* 0x000000ff0a00720c */ /* 0x000fe20003f05270 */
[----:B--2---:R1:W-:-:S12]  /*b9c0*/  STG.E desc[UR36][R14.64+0x4], R21 ;  /* 0x000004150e007986 */ /* 0x0043d8000c101924 */
[----:B------:R-:W-:Y:S05]  /*b9d0*/  @P0 BRA `(.L_x_261) ;  /* 0xfffffffc00c40947 */ /* 0x000fea000383ffff */
.L_x_260:
[----:B------:R-:W-:-:S13]  /*b9e0*/  ISETP.NE.AND P0, PT, R0, RZ, PT ;  /* 0x000000ff0000720c */ /* 0x000fda0003f05270 */
[----:B------:R-:W-:Y:S05]  /*b9f0*/  @!P0 EXIT ;  /* 0x000000000000894d */ /* 0x000fea0003800000 */
[----:B012---:R-:W0:Y:S01]  /*ba00*/  LDC.64 R10, c[0x0][0x380] ;  /* 0x0000e000ff0a7b82 */ /* 0x007e220000000a00 */
[----:B------:R-:W-:Y:S01]  /*ba10*/  IMAD.IADD R33, R33, 0x1, R6 ;  /* 0x0000000121217824 */ /* 0x000fe200078e0206 */
[----:B------:R-:W-:Y:S01]  /*ba20*/  IADD3 R7, PT, PT, R8, R6, RZ ;  /* 0x0000000608077210 */ /* 0x000fe20007ffe0ff */
[----:B------:R-:W-:-:S05]  /*ba30*/  IMAD.MOV R0, RZ, RZ, -R0 ;  /* 0x000000ffff007224 */ /* 0x000fca00078e0a00 */
[----:B------:R-:W1:Y:S02]  /*ba40*/  LDC.64 R12, c[0x0][0x388] ;  /* 0x0000e200ff0c7b82 */ /* 0x000e640000000a00 */
.L_x_265:
[----:B-12---:R-:W-:-:S06]  /*ba50*/  IMAD.WIDE R4, R7, 0x4, R12 ;  /* 0x0000000407047825 */ /* 0x006fcc00078e020c */
[----:B------:R-:W2:Y:S01]  /*ba60*/  LDG.E R5, desc[UR36][R4.64] ;  /* 0x0000002404057981 */ /* 0x000ea2000c1e1900 */
[----:B0-----:R-:W-:Y:S01]  /*ba70*/  IMAD.WIDE R2, R33, 0x4, R10 ;  /* 0x0000000421027825 */ /* 0x001fe200078e020a */
[----:B------:R-:W-:Y:S02]  /*ba80*/  IADD3 R0, PT, PT, R0, 0x1, RZ ;  /* 0x0000000100007810 */ /* 0x000fe40007ffe0ff */
[----:B------:R-:W-:Y:S01]  /*ba90*/  IADD3 R7, PT, PT, R7, 0x1, RZ ;  /* 0x0000000107077810 */ /* 0x000fe20007ffe0ff */
[----:B------:R-:W-:Y:S01]  /*baa0*/  VIADD R33, R33, 0x1 ;  /* 0x0000000121217836 */ /* 0x000fe20000000000 */
[----:B------:R-:W-:Y:S01]  /*bab0*/  ISETP.NE.AND P0, PT, R0, RZ, PT ;  /* 0x000000ff0000720c */ /* 0x000fe20003f05270 */
[----:B--2---:R2:W-:-:S12]  /*bac0*/  STG.E desc[UR36][R2.64], R5 ;  /* 0x0000000502007986 */ /* 0x0045d8000c101924 */
[----:B------:R-:W-:Y:S05]  /*bad0*/  @P0 BRA `(.L_x_265) ;  /* 0xfffffffc00dc0947 */ /* 0x000fea000383ffff */
[----:B------:R-:W-:Y:S05]  /*bae0*/  EXIT ;  /* 0x000000000000794d */ /* 0x000fea0003800000 */
.L_x_266:
[----:B------:R-:W-:-:S00]  /*baf0*/  BRA `(.L_x_266) ;  /* 0xfffffffc00fc7947 */ /* 0x000fc0000383ffff */
[----:B------:R-:W-:-:S00]  /*bb00*/  NOP ;  /* 0x0000000000007918 */ /* 0x000fc00000000000 */
[----:B------:R-:W-:-:S00]  /*bb10*/  NOP ;  /* 0x0000000000007918 */ /* 0x000fc00000000000 */
[----:B------:R-:W-:-:S00]  /*bb20*/  NOP ;  /* 0x0000000000007918 */ /* 0x000fc00000000000 */
[----:B------:R-:W-:-:S00]  /*bb30*/  NOP ;  /* 0x0000000000007918 */ /* 0x000fc00000000000 */
[----:B------:R-:W-:-:S00]  /*bb40*/  NOP ;  /* 0x0000000000007918 */ /* 0x000fc00000000000 */
[----:B------:R-:W-:-:S00]  /*bb50*/  NOP ;  /* 0x0000000000007918 */ /* 0x000fc00000000000 */
[----:B------:R-:W-:-:S00]  /*bb60*/  NOP ;  /* 0x0000000000007918 */ /* 0x000fc00000000000 */
[----:B------:R-:W-:-:S00]  /*bb70*/  NOP ;  /* 0x0000000000007918 */ /* 0x000fc00000000000 */
.L_x_521:


//--------------------- .text.countFitnessOfAllRows --------------------------
	.section	.text.countFitnessOfAllRows,"ax",@progbits
	.align	128
        .global         countFitnessOfAllRows
        .type           countFitnessOfAllRows,@function
        .size           countFitnessOfAllRows,(.L_x_522 - countFitnessOfAllRows)
        .other          countFitnessOfAllRows,@"STO_CUDA_ENTRY STV_DEFAULT"
countFitnessOfAllRows:
.text.countFitnessOfAllRows:
[----:B------:R-:W0:Y:S08]  /*0000*/  LDC R1, c[0x0][0x37c] ;  /* 0x0000df00ff017b82 */ /* 0x000e300000000800 */
[----:B------:R-:W1:Y:S01]  /*0010*/  LDC R9, c[0x3][0x5460] ;  /* 0x00d51800ff097b82 */ /* 0x000e620000000800 */
[----:B------:R-:W2:Y:S01]  /*0020*/  S2R R16, SR_CTAID.X ;  /* 0x0000000000107919 */ /* 0x000ea20000002500 */
[----:B------:R-:W2:Y:S01]  /*0030*/  LDCU UR4, c[0x0][0x360] ;  /* 0x00006c00ff0477ac */ /* 0x000ea20008000800 */
[----:B------:R-:W2:Y:S01]  /*0040*/  S2R R5, SR_TID.X ;  /* 0x0000000000057919 */ /* 0x000ea20000002100 */
[----:B------:R-:W3:Y:S01]  /*0050*/  LDCU.64 UR36, c[0x0][0x358] ;  /* 0x00006b00ff2477ac */ /* 0x000ee20008000a00 */
[----:B-1----:R-:W-:-:S04]  /*0060*/  IABS R7, R9 ;  /* 0x0000000900077213 */ /* 0x002fc80000000000 */
[----:B------:R-:W1:Y:S01]  /*0070*/  I2F.RP R0, R7 ;  /* 0x0000000700007306 */ /* 0x000e620000209400 */
[----:B--2---:R-:W-:Y:S01]  /*0080*/  IMAD R16, R16, UR4, R5 ;  /* 0x0000000410107c24 */ /* 0x004fe2000f8e0205 */
[----:B------:R-:W2:Y:S06]  /*0090*/  LDCU UR4, c[0x3][0x5464] ;  /* 0x00ca8c80ff0477ac */ /* 0x000eac0008000800 */
[----:B-1----:R-:W1:Y:S01]  /*00a0*/  MUFU.RCP R0, R0 ;  /* 0x0000000000007308 */ /* 0x002e620000001000 */
[----:B--2---:R-:W-:Y:S01]  /*00b0*/  UIMAD.WIDE UR4, UR4, 0x4, URZ ;  /* 0x00000004040478a5 */ /* 0x004fe2000f8e02ff */
[----:B-1----:R-:W-:Y:S01]  /*00c0*/  VIADD R2, R0, 0xffffffe ;  /* 0x0ffffffe00027836 */ /* 0x002fe20000000000 */
[----:B------:R-:W-:-:S04]  /*00d0*/  IABS R0, R16 ;  /* 0x0000001000007213 */ /* 0x000fc80000000000 */
[----:B------:R-:W-:Y:S01]  /*00e0*/  IMAD.U32 R6, RZ, RZ, UR4 ;  /* 0x00000004ff067e24 */ /* 0x000fe2000f8e00ff */
[----:B------:R1:W2:Y:S02]  /*00f0*/  F2I.FTZ.U32.TRUNC.NTZ R3, R2 ;  /* 0x0000000200037305 */ /* 0x0002a4000021f000 */
[----:B-1----:R-:W-:Y:S02]  /*0100*/  IMAD.MOV.U32 R2, RZ, RZ, RZ ;  /* 0x000000ffff027224 */ /* 0x002fe400078e00ff */
[----:B--2---:R-:W-:-:S04]  /*0110*/  IMAD.MOV R4, RZ, RZ, -R3 ;  /* 0x000000ffff047224 */ /* 0x004fc800078e0a03 */
[----:B------:R-:W-:Y:S02]  /*0120*/  IMAD R5, R4, R7, RZ ;  /* 0x0000000704057224 */ /* 0x000fe400078e02ff */
[----:B------:R-:W-:Y:S02]  /*0130*/  IMAD.U32 R4, RZ, RZ, UR4 ;  /* 0x00000004ff047e24 */ /* 0x000fe4000f8e00ff */
[----:B------:R-:W-:Y:S01]  /*0140*/  IMAD.HI.U32 R3, R3, R5, R2 ;  /* 0x0000000503037227 */ /* 0x000fe200078e0002 */
[----:B------:R-:W-:-:S05]  /*0150*/  MOV R5, UR5 ;  /* 0x0000000500057c02 */ /* 0x000fca0008000f00 */
[----:B------:R-:W-:-:S04]  /*0160*/  IMAD.HI.U32 R26, R3, R0, RZ ;  /* 0x00000000031a7227 */ /* 0x000fc800078e00ff */
[----:B------:R-:W-:-:S04]  /*0170*/  IMAD.MOV R2, RZ, RZ, -R26 ;  /* 0x000000ffff027224 */ /* 0x000fc800078e0a1a */
[----:B------:R-:W-:-:S05]  /*0180*/  IMAD R0, R7, R2, R0 ;  /* 0x0000000207007224 */ /* 0x000fca00078e0200 */
[----:B------:R-:W-:-:S13]  /*0190*/  ISETP.GT.U32.AND P2, PT, R7, R0, PT ;  /* 0x000000000700720c */ /* 0x000fda0003f44070 */
[-C--:B------:R-:W-:Y:S01]  /*01a0*/  @!P2 IADD3 R0, PT, PT, R0, -R7.reuse, RZ ;  /* 0x800000070000a210 */ /* 0x080fe20007ffe0ff */
[----:B------:R-:W-:Y:S01]  /*01b0*/  @!P2 VIADD R26, R26, 0x1 ;  /* 0x000000011a1aa836 */ /* 0x000fe20000000000 */
[----:B------:R-:W-:Y:S02]  /*01c0*/  ISETP.NE.AND P2, PT, R9, RZ, PT ;  /* 0x000000ff0900720c */ /* 0x000fe40003f45270 */
[----:B------:R-:W-:Y:S01]  /*01d0*/  ISETP.GE.U32.AND P0, PT, R0, R7, PT ;  /* 0x000000070000720c */ /* 0x000fe20003f06070 */
[----:B------:R-:W-:Y:S01]  /*01e0*/  IMAD.U32 R7, RZ, RZ, UR5 ;  /* 0x00000005ff077e24 */ /* 0x000fe2000f8e00ff */
[----:B------:R-:W-:-:S03]  /*01f0*/  LOP3.LUT R0, R16, R9, RZ, 0x3c, !PT ;  /* 0x0000000910007212 */ /* 0x000fc600078e3cff */
[----:B------:R-:W-:Y:S01]  /*0200*/  IMAD.MOV.U32 R5, RZ, RZ, R7 ;  /* 0x000000ffff057224 */ /* 0x000fe200078e0007 */
[----:B------:R-:W-:Y:S02]  /*0210*/  ISETP.GE.AND P1, PT, R0, RZ, PT ;  /* 0x000000ff0000720c */ /* 0x000fe40003f26270 */
[----:B------:R-:W-:-:S04]  /*0220*/  MOV R0, 0x8 ;  /* 0x0000000800007802 */ /* 0x000fc80000000f00 */
[----:B------:R1:W2:Y:S01]  /*0230*/  LDC.64 R2, c[0x4][R0] ;  /* 0x0100000000027b82 */ /* 0x0002a20000000a00 */
[----:B------:R-:W-:-:S06]  /*0240*/  @P0 VIADD R26, R26, 0x1 ;  /* 0x000000011a1a0836 */ /* 0x000fcc0000000000 */
[----:B------:R-:W-:Y:S01]  /*0250*/  @!P1 IMAD.MOV R26, RZ, RZ, -R26 ;  /* 0x000000ffff1a9224 */ /* 0x000fe200078e0a1a */
[----:B------:R-:W-:-:S05]  /*0260*/  @!P2 LOP3.LUT R26, RZ, R9, RZ, 0x33, !PT ;  /* 0x00000009ff1aa212 */ /* 0x000fca00078e33ff */
[----:B------:R-:W-:-:S04]  /*0270*/  IMAD.MOV R6, RZ, RZ, -R26 ;  /* 0x000000ffff067224 */ /* 0x000fc800078e0a1a */
[----:B01-3--:R-:W-:-:S07]  /*0280*/  IMAD R16, R9, R6, R16 ;  /* 0x0000000609107224 */ /* 0x00bfce00078e0210 */
[----:B------:R-:W-:-:S07]  /*0290*/  LEPC R20, `(.L_x_267) ;  /* 0x000000001014794e */ /* 0x000fce0000000000 */
[----:B--2---:R-:W-:Y:S05]  /*02a0*/  CALL.ABS.NOINC R2 ;  /* 0x0000000002007343 */ /* 0x004fea0003c00000 */
.L_x_267:
[----:B------:R-:W0:Y:S01]  /*02b0*/  LDC R7, c[0x3][0x5464] ;  /* 0x00d51900ff077b82 */ /* 0x000e220000000800 */
[----:B------:R-:W-:Y:S01]  /*02c0*/  MOV R18, R4 ;  /* 0x0000000400127202 */ /* 0x000fe20000000f00 */
[----:B------:R-:W-:Y:S02]  /*02d0*/  IMAD.MOV.U32 R19, RZ, RZ, R5 ;  /* 0x000000ffff137224 */ /* 0x000fe400078e0005 */
[----:B------:R-:W-:Y:S02]  /*02e0*/  IMAD.MOV.U32 R0, RZ, RZ, RZ ;  /* 0x000000ffff007224 */ /* 0x000fe400078e00ff */
[----:B------:R-:W-:Y:S01]  /*02f0*/  IMAD.MOV.U32 R29, RZ, RZ, 0x1 ;  /* 0x00000001ff1d7424 */ /* 0x000fe200078e00ff */
[----:B------:R1:W-:Y:S01]  /*0300*/  ST.E desc[UR36][R18.64], RZ ;  /* 0x000000ff12007985 */ /* 0x0003e2000c101924 */
[----:B0-----:R-:W-:-:S13]  /*0310*/  ISETP.GE.AND P0, PT, R7, 0x1, PT ;  /* 0x000000010700780c */ /* 0x001fda0003f06270 */
[----:B-1----:R-:W-:Y:S05]  /*0320*/  @!P0 BRA `(.L_x_268) ;  /* 0x0000000400888947 */ /* 0x002fea0003800000 */
[----:B------:R-:W0:Y:S01]  /*0330*/  LDCU UR4, c[0x3][0x5468] ;  /* 0x00ca8d00ff0477ac */ /* 0x000e220008000800 */
[C---:B------:R-:W-:Y:S01]  /*0340*/  ISETP.GE.U32.AND P0, PT, R7.reuse, 0x4, PT ;  /* 0x000000040700780c */ /* 0x040fe20003f06070 */
[----:B------:R-:W-:Y:S02]  /*0350*/  IMAD R3, R16, R7, RZ ;  /* 0x0000000710037224 */ /* 0x000fe400078e02ff */
[----:B------:R-:W-:Y:S01]  /*0360*/  HFMA2 R5, -RZ, RZ, 0, 0 ;  /* 0x00000000ff057431 */ /* 0x000fe200000001ff */
[----:B------:R-:W-:Y:S01]  /*0370*/  LOP3.LUT R4, R7, 0x3, RZ, 0xc0, !PT ;  /* 0x0000000307047812 */ /* 0x000fe200078ec0ff */
[----:B------:R-:W-:Y:S02]  /*0380*/  IMAD.MOV.U32 R29, RZ, RZ, 0x1 ;  /* 0x00000001ff1d7424 */ /* 0x000fe400078e00ff */
[----:B------:R-:W-:Y:S02]  /*0390*/  IMAD.MOV.U32 R0, RZ, RZ, RZ ;  /* 0x000000ffff007224 */ /* 0x000fe400078e00ff */
[----:B0-----:R-:W-:-:S04]  /*03a0*/  IMAD R6, R26, UR4, R3 ;  /* 0x000000041a067c24 */ /* 0x001fc8000f8e0203 */
[----:B------:R-:W-:Y:S05]  /*03b0*/  @!P0 BRA `(.L_x_269) ;  /* 0x0000000000fc8947 */ /* 0x000fea0003800000 */
[----:B------:R-:W0:Y:S01]  /*03c0*/  LDC.64 R2, c[0x0][0x380] ;  /* 0x0000e000ff027b82 */ /* 0x000e220000000a00 */
[----:B------:R-:W-:Y:S01]  /*03d0*/  BSSY.RECONVERGENT B0, `(.L_x_269) ;  /* 0x000003d000007945 */ /* 0x000fe20003800200 */
[----:B------:R-:W-:Y:S01]  /*03e0*/  LOP3.LUT R5, R7, 0x7ffffffc, RZ, 0xc0, !PT ;  /* 0x7ffffffc07057812 */ /* 0x000fe200078ec0ff */
[----:B------:R-:W-:Y:S02]  /*03f0*/  IMAD.MOV.U32 R29, RZ, RZ, 0x1 ;  /* 0x00000001ff1d7424 */ /* 0x000fe400078e00ff */
[----:B------:R-:W-:Y:S02]  /*0400*/  IMAD.MOV.U32 R7, RZ, RZ, RZ ;  /* 0x000000ffff077224 */ /* 0x000fe400078e00ff */
[----:B------:R-:W-:-:S07]  /*0410*/  IMAD.MOV.U32 R0, RZ, RZ, RZ ;  /* 0x000000ffff007224 */ /* 0x000fce00078e00ff */
.L_x_281:
[----:B-1----:R-:W-:-:S05]  /*0420*/  IADD3 R9, PT, PT, R6, R7, RZ ;  /* 0x0000000706097210 */ /* 0x002fca0007ffe0ff */
[----:B0-----:R-:W-:-:S05]  /*0430*/  IMAD.WIDE R8, R9, 0x4, R2 ;  /* 0x0000000409087825 */ /* 0x001fca00078e0202 */
[----:B------:R-:W2:Y:S01]  /*0440*/  LDG.E R10, desc[UR36][R8.64] ;  /* 0x00000024080a7981 */ /* 0x000ea2000c1e1900 */
[----:B------:R-:W-:Y:S01]  /*0450*/  BSSY.RECONVERGENT B1, `(.L_x_270) ;  /* 0x000000a000017945 */ /* 0x000fe20003800200 */
[----:B--2---:R-:W-:-:S13]  /*0460*/  ISETP.NE.AND P0, PT, R10, 0x1, PT ;  /* 0x000000010a00780c */ /* 0x004fda0003f05270 */
[----:B------:R-:W-:Y:S01]  /*0470*/  @!P0 VIADD R13, R0, 0x1 ;  /* 0x00000001000d8836 */ /* 0x000fe20000000000 */
[----:B------:R-:W-:Y:S06]  /*0480*/  @!P0 BRA `(.L_x_271) ;  /* 0x0000000000188947 */ /* 0x000fec0003800000 */
[----:B------:R-:W-:Y:S01]  /*0490*/  ISETP.NE.AND P0, PT, R0, RZ, PT ;  /* 0x000000ff0000720c */ /* 0x000fe20003f05270 */
[----:B------:R-:W-:-:S12]  /*04a0*/  IMAD.MOV.U32 R13, RZ, RZ, RZ ;  /* 0x000000ffff0d7224 */ /* 0x000fd800078e00ff */
[----:B------:R-:W-:-:S04]  /*04b0*/  @P0 IMAD.WIDE R10, R29, 0x4, R18 ;  /* 0x000000041d0a0825 */ /* 0x000fc800078e0212 */
[----:B------:R-:W-:Y:S01]  /*04c0*/  @P0 VIADD R12, R29, 0x1 ;  /* 0x000000011d0c0836 */ /* 0x000fe20000000000 */
[----:B------:R0:W-:Y:S03]  /*04d0*/  @P0 ST.E desc[UR36][R10.64], R0 ;  /* 0x000000000a000985 */ /* 0x0001e6000c101924 */
[----:B------:R-:W-:-:S07]  /*04e0*/  @P0 IMAD.MOV.U32 R29, RZ, RZ, R12 ;  /* 0x000000ffff1d0224 */ /* 0x000fce00078e000c */
.L_x_271:
[----:B------:R-:W-:Y:S05]  /*04f0*/  BSYNC.RECONVERGENT B1 ;  /* 0x0000000000017941 */ /* 0x000fea0003800200 */
.L_x_270:
[----:B0-----:R-:W2:Y:S01]  /*0500*/  LDG.E R0, desc[UR36][R8.64+0x4] ;  /* 0x0000042408007981 */ /* 0x001ea2000c1e1900 */
[----:B------:R-:W-:Y:S01]  /*0510*/  IADD3 R7, PT, PT, R7, 0x4, RZ ;  /* 0x0000000407077810 */ /* 0x000fe20007ffe0ff */
[----:B------:R-:W-:Y:S03]  /*0520*/  BSSY.RECONVERGENT B1, `(.L_x_272) ;  /* 0x000000c000017945 */ /* 0x000fe60003800200 */
[----:B------:R-:W-:Y:S02]  /*0530*/  ISETP.NE.AND P0, PT, R7, R5, PT ;  /* 0x000000050700720c */ /* 0x000fe40003f05270 */
        /* <DEDUP_REMOVED lines=9> */
.L_x_273:
[----:B------:R-:W-:-:S07]  /*05d0*/  VIADD R15, R13, 0x1 ;  /* 0x000000010d0f7836 */ /* 0x000fce0000000000 */
.L_x_274:
[----:B------:R-:W-:Y:S05]  /*05e0*/  BSYNC.RECONVERGENT B1 ;  /* 0x0000000000017941 */ /* 0x000fea0003800200 */
.L_x_272:
[----:B------:R-:W2:Y:S01]  /*05f0*/  LDG.E R0, desc[UR36][R8.64+0x8] ;  /* 0x0000082408007981 */ /* 0x000ea2000c1e1900 */
[----:B------:R-:W-:Y:S01]  /*0600*/  BSSY.RECONVERGENT B1, `(.L_x_275) ;  /* 0x000000b000017945 */ /* 0x000fe20003800200 */
[----:B--2---:R-:W-:-:S13]  /*0610*/  ISETP.NE.AND P1, PT, R0, 0x1, PT ;  /* 0x000000010000780c */ /* 0x004fda0003f25270 */
[----:B------:R-:W-:Y:S05]  /*0620*/  @!P1 BRA `(.L_x_276) ;  /* 0x00000000001c9947 */ /* 0x000fea0003800000 */
[----:B------:R-:W-:Y:S01]  /*0630*/  ISETP.NE.AND P1, PT, R15, RZ, PT ;  /* 0x000000ff0f00720c */ /* 0x000fe20003f25270 */
[----:B0-----:R-:W-:-:S12]  /*0640*/  IMAD.MOV.U32 R13, RZ, RZ, RZ ;  /* 0x000000ffff0d7224 */ /* 0x001fd800078e00ff */
[----:B------:R-:W-:Y:S05]  /*0650*/  @!P1 BRA `(.L_x_277) ;  /* 0x0000000000149947 */ /* 0x000fea0003800000 */
[C---:B------:R-:W-:Y:S01]  /*0660*/  IMAD.WIDE R10, R29.reuse, 0x4, R18 ;  /* 0x000000041d0a7825 */ /* 0x040fe200078e0212 */
[----:B------:R-:W-:-:S04]  /*0670*/  IADD3 R29, PT, PT, R29, 0x1, RZ ;  /* 0x000000011d1d7810 */ /* 0x000fc80007ffe0ff */
[----:B------:R0:W-:Y:S01]  /*0680*/  ST.E desc[UR36][R10.64], R15 ;  /* 0x0000000f0a007985 */ /* 0x0001e2000c101924 */
[----:B------:R-:W-:Y:S05]  /*0690*/  BRA `(.L_x_277) ;  /* 0x0000000000047947 */ /* 0x000fea0003800000 */
.L_x_276:
[----:B0-----:R-:W-:-:S07]  /*06a0*/  VIADD R13, R15, 0x1 ;  /* 0x000000010f0d7836 */ /* 0x001fce0000000000 */
.L_x_277:
[----:B------:R-:W-:Y:S05]  /*06b0*/  BSYNC.RECONVERGENT B1 ;  /* 0x0000000000017941 */ /* 0x000fea0003800200 */
.L_x_275:
        /* <DEDUP_REMOVED lines=11> */
.L_x_279:
[----:B------:R-:W-:-:S07]  /*0770*/  VIADD R0, R13, 0x1 ;  /* 0x000000010d007836 */ /* 0x000fce0000000000 */
.L_x_280:
[----:B------:R-:W-:Y:S05]  /*0780*/  BSYNC.RECONVERGENT B1 ;  /* 0x0000000000017941 */ /* 0x000fea0003800200 */
.L_x_278:
[----:B------:R-:W-:Y:S05]  /*0790*/  @P0 BRA `(.L_x_281) ;  /* 0xfffffffc00200947 */ /* 0x000fea000383ffff */
[----:B------:R-:W-:Y:S05]  /*07a0*/  BSYNC.RECONVERGENT B0 ;  /* 0x0000000000007941 */ /* 0x000fea0003800200 */
.L_x_269:
[----:B------:R-:W-:Y:S01]  /*07b0*/  ISETP.NE.AND P0, PT, R4, RZ, PT ;  /* 0x000000ff0400720c */ /* 0x000fe20003f05270 */
[----:B------:R-:W-:-:S12]  /*07c0*/  BSSY.RECONVERGENT B0, `(.L_x_268) ;  /* 0x0000018000007945 */ /* 0x000fd80003800200 */
[----:B------:R-:W-:Y:S05]  /*07d0*/  @!P0 BRA `(.L_x_282) ;  /* 0x0000000000588947 */ /* 0x000fea0003800000 */
[----:B-1----:R-:W1:Y:S01]  /*07e0*/  LDC.64 R8, c[0x0][0x380] ;  /* 0x0000e000ff087b82 */ /* 0x002e620000000a00 */
[----:B------:R-:W-:-:S07]  /*07f0*/  MOV R7, RZ ;  /* 0x000000ff00077202 */ /* 0x000fce0000000f00 */
.L_x_286:
[----:B0-----:R-:W-:-:S04]  /*0800*/  IMAD.IADD R3, R6, 0x1, R5 ;  /* 0x0000000106037824 */ /* 0x001fc800078e0205 */
[----:B-1----:R-:W-:-:S06]  /*0810*/  IMAD.WIDE R2, R3, 0x4, R8 ;  /* 0x0000000403027825 */ /* 0x002fcc00078e0208 */
[----:B------:R-:W2:Y:S01]  /*0820*/  LDG.E R2, desc[UR36][R2.64] ;  /* 0x0000002402027981 */ /* 0x000ea2000c1e1900 */
[----:B------:R-:W-:Y:S01]  /*0830*/  VIADD R7, R7, 0x1 ;  /* 0x0000000107077836 */ /* 0x000fe20000000000 */
[----:B------:R-:W-:Y:S01]  /*0840*/  BSSY.RECONVERGENT B1, `(.L_x_283) ;  /* 0x000000d000017945 */ /* 0x000fe20003800200 */
[----:B0-----:R-:W-:-:S03]  /*0850*/  IMAD.MOV.U32 R11, RZ, RZ, R0 ;  /* 0x000000ffff0b7224 */ /* 0x001fc600078e0000 */
[----:B------:R-:W-:Y:S02]  /*0860*/  ISETP.NE.AND P1, PT, R7, R4, PT ;  /* 0x000000040700720c */ /* 0x000fe40003f25270 */
[----:B--2---:R-:W-:-:S13]  /*0870*/  ISETP.NE.AND P0, PT, R2, 0x1, PT ;  /* 0x000000010200780c */ /* 0x004fda0003f05270 */
[----:B------:R-:W-:Y:S05]  /*0880*/  @!P0 BRA `(.L_x_284) ;  /* 0x00000000001c8947 */ /* 0x000fea0003800000 */
[----:B------:R-:W-:Y:S01]  /*0890*/  ISETP.NE.AND P0, PT, R0, RZ, PT ;  /* 0x000000ff0000720c */ /* 0x000fe20003f05270 */
[----:B------:R-:W-:-:S12]  /*08a0*/  IMAD.MOV.U32 R0, RZ, RZ, RZ ;  /* 0x000000ffff007224 */ /* 0x000fd800078e00ff */
[----:B------:R-:W-:Y:S05]  /*08b0*/  @!P0 BRA `(.L_x_285) ;  /* 0x0000000000148947 */ /* 0x000fea0003800000 */
[C---:B------:R-:W-:Y:S01]  /*08c0*/  IMAD.WIDE R2, R29.reuse, 0x4, R18 ;  /* 0x000000041d027825 */ /* 0x040fe200078e0212 */
[----:B------:R-:W-:-:S04]  /*08d0*/  IADD3 R29, PT, PT, R29, 0x1, RZ ;  /* 0x000000011d1d7810 */ /* 0x000fc80007ffe0ff */
[----:B------:R0:W-:Y:S01]  /*08e0*/  ST.E desc[UR36][R2.64], R11 ;  /* 0x0000000b02007985 */ /* 0x0001e2000c101924 */
[----:B------:R-:W-:Y:S05]  /*08f0*/  BRA `(.L_x_285) ;  /* 0x0000000000047947 */ /* 0x000fea0003800000 */
.L_x_284:
[----:B------:R-:W-:-:S07]  /*0900*/  VIADD R0, R0, 0x1 ;  /* 0x0000000100007836 */ /* 0x000fce0000000000 */
.L_x_285:
[----:B------:R-:W-:Y:S05]  /*0910*/  BSYNC.RECONVERGENT B1 ;  /* 0x0000000000017941 */ /* 0x000fea0003800200 */
.L_x_283:
[----:B------:R-:W-:Y:S01]  /*0920*/  VIADD R5, R5, 0x1 ;  /* 0x0000000105057836 */ /* 0x000fe20000000000 */
[----:B------:R-:W-:Y:S06]  /*0930*/  @P1 BRA `(.L_x_286) ;  /* 0xfffffffc00b01947 */ /* 0x000fec000383ffff */
.L_x_282:
[----:B------:R-:W-:Y:S05]  /*0940*/  BSYNC.RECONVERGENT B0 ;  /* 0x0000000000007941 */ /* 0x000fea0003800200 */
.L_x_268:
[----:B0-----:R-:W-:Y:S01]  /*0950*/  IMAD.SHL.U32 R2, R16, 0x4, RZ ;  /* 0x0000000410027824 */ /* 0x001fe200078e00ff */
[----:B------:R-:W-:Y:S01]  /*0960*/  ISETP.NE.AND P0, PT, R0, RZ, PT ;  /* 0x000000ff0000720c */ /* 0x000fe20003f05270 */
[----:B------:R-:W0:Y:S01]  /*0970*/  LDC.64 R10, c[0x0][0x388] ;  /* 0x0000e200ff0a7b82 */ /* 0x000e220000000a00 */
[----:B------:R-:W-:-:S07]  /*0980*/  MOV R3, 0x8 ;  /* 0x0000000800037802 */ /* 0x000fce0000000f00 */
[----:B------:R2:W3:Y:S04]  /*0990*/  LDC R30, c[0x3][R2+0x5140] ;  /* 0x00d45000021e7b82 */ /* 0x0004e80000000800 */
[----:B------:R-:W-:-:S04]  /*09a0*/  @P0 IMAD.WIDE R6, R29, 0x4, R18 ;  /* 0x000000041d060825 */ /* 0x000fc800078e0212 */
[----:B------:R2:W4:Y:S01]  /*09b0*/  LDC R28, c[0x3][R2+0x52d0] ;  /* 0x00d4b400021c7b82 */ /* 0x0005220000000800 */
[----:B------:R2:W-:Y:S01]  /*09c0*/  @P0 ST.E desc[UR36][R6.64], R0 ;  /* 0x0000000006000985 */ /* 0x0005e2000c101924 */
[----:B------:R-:W-:-:S05]  /*09d0*/  @P0 VIADD R4, R29, 0x1 ;  /* 0x000000011d040836 */ /* 0x000fca0000000000 */
[----:B------:R-:W-:Y:S01]  /*09e0*/  @P0 MOV R29, R4 ;  /* 0x00000004001d0202 */ /* 0x000fe20000000f00 */
[----:B-1----:R2:W1:Y:S01]  /*09f0*/  LDC.64 R8, c[0x4][R3] ;  /* 0x0100000003087b82 */ /* 0x0024620000000a00 */
[----:B0-----:R-:W-:-:S04]  /*0a00*/  IMAD.WIDE R26, R26, 0x4, R10 ;  /* 0x000000041a1a7825 */ /* 0x001fc800078e020a */
[----:B--2---:R-:W-:-:S07]  /*0a10*/  IMAD.WIDE R4, R29, 0x8, RZ ;  /* 0x000000081d047825 */ /* 0x004fce00078e02ff */
[----:B------:R-:W-:-:S07]  /*0a20*/  LEPC R20, `(.L_x_287) ;  /* 0x000000001014794e */ /* 0x000fce0000000000 */
[----:B-1-34-:R-:W-:Y:S05]  /*0a30*/  CALL.ABS.NOINC R8 ;  /* 0x0000000008007343 */ /* 0x01afea0003c00000 */
.L_x_287:
[----:B------:R-:W-:Y:S01]  /*0a40*/  ISETP.GE.AND P0, PT, R29, 0x1, PT ;  /* 0x000000011d00780c */ /* 0x000fe20003f06270 */
[----:B------:R-:W-:Y:S01]  /*0a50*/  BSSY.RECONVERGENT B7, `(.L_x_288) ;  /* 0x000009a000077945 */ /* 0x000fe20003800200 */
[----:B------:R-:W-:Y:S02]  /*0a60*/  IMAD.MOV.U32 R16, RZ, RZ, R4 ;  /* 0x000000ffff107224 */ /* 0x000fe400078e0004 */
[----:B------:R-:W-:-:S09]  /*0a70*/  IMAD.MOV.U32 R17, RZ, RZ, R5 ;  /* 0x000000ffff117224 */ /* 0x000fd200078e0005 */
[----:B------:R-:W-:Y:S05]  /*0a80*/  @!P0 BRA `(.L_x_289) ;  /* 0x0000000800588947 */ /* 0x000fea0003800000 */
[C---:B------:R-:W-:Y:S01]  /*0a90*/  ISETP.GE.U32.AND P0, PT, R29.reuse, 0x8, PT ;  /* 0x000000081d00780c */ /* 0x040fe20003f06070 */
[----:B------:R-:W-:Y:S01]  /*0aa0*/  BSSY.RECONVERGENT B6, `(.L_x_290) ;  /* 0x000004a000067945 */ /* 0x000fe20003800200 */
[----:B------:R-:W-:Y:S01]  /*0ab0*/  LOP3.LUT R33, R29, 0x7, RZ, 0xc0, !PT ;  /* 0x000000071d217812 */ /* 0x000fe200078ec0ff */
[----:B------:R-:W-:Y:S02]  /*0ac0*/  IMAD.MOV.U32 R31, RZ, RZ, RZ ;  /* 0x000000ffff1f7224 */ /* 0x000fe400078e00ff */
[----:B------:R-:W-:-:S08]  /*0ad0*/  IMAD.WIDE R24, R30, 0x4, RZ ;  /* 0x000000041e187825 */ /* 0x000fd000078e02ff */
[----:B------:R-:W-:Y:S05]  /*0ae0*/  @!P0 BRA `(.L_x_291) ;  /* 0x0000000400148947 */ /* 0x000fea0003800000 */
[----:B------:R-:W-:Y:S01]  /*0af0*/  LOP3.LUT R31, R29, 0x7ffffff8, RZ, 0xc0, !PT ;  /* 0x7ffffff81d1f7812 */ /* 0x000fe200078ec0ff */
[----:B------:R-:W-:-:S07]  /*0b00*/  IMAD.MOV.U32 R32, RZ, RZ, RZ ;  /* 0x000000ffff207224 */ /* 0x000fce00078e00ff */
.L_x_300:
[----:B------:R-:W-:Y:S01]  /*0b10*/  MOV R2, 0x8 ;  /* 0x0000000800027802 */ /* 0x000fe20000000f00 */
[----:B------:R-:W-:Y:S01]  /*0b20*/  IMAD.MOV.U32 R5, RZ, RZ, R25 ;  /* 0x000000ffff057224 */ /* 0x000fe200078e0019 */
[----:B------:R-:W-:Y:S02]  /*0b30*/  MOV R4, R24 ;  /* 0x0000001800047202 */ /* 0x000fe40000000f00 */
[----:B------:R0:W1:Y:S05]  /*0b40*/  LDC.64 R6, c[0x4][R2] ;  /* 0x0100000002067b82 */ /* 0x00006a0000000a00 */
[----:B------:R-:W-:-:S07]  /*0b50*/  LEPC R20, `(.L_x_292) ;  /* 0x000000001014794e */ /* 0x000fce0000000000 */
[----:B01----:R-:W-:Y:S05]  /*0b60*/  CALL.ABS.NOINC R6 ;  /* 0x0000000006007343 */ /* 0x003fea0003c00000 */
.L_x_292:
[----:B------:R-:W-:Y:S01]  /*0b70*/  IMAD.WIDE.U32 R22, R32, 0x8, R16 ;  /* 0x0000000820167825 */ /* 0x000fe200078e0010 */
[----:B------:R0:W1:Y:S03]  /*0b80*/  LDC.64 R6, c[0x4][R2] ;  /* 0x0100000002067b82 */ /* 0x0000660000000a00 */
[----:B------:R-:W-:Y:S02]  /*0b90*/  IMAD.MOV.U32 R8, RZ, RZ, R4 ;  /* 0x000000ffff087224 */ /* 0x000fe400078e0004 */
[----:B------:R-:W-:Y:S01]  /*0ba0*/  IMAD.MOV.U32 R9, RZ, RZ, R5 ;  /* 0x000000ffff097224 */ /* 0x000fe200078e0005 */
[----:B------:R-:W-:Y:S01]  /*0bb0*/  MOV R5, R25 ;  /* 0x0000001900057202 */ /* 0x000fe20000000f00 */
[----:B------:R-:W-:-:S03]  /*0bc0*/  IMAD.MOV.U32 R4, RZ, RZ, R24 ;  /* 0x000000ffff047224 */ /* 0x000fc600078e0018 */
[----:B------:R0:W-:Y:S04]  /*0bd0*/  ST.E.64 desc[UR36][R22.64], R8 ;  /* 0x0000000816007985 */ /* 0x0001e8000c101b24 */
[----:B------:R-:W-:-:S07]  /*0be0*/  LEPC R20, `(.L_x_293) ;  /* 0x000000001014794e */ /* 0x000fce0000000000 */
[----:B01----:R-:W-:Y:S05]  /*0bf0*/  CALL.ABS.NOINC R6 ;  /* 0x0000000006007343 */ /* 0x003fea0003c00000 */
.L_x_293:
[----:B------:R-:W-:Y:S01]  /*0c00*/  IMAD.MOV.U32 R8, RZ, RZ, R4 ;  /* 0x000000ffff087224 */ /* 0x000fe200078e0004 */
[----:B------:R0:W1:Y:S01]  /*0c10*/  LDC.64 R6, c[0x4][R2] ;  /* 0x0100000002067b82 */ /* 0x0000620000000a00 */
[----:B------:R-:W-:Y:S02]  /*0c20*/  IMAD.MOV.U32 R9, RZ, RZ, R5 ;  /* 0x000000ffff097224 */ /* 0x000fe400078e0005 */
[----:B------:R-:W-:Y:S02]  /*0c30*/  IMAD.MOV.U32 R4, RZ, RZ, R24 ;  /* 0x000000ffff047224 */ /* 0x000fe400078e0018 */
[----:B------:R-:W-:Y:S01]  /*0c40*/  IMAD.MOV.U32 R5, RZ, RZ, R25 ;  /* 0x000000ffff057224 */ /* 0x000fe200078e0019 */
[----:B------:R0:W-:Y:S06]  /*0c50*/  ST.E.64 desc[UR36][R22.64+0x8], R8 ;  /* 0x0000080816007985 */ /* 0x0001ec000c101b24 */
[----:B------:R-:W-:-:S07]  /*0c60*/  LEPC R20, `(.L_x_294) ;  /* 0x000000001014794e */ /* 0x000fce0000000000 */
[----:B01----:R-:W-:Y:S05]  /*0c70*/  CALL.ABS.NOINC R6 ;  /* 0x0000000006007343 */ /* 0x003fea0003c00000 */
.L_x_294:
[----:B------:R-:W-:Y:S01]  /*0c80*/  MOV R8, R4 ;  /* 0x0000000400087202 */ /* 0x000fe20000000f00 */
[----:B------:R-:W-:Y:S01]  /*0c90*/  IMAD.MOV.U32 R9, RZ, RZ, R5 ;  /* 0x000000ffff097224 */ /* 0x000fe200078e0005 */
[----:B------:R0:W1:Y:S01]  /*0ca0*/  LDC.64 R6, c[0x4][R2] ;  /* 0x0100000002067b82 */ /* 0x0000620000000a00 */
[----:B------:R-:W-:Y:S02]  /*0cb0*/  IMAD.MOV.U32 R4, RZ, RZ, R24 ;  /* 0x000000ffff047224 */ /* 0x000fe400078e0018 */
[----:B------:R-:W-:Y:S01]  /*0cc0*/  IMAD.MOV.U32 R5, RZ, RZ, R25 ;  /* 0x000000ffff057224 */ /* 0x000fe200078e0019 */
[----:B------:R0:W-:Y:S06]  /*0cd0*/  ST.E.64 desc[UR36][R22.64+0x10], R8 ;  /* 0x0000100816007985 */ /* 0x0001ec000c101b24 */
[----:B------:R-:W-:-:S07]  /*0ce0*/  LEPC R20, `(.L_x_295) ;  /* 0x000000001014794e */ /* 0x000fce0000000000 */
[----:B01----:R-:W-:Y:S05]  /*0cf0*/  CALL.ABS.NOINC R6 ;  /* 0x0000000006007343 */ /* 0x003fea0003c00000 */
.L_x_295:
        /* <DEDUP_REMOVED lines=8> */
.L_x_296:
        /* <DEDUP_REMOVED lines=8> */
.L_x_297:
        /* <DEDUP_REMOVED lines=8> */
.L_x_298:
[----:B------:R-:W-:Y:S01]  /*0e80*/  IMAD.MOV.U32 R6, RZ, RZ, R4 ;  /* 0x000000ffff067224 */ /* 0x000fe200078e0004 */
[----:B------:R-:W0:Y:S01]  /*0e90*/  LDC.64 R2, c[0x4][R2] ;  /* 0x0100000002027b82 */ /* 0x000e220000000a00 */
[----:B------:R-:W-:Y:S02]  /*0ea0*/  IMAD.MOV.U32 R7, RZ, RZ, R5 ;  /* 0x000000ffff077224 */ /* 0x000fe400078e0005 */
[----:B------:R-:W-:Y:S02]  /*0eb0*/  IMAD.MOV.U32 R4, RZ, RZ, R24 ;  /* 0x000000ffff047224 */ /* 0x000fe400078e0018 */
[----:B------:R-:W-:Y:S01]  /*0ec0*/  IMAD.MOV.U32 R5, RZ, RZ, R25 ;  /* 0x000000ffff057224 */ /* 0x000fe200078e0019 */
[----:B------:R1:W-:Y:S06]  /*0ed0*/  ST.E.64 desc[UR36][R22.64+0x30], R6 ;  /* 0x0000300616007985 */ /* 0x0003ec000c101b24 */
[----:B------:R-:W-:-:S07]  /*0ee0*/  LEPC R20, `(.L_x_299) ;  /* 0x000000001014794e */ /* 0x000fce0000000000 */
[----:B01----:R-:W-:Y:S05]  /*0ef0*/  CALL.ABS.NOINC R2 ;  /* 0x0000000002007343 */ /* 0x003fea0003c00000 */
.L_x_299:
[----:B------:R0:W-:Y:S01]  /*0f00*/  ST.E.64 desc[UR36][R22.64+0x38], R4 ;  /* 0x0000380416007985 */ /* 0x0001e2000c101b24 */
[----:B------:R-:W-:-:S04]  /*0f10*/  IADD3 R32, PT, PT, R32, 0x8, RZ ;  /* 0x0000000820207810 */ /* 0x000fc80007ffe0ff */
[----:B------:R-:W-:-:S13]  /*0f20*/  ISETP.NE.AND P0, PT, R32, R31, PT ;  /* 0x0000001f2000720c */ /* 0x000fda0003f05270 */
[----:B0-----:R-:W-:Y:S05]  /*0f30*/  @P0 BRA `(.L_x_300) ;  /* 0xfffffff800f40947 */ /* 0x001fea000383ffff */
.L_x_291:
[----:B------:R-:W-:Y:S05]  /*0f40*/  BSYNC.RECONVERGENT B6 ;  /* 0x0000000000067941 */ /* 0x000fea0003800200 */
.L_x_290:
[----:B------:R-:W-:-:S13]  /*0f50*/  ISETP.NE.AND P0, PT, R33, RZ, PT ;  /* 0x000000ff2100720c */ /* 0x000fda0003f05270 */
[----:B------:R-:W-:Y:S05]  /*0f60*/  @!P0 BRA `(.L_x_289) ;  /* 0x0000000400208947 */ /* 0x000fea0003800000 */
[----:B------:R-:W-:Y:S01]  /*0f70*/  ISETP.GE.U32.AND P0, PT, R33, 0x4, PT ;  /* 0x000000042100780c */ /* 0x000fe20003f06070 */
[----:B------:R-:W-:Y:S01]  /*0f80*/  BSSY.RECONVERGENT B6, `(.L_x_301) ;  /* 0x0000024000067945 */ /* 0x000fe20003800200 */
[----:B------:R-:W-:-:S11]  /*0f90*/  LOP3.LUT R32, R29, 0x3, RZ, 0xc0, !PT ;  /* 0x000000031d207812 */ /* 0x000fd600078ec0ff */
[----:B------:R-:W-:Y:S05]  /*0fa0*/  @!P0 BRA `(.L_x_302) ;  /* 0x0000000000848947 */ /* 0x000fea0003800000 */
[----:B------:R-:W-:Y:S01]  /*0fb0*/  MOV R2, 0x8 ;  /* 0x0000000800027802 */ /* 0x000fe20000000f00 */
[----:B------:R-:W-:Y:S02]  /*0fc0*/  IMAD.MOV.U32 R4, RZ, RZ, R24 ;  /* 0x000000ffff047224 */ /* 0x000fe400078e0018 */
[----:B------:R-:W-:Y:S01]  /*0fd0*/  IMAD.MOV.U32 R5, RZ, RZ, R25 ;  /* 0x000000ffff057224 */ /* 0x000fe200078e0019 */
[----:B------:R0:W1:Y:S06]  /*0fe0*/  LDC.64 R6, c[0x4][R2] ;  /* 0x0100000002067b82 */ /* 0x00006c0000000a00 */
[----:B------:R-:W-:-:S07]  /*0ff0*/  LEPC R20, `(.L_x_303) ;  /* 0x000000001014794e */ /* 0x000fce0000000000 */
[----:B01----:R-:W-:Y:S05]  /*1000*/  CALL.ABS.NOINC R6 ;  /* 0x0000000006007343 */ /* 0x003fea0003c00000 */
.L_x_303:
        /* <DEDUP_REMOVED lines=9> */
.L_x_304:
        /* <DEDUP_REMOVED lines=8> */
.L_x_305:
        /* <DEDUP_REMOVED lines=8> */
.L_x_306:
[----:B------:R0:W-:Y:S01]  /*11a0*/  ST.E.64 desc[UR36][R22.64+0x18], R4 ;  /* 0x0000180416007985 */ /* 0x0001e2000c101b24 */
[----:B------:R-:W-:-:S07]  /*11b0*/  IADD3 R31, PT, PT, R31, 0x4, RZ ;  /* 0x000000041f1f7810 */ /* 0x000fce0007ffe0ff */
.L_x_302:
[----:B------:R-:W-:Y:S05]  /*11c0*/  BSYNC.RECONVERGENT B6 ;  /* 0x0000000000067941 */ /* 0x000fea0003800200 */
.L_x_301:
[----:B------:R-:W-:-:S13]  /*11d0*/  ISETP.NE.AND P0, PT, R32, RZ, PT ;  /* 0x000000ff2000720c */ /* 0x000fda0003f05270 */
[----:B------:R-:W-:Y:S05]  /*11e0*/  @!P0 BRA `(.L_x_289) ;  /* 0x0000000000808947 */ /* 0x000fea0003800000 */
[----:B------:R-:W-:Y:S01]  /*11f0*/  ISETP.NE.AND P0, PT, R32, 0x1, PT ;  /* 0x000000012000780c */ /* 0x000fe20003f05270 */
[----:B------:R-:W-:-:S12]  /*1200*/  BSSY.RECONVERGENT B6, `(.L_x_307) ;  /* 0x0000013000067945 */ /* 0x000fd80003800200 */
[----:B------:R-:W-:Y:S05]  /*1210*/  @!P0 BRA `(.L_x_308) ;  /* 0x0000000000448947 */ /* 0x000fea0003800000 */
[----:B------:R-:W-:Y:S01]  /*1220*/  MOV R2, 0x8 ;  /* 0x0000000800027802 */ /* 0x000fe20000000f00 */
[----:B0-----:R-:W-:Y:S02]  /*1230*/  IMAD.MOV.U32 R4, RZ, RZ, R24 ;  /* 0x000000ffff047224 */ /* 0x001fe400078e0018 */
[----:B------:R-:W-:Y:S01]  /*1240*/  IMAD.MOV.U32 R5, RZ, RZ, R25 ;  /* 0x000000ffff057224 */ /* 0x000fe200078e0019 */
[----:B------:R0:W1:Y:S06]  /*1250*/  LDC.64 R6, c[0x4][R2] ;  /* 0x0100000002067b82 */ /* 0x00006c0000000a00 */
[----:B------:R-:W-:-:S07]  /*1260*/  LEPC R20, `(.L_x_309) ;  /* 0x000000001014794e */ /* 0x000fce0000000000 */
[----:B01----:R-:W-:Y:S05]  /*1270*/  CALL.ABS.NOINC R6 ;  /* 0x0000000006007343 */ /* 0x003fea0003c00000 */
.L_x_309:
[----:B------:R-:W-:Y:S01]  /*1280*/  IMAD.WIDE.U32 R22, R31, 0x8, R16 ;  /* 0x000000081f167825 */ /* 0x000fe200078e0010 */
[----:B------:R-:W0:Y:S03]  /*1290*/  LDC.64 R2, c[0x4][R2] ;  /* 0x0100000002027b82 */ /* 0x000e260000000a00 */
[----:B------:R-:W-:Y:S01]  /*12a0*/  IMAD.MOV.U32 R6, RZ, RZ, R4 ;  /* 0x000000ffff067224 */ /* 0x000fe200078e0004 */
[----:B------:R-:W-:Y:S01]  /*12b0*/  MOV R4, R24 ;  /* 0x0000001800047202 */ /* 0x000fe20000000f00 */
[----:B------:R-:W-:Y:S02]  /*12c0*/  IMAD.MOV.U32 R7, RZ, RZ, R5 ;  /* 0x000000ffff077224 */ /* 0x000fe400078e0005 */
[----:B------:R-:W-:-:S03]  /*12d0*/  IMAD.MOV.U32 R5, RZ, RZ, R25 ;  /* 0x000000ffff057224 */ /* 0x000fc600078e0019 */
[----:B------:R1:W-:Y:S04]  /*12e0*/  ST.E.64 desc[UR36][R22.64], R6 ;  /* 0x0000000616007985 */ /* 0x0003e8000c101b24 */
[----:B------:R-:W-:-:S07]  /*12f0*/  LEPC R20, `(.L_x_310) ;  /* 0x000000001014794e */ /* 0x000fce0000000000 */
[----:B01----:R-:W-:Y:S05]  /*1300*/  CALL.ABS.NOINC R2 ;  /* 0x0000000002007343 */ /* 0x003fea0003c00000 */
.L_x_310:
[----:B------:R1:W-:Y:S01]  /*1310*/  ST.E.64 desc[UR36][R22.64+0x8], R4 ;  /* 0x0000080416007985 */ /* 0x0003e2000c101b24 */
[----:B------:R-:W-:-:S07]  /*1320*/  VIADD R31, R31, 0x2 ;  /* 0x000000021f1f7836 */ /* 0x000fce0000000000 */
.L_x_308:
[----:B------:R-:W-:Y:S05]  /*1330*/  BSYNC.RECONVERGENT B6 ;  /* 0x0000000000067941 */ /* 0x000fea0003800200 */
.L_x_307:
        /* <DEDUP_REMOVED lines=9> */
.L_x_311:
[----:B------:R-:W-:-:S05]  /*13d0*/  IMAD.WIDE.U32 R2, R31, 0x8, R16 ;  /* 0x000000081f027825 */ /* 0x000fca00078e0010 */
[----:B------:R2:W-:Y:S02]  /*13e0*/  ST.E.64 desc[UR36][R2.64], R4 ;  /* 0x0000000402007985 */ /* 0x0005e4000c101b24 */
.L_x_289:
[----:B------:R-:W-:Y:S05]  /*13f0*/  BSYNC.RECONVERGENT B7 ;  /* 0x0000000000077941 */ /* 0x000fea0003800200 */
.L_x_288:
[----:B--2---:R-:W2:Y:S01]  /*1400*/  LD.E.64 R2, desc[UR36][R16.64] ;  /* 0x0000002410027980 */ /* 0x004ea2000c101b00 */
[----:B------:R-:W-:Y:S01]  /*1410*/  ISETP.GE.AND P0, PT, R29, 0x2, PT ;  /* 0x000000021d00780c */ /* 0x000fe20003f06270 */
[----:B------:R-:W-:Y:S02]  /*1420*/  BSSY.RECONVERGENT B0, `(.L_x_312) ;  /* 0x000003e000007945 */ /* 0x000fe40003800200 */
[----:B--2---:R2:W-:Y:S10]  /*1430*/  ST.E desc[UR36][R2.64], RZ ;  /* 0x000000ff02007985 */ /* 0x0045f4000c101924 */
[----:B------:R-:W-:Y:S05]  /*1440*/  @!P0 BRA `(.L_x_313) ;  /* 0x0000000000ec8947 */ /* 0x000fea0003800000 */
[C---:B------:R-:W-:Y:S01]  /*1450*/  VIADD R0, R29.reuse, 0xfffffffe ;  /* 0xfffffffe1d007836 */ /* 0x040fe20000000000 */
[----:B------:R-:W-:Y:S01]  /*1460*/  BSSY.RECONVERGENT B1, `(.L_x_314) ;  /* 0x0000029000017945 */ /* 0x000fe20003800200 */
[----:B------:R-:W-:Y:S02]  /*1470*/  VIADD R6, R29, 0xffffffff ;  /* 0xffffffff1d067836 */ /* 0x000fe40000000000 */
[----:B------:R-:W-:Y:S01]  /*1480*/  IMAD.MOV.U32 R9, RZ, RZ, 0x1 ;  /* 0x00000001ff097424 */ /* 0x000fe200078e00ff */
[----:B------:R-:W-:Y:S02]  /*1490*/  ISETP.GE.U32.AND P0, PT, R0, 0x3, PT ;  /* 0x000000030000780c */ /* 0x000fe40003f06070 */
[----:B------:R-:W-:-:S11]  /*14a0*/  LOP3.LUT R0, R6, 0x3, RZ, 0xc0, !PT ;  /* 0x0000000306007812 */ /* 0x000fd600078ec0ff */
[----:B------:R-:W-:Y:S05]  /*14b0*/  @!P0 BRA `(.L_x_315) ;  /* 0x00000000008c8947 */ /* 0x000fea0003800000 */
[----:B------:R-:W-:Y:S01]  /*14c0*/  HFMA2 R7, -RZ, RZ, 0, 5.9604644775390625e-08 ;  /* 0x00000001ff077431 */ /* 0x000fe200000001ff */
[----:B------:R-:W-:Y:S01]  /*14d0*/  BSSY.RECONVERGENT B2, `(.L_x_316) ;  /* 0x0000020000027945 */ /* 0x000fe20003800200 */
[----:B------:R-:W-:-:S07]  /*14e0*/  LOP3.LUT R6, R6, 0xfffffffc, RZ, 0xc0, !PT ;  /* 0xfffffffc06067812 */ /* 0x000fce00078ec0ff */
.L_x_317:
[----:B01----:R-:W-:-:S05]  /*14f0*/  IMAD.WIDE.U32 R4, R7, 0x8, R16 ;  /* 0x0000000807047825 */ /* 0x003fca00078e0010 */
[----:B---3--:R-:W3:Y:S01]  /*1500*/  LD.E.64 R8, desc[UR36][R4.64+-0x8] ;  /* 0xfffff82404087980 */ /* 0x008ee2000c101b00 */
[----:B--2---:R-:W-:-:S03]  /*1510*/  IMAD.WIDE.U32 R2, R7, 0x4, R18 ;  /* 0x0000000407027825 */ /* 0x004fc600078e0012 */
[----:B------:R-:W2:Y:S04]  /*1520*/  LD.E.64 R10, desc[UR36][R4.64] ;  /* 0x00000024040a7980 */ /* 0x000ea8000c101b00 */
[----:B------:R-:W4:Y:S04]  /*1530*/  LD.E R13, desc[UR36][R2.64] ;  /* 0x00000024020d7980 */ /* 0x000f28000c101900 */
[----:B---3--:R-:W4:Y:S02]  /*1540*/  LD.E R8, desc[UR36][R8.64] ;  /* 0x0000002408087980 */ /* 0x008f24000c101900 */
[----:B----4-:R-:W-:-:S05]  /*1550*/  IMAD.IADD R23, R8, 0x1, -R13 ;  /* 0x0000000108177824 */ /* 0x010fca00078e0a0d */
[----:B--2---:R0:W-:Y:S04]  /*1560*/  ST.E desc[UR36][R10.64], R23 ;  /* 0x000000170a007985 */ /* 0x0041e8000c101924 */
        /* <DEDUP_REMOVED lines=10> */
[----:B---3--:R-:W-:-:S05]  /*1610*/  IMAD.IADD R31, R20, 0x1, -R31 ;  /* 0x00000001141f7824 */ /* 0x008fca00078e0a1f */
[----:B----4-:R3:W-:Y:S04]  /*1620*/  ST.E desc[UR36][R8.64], R31 ;  /* 0x0000001f08007985 */ /* 0x0107e8000c101924 */
[----:B0-----:R-:W2:Y:S04]  /*1630*/  LD.E.64 R10, desc[UR36][R4.64+0x10] ;  /* 0x00001024040a7980 */ /* 0x001ea8000c101b00 */
[----:B------:R-:W4:Y:S04]  /*1640*/  LD.E R23, desc[UR36][R2.64+0xc] ;  /* 0x00000c2402177980 */ /* 0x000f28000c101900 */
[----:B------:R-:W5:Y:S04]  /*1650*/  LD.E.64 R12, desc[UR36][R4.64+0x18] ;  /* 0x00001824040c7980 */ /* 0x000f68000c101b00 */
[----:B--2---:R-:W4:Y:S01]  /*1660*/  LD.E R10, desc[UR36][R10.64] ;  /* 0x000000240a0a7980 */ /* 0x004f22000c101900 */
[----:B-1----:R-:W-:-:S05]  /*1670*/  VIADD R15, R7, 0x3 ;  /* 0x00000003070f7836 */ /* 0x002fca0000000000 */
[----:B------:R-:W-:Y:S01]  /*1680*/  ISETP.NE.AND P0, PT, R15, R6, PT ;  /* 0x000000060f00720c */ /* 0x000fe20003f05270 */
[----:B------:R-:W-:Y:S01]  /*1690*/  VIADD R7, R7, 0x4 ;  /* 0x0000000407077836 */ /* 0x000fe20000000000 */
[----:B----4-:R-:W-:-:S05]  /*16a0*/  IADD3 R23, PT, PT, R10, -R23, RZ ;  /* 0x800000170a177210 */ /* 0x010fca0007ffe0ff */
[----:B-----5:R3:W-:Y:S06]  /*16b0*/  ST.E desc[UR36][R12.64], R23 ;  /* 0x000000170c007985 */ /* 0x0207ec000c101924 */
[----:B------:R-:W-:Y:S05]  /*16c0*/  @P0 BRA `(.L_x_317) ;  /* 0xfffffffc00880947 */ /* 0x000fea000383ffff */
[----:B------:R-:W-:Y:S05]  /*16d0*/  BSYNC.RECONVERGENT B2 ;  /* 0x0000000000027941 */ /* 0x000fea0003800200 */
.L_x_316:
[----:B---3--:R-:W-:-:S07]  /*16e0*/  IMAD.MOV.U32 R9, RZ, RZ, R7 ;  /* 0x000000ffff097224 */ /* 0x008fce00078e0007 */
.L_x_315:
[----:B------:R-:W-:Y:S05]  /*16f0*/  BSYNC.RECONVERGENT B1 ;  /* 0x0000000000017941 */ /* 0x000fea0003800200 */
.L_x_314:
[----:B------:R-:W-:-:S13]  /*1700*/  ISETP.NE.AND P0, PT, R0, RZ, PT ;  /* 0x000000ff0000720c */ /* 0x000fda0003f05270 */
[----:B------:R-:W-:Y:S05]  /*1710*/  @!P0 BRA `(.L_x_313) ;  /* 0x0000000000388947 */ /* 0x000fea0003800000 */
[----:B------:R-:W-:-:S07]  /*1720*/  MOV R11, RZ ;  /* 0x000000ff000b7202 */ /* 0x000fce0000000f00 */
.L_x_318:
[----:B--2---:R-:W-:-:S06]  /*1730*/  IMAD.WIDE R2, R9, 0x8, R16 ;  /* 0x0000000809027825 */ /* 0x004fcc00078e0210 */
[----:B------:R-:W2:Y:S01]  /*1740*/  LD.E.64 R2, desc[UR36][R2.64+-0x8] ;  /* 0xfffff82402027980 */ /* 0x000ea2000c101b00 */
[----:B01----:R-:W-:-:S04]  /*1750*/  IMAD.WIDE.U32 R4, R9, 0x4, R18 ;  /* 0x0000000409047825 */ /* 0x003fc800078e0012 */
[----:B---3--:R-:W-:Y:S02]  /*1760*/  IMAD.WIDE.U32 R6, R9, 0x8, R16 ;  /* 0x0000000809067825 */ /* 0x008fe400078e0010 */
[----:B------:R-:W3:Y:S04]  /*1770*/  LD.E R5, desc[UR36][R4.64] ;  /* 0x0000002404057980 */ /* 0x000ee8000c101900 */
[----:B------:R-:W4:Y:S04]  /*1780*/  LD.E.64 R6, desc[UR36][R6.64] ;  /* 0x0000002406067980 */ /* 0x000f28000c101b00 */
[----:B--2---:R-:W3:Y:S01]  /*1790*/  LD.E R8, desc[UR36][R2.64] ;  /* 0x0000002402087980 */ /* 0x004ee2000c101900 */
[----:B------:R-:W-:-:S05]  /*17a0*/  VIADD R11, R11, 0x1 ;  /* 0x000000010b0b7836 */ /* 0x000fca0000000000 */
[----:B------:R-:W-:Y:S01]  /*17b0*/  ISETP.NE.AND P0, PT, R11, R0, PT ;  /* 0x000000000b00720c */ /* 0x000fe20003f05270 */
[----:B------:R-:W-:Y:S02]  /*17c0*/  VIADD R9, R9, 0x1 ;  /* 0x0000000109097836 */ /* 0x000fe40000000000 */
[----:B---3--:R-:W-:-:S05]  /*17d0*/  IMAD.IADD R13, R8, 0x1, -R5 ;  /* 0x00000001080d7824 */ /* 0x008fca00078e0a05 */
[----:B----4-:R3:W-:Y:S05]  /*17e0*/  ST.E desc[UR36][R6.64], R13 ;  /* 0x0000000d06007985 */ /* 0x0107ea000c101924 */
[----:B------:R-:W-:Y:S05]  /*17f0*/  @P0 BRA `(.L_x_318) ;  /* 0xfffffffc00cc0947 */ /* 0x000fea000383ffff */
.L_x_313:
[----:B------:R-:W-:Y:S05]  /*1800*/  BSYNC.RECONVERGENT B0 ;  /* 0x0000000000007941 */ /* 0x000fea0003800200 */
.L_x_312:
[----:B------:R-:W-:Y:S01]  /*1810*/  ISETP.GE.AND P0, PT, R30, 0x2, PT ;  /* 0x000000021e00780c */ /* 0x000fe20003f06270 */
[----:B------:R-:W-:-:S12]  /*1820*/  BSSY.RECONVERGENT B0, `(.L_x_319) ;  /* 0x00000d9000007945 */ /* 0x000fd80003800200 */
[----:B------:R-:W-:Y:S05]  /*1830*/  @!P0 BRA `(.L_x_320) ;  /* 0x0000000c005c8947 */ /* 0x000fea0003800000 */
[C---:B------:R-:W-:Y:S01]  /*1840*/  IADD3 R0, PT, PT, R30.reuse, -0x2, RZ ;  /* 0xfffffffe1e007810 */ /* 0x040fe20007ffe0ff */
[----:B--2---:R-:W-:Y:S01]  /*1850*/  VIADD R2, R30, 0xffffffff ;  /* 0xffffffff1e027836 */ /* 0x004fe20000000000 */
[----:B------:R-:W-:Y:S01]  /*1860*/  BSSY.RECONVERGENT B1, `(.L_x_321) ;  /* 0x0000029000017945 */ /* 0x000fe20003800200 */
[----:B------:R-:W-:Y:S01]  /*1870*/  IMAD.MOV.U32 R9, RZ, RZ, 0x1 ;  /* 0x00000001ff097424 */ /* 0x000fe200078e00ff */
[----:B------:R-:W-:Y:S02]  /*1880*/  ISETP.GE.U32.AND P0, PT, R0, 0x3, PT ;  /* 0x000000030000780c */ /* 0x000fe40003f06070 */
[----:B------:R-:W-:-:S11]  /*1890*/  LOP3.LUT R0, R2, 0x3, RZ, 0xc0, !PT ;  /* 0x0000000302007812 */ /* 0x000fd600078ec0ff */
[----:B------:R-:W-:Y:S05]  /*18a0*/  @!P0 BRA `(.L_x_322) ;  /* 0x0000000000908947 */ /* 0x000fea0003800000 */
[----:B------:R-:W-:Y:S01]  /*18b0*/  BSSY.RECONVERGENT B2, `(.L_x_323) ;  /* 0x0000022000027945 */ /* 0x000fe20003800200 */
[----:B------:R-:W-:Y:S01]  /*18c0*/  LOP3.LUT R2, R2, 0xfffffffc, RZ, 0xc0, !PT ;  /* 0xfffffffc02027812 */ /* 0x000fe200078ec0ff */
[----:B------:R-:W-:-:S07]  /*18d0*/  IMAD.MOV.U32 R3, RZ, RZ, 0x1 ;  /* 0x00000001ff037424 */ /* 0x000fce00078e00ff */
.L_x_324:
[----:B012---:R-:W2:Y:S01]  /*18e0*/  LD.E.64 R4, desc[UR36][R16.64] ;  /* 0x0000002410047980 */ /* 0x007ea2000c101b00 */
[----:B---3--:R-:W-:Y:S01]  /*18f0*/  IADD3 R7, PT, PT, R28, R3, RZ ;  /* 0x000000031c077210 */ /* 0x008fe20007ffe0ff */
        /* <DEDUP_REMOVED lines=11> */
[----:B-1----:R-:W-:-:S05]  /*19b0*/  IMAD.IADD R13, R8, 0x1, -R9 ;  /* 0x00000001080d7824 */ /* 0x002fca00078e0a09 */
        /* <DEDUP_REMOVED lines=10> */
[----:B------:R-:W0:Y:S01]  /*1a60*/  LD.E R11, desc[UR36][R4.64+0x8] ;  /* 0x00000824040b7980 */ /* 0x000e22000c101900 */
[C---:B-1----:R-:W-:Y:S02]  /*1a70*/  VIADD R7, R3.reuse, 0x3 ;  /* 0x0000000303077836 */ /* 0x042fe40000000000 */
[----:B------:R-:W-:-:S03]  /*1a80*/  VIADD R3, R3, 0x4 ;  /* 0x0000000403037836 */ /* 0x000fc60000000000 */
[----:B------:R-:W-:Y:S02]  /*1a90*/  ISETP.NE.AND P0, PT, R7, R2, PT ;  /* 0x000000020700720c */ /* 0x000fe40003f05270 */
[----:B0-----:R-:W-:-:S05]  /*1aa0*/  IADD3 R11, PT, PT, R11, -R12, RZ ;  /* 0x8000000c0b0b7210 */ /* 0x001fca0007ffe0ff */
[----:B------:R2:W-:Y:S06]  /*1ab0*/  ST.E desc[UR36][R4.64+0xc], R11 ;  /* 0x00000c0b04007985 */ /* 0x0005ec000c101924 */
[----:B------:R-:W-:Y:S05]  /*1ac0*/  @P0 BRA `(.L_x_324) ;  /* 0xfffffffc00840947 */ /* 0x000fea000383ffff */
[----:B------:R-:W-:Y:S05]  /*1ad0*/  BSYNC.RECONVERGENT B2 ;  /* 0x0000000000027941 */ /* 0x000fea0003800200 */
.L_x_323:
[----:B--2---:R-:W-:-:S07]  /*1ae0*/  IMAD.MOV.U32 R9, RZ, RZ, R3 ;  /* 0x000000ffff097224 */ /* 0x004fce00078e0003 */
.L_x_322:
[----:B------:R-:W-:Y:S05]  /*1af0*/  BSYNC.RECONVERGENT B1 ;  /* 0x0000000000017941 */ /* 0x000fea0003800200 */
.L_x_321:
[----:B------:R-:W-:Y:S01]  /*1b00*/  ISETP.NE.AND P0, PT, R0, RZ, PT ;  /* 0x000000ff0000720c */ /* 0x000fe20003f05270 */
[----:B------:R-:W-:Y:S01]  /*1b10*/  BSSY.RECONVERGENT B1, `(.L_x_325) ;  /* 0x0000014000017945 */ /* 0x000fe20003800200 */
[----:B------:R-:W-:Y:S01]  /*1b20*/  IADD3 R10, PT, PT, R29, -0x1, RZ ;  /* 0xffffffff1d0a7810 */ /* 0x000fe20007ffe0ff */
[----:B---3--:R-:W-:-:S03]  /*1b30*/  IMAD.MOV.U32 R7, RZ, RZ, 0x1 ;  /* 0x00000001ff077424 */ /* 0x008fc600078e00ff */
[----:B------:R-:W-:-:S07]  /*1b40*/  LOP3.LUT R8, R10, 0xfffffffc, RZ, 0xc0, !PT ;  /* 0xfffffffc0a087812 */ /* 0x000fce00078ec0ff */
[----:B------:R-:W-:Y:S05]  /*1b50*/  @!P0 BRA `(.L_x_326) ;  /* 0x00000000003c8947 */ /* 0x000fea0003800000 */
[----:B------:R-:W-:-:S07]  /*1b60*/  IMAD.MOV.U32 R11, RZ, RZ, RZ ;  /* 0x000000ffff0b7224 */ /* 0x000fce00078e00ff */
.L_x_327:
[----:B--2---:R-:W0:Y:S01]  /*1b70*/  LD.E.64 R2, desc[UR36][R16.64] ;  /* 0x0000002410027980 */ /* 0x004e22000c101b00 */
[----:B------:R-:W-:Y:S01]  /*1b80*/  IMAD.IADD R6, R28, 0x1, R9 ;  /* 0x000000011c067824 */ /* 0x000fe200078e0209 */
[----:B------:R-:W-:-:S04]  /*1b90*/  UMOV UR4, 0x2a30 ;  /* 0x00002a3000047882 */ /* 0x000fc80000000000 */
[----:B------:R-:W-:-:S04]  /*1ba0*/  LEA R6, R6, UR4, 0x2 ;  /* 0x0000000406067c11 */ /* 0x000fc8000f8e10ff */
[----:B------:R-:W2:Y:S01]  /*1bb0*/  LDC R13, c[0x3][R6] ;  /* 0x00c00000060d7b82 */ /* 0x000ea20000000800 */
[----:B01----:R-:W-:-:S06]  /*1bc0*/  IMAD.WIDE R4, R9, 0x4, R2 ;  /* 0x0000000409047825 */ /* 0x003fcc00078e0202 */
[----:B------:R-:W2:Y:S01]  /*1bd0*/  LD.E R4, desc[UR36][R4.64+-0x4] ;  /* 0xfffffc2404047980 */ /* 0x000ea2000c101900 */
[----:B------:R-:W-:-:S04]  /*1be0*/  IMAD.WIDE.U32 R2, R9, 0x4, R2 ;  /* 0x0000000409027825 */ /* 0x000fc800078e0002 */
[----:B------:R-:W-:Y:S02]  /*1bf0*/  VIADD R11, R11, 0x1 ;  /* 0x000000010b0b7836 */ /* 0x000fe40000000000 */
[----:B------:R-:W-:-:S03]  /*1c00*/  VIADD R9, R9, 0x1 ;  /* 0x0000000109097836 */ /* 0x000fc60000000000 */
[----:B------:R-:W-:Y:S02]  /*1c10*/  ISETP.NE.AND P0, PT, R11, R0, PT ;  /* 0x000000000b00720c */ /* 0x000fe40003f05270 */
[----:B--2---:R-:W-:-:S05]  /*1c20*/  IADD3 R13, PT, PT, R4, -R13, RZ ;  /* 0x8000000d040d7210 */ /* 0x004fca0007ffe0ff */
[----:B------:R2:W-:Y:S06]  /*1c30*/  ST.E desc[UR36][R2.64], R13 ;  /* 0x0000000d02007985 */ /* 0x0005ec000c101924 */
[----:B------:R-:W-:Y:S05]  /*1c40*/  @P0 BRA `(.L_x_327) ;  /* 0xfffffffc00c80947 */ /* 0x000fea000383ffff */
.L_x_326:
[----:B------:R-:W-:Y:S05]  /*1c50*/  BSYNC.RECONVERGENT B1 ;  /* 0x0000000000017941 */ /* 0x000fea0003800200 */
.L_x_325:
[----:B------:R-:W-:Y:S01]  /*1c60*/  LOP3.LUT R0, R10, 0x3, RZ, 0xc0, !PT ;  /* 0x000000030a007812 */ /* 0x000fe200078ec0ff */
[----:B------:R-:W-:-:S07]  /*1c70*/  IMAD.MOV R6, RZ, RZ, -R8 ;  /* 0x000000ffff067224 */ /* 0x000fce00078e0a08 */
.L_x_334:
[----:B------:R-:W-:Y:S01]  /*1c80*/  ISETP.GE.AND P0, PT, R29, 0x2, PT ;  /* 0x000000021d00780c */ /* 0x000fe20003f06270 */
[----:B------:R-:W-:Y:S01]  /*1c90*/  UMOV UR4, 0x2a30 ;  /* 0x00002a3000047882 */ /* 0x000fe20000000000 */
[----:B--2---:R-:W-:Y:S01]  /*1ca0*/  IADD3 R2, PT, PT, R28, R7, RZ ;  /* 0x000000071c027210 */ /* 0x004fe20007ffe0ff */
[----:B------:R-:W-:Y:S03]  /*1cb0*/  BSSY.RECONVERGENT B1, `(.L_x_328) ;  /* 0x000008c000017945 */ /* 0x000fe60003800200 */
[----:B------:R-:W-:-:S07]  /*1cc0*/  LEA R2, R2, UR4, 0x2 ;  /* 0x0000000402027c11 */ /* 0x000fce000f8e10ff */
[----:B0--34-:R-:W-:Y:S05]  /*1cd0*/  @!P0 BRA `(.L_x_329) ;  /* 0x0000000800248947 */ /* 0x019fea0003800000 */
[----:B------:R2:W3:Y:S01]  /*1ce0*/  LDC R8, c[0x3][R2] ;  /* 0x00c0000002087b82 */ /* 0x0004e20000000800 */
[----:B------:R-:W-:Y:S01]  /*1cf0*/  VIADD R3, R29, 0xfffffffe ;  /* 0xfffffffe1d037836 */ /* 0x000fe20000000000 */
[----:B------:R-:W-:Y:S01]  /*1d00*/  BSSY.RECONVERGENT B2, `(.L_x_330) ;  /* 0x0000050000027945 */ /* 0x000fe20003800200 */
[----:B------:R-:W-:-:S03]  /*1d10*/  IMAD.MOV.U32 R9, RZ, RZ, 0x1 ;  /* 0x00000001ff097424 */ /* 0x000fc600078e00ff */
[----:B------:R-:W-:-:S13]  /*1d20*/  ISETP.GE.U32.AND P0, PT, R3, 0x3, PT ;  /* 0x000000030300780c */ /* 0x000fda0003f06070 */
[----:B--2---:R-:W-:Y:S05]  /*1d30*/  @!P0 BRA `(.L_x_331) ;  /* 0x0000000400308947 */ /* 0x004fea0003800000 */
[----:B01----:R-:W-:Y:S01]  /*1d40*/  IADD3 R4, P0, PT, R16, 0x10, RZ ;  /* 0x0000001010047810 */ /* 0x003fe20007f1e0ff */
[----:B------:R-:W-:Y:S01]  /*1d50*/  BSSY.RECONVERGENT B3, `(.L_x_332) ;  /* 0x0000049000037945 */ /* 0x000fe20003800200 */
[----:B------:R-:W-:Y:S01]  /*1d60*/  IADD3 R2, P1, PT, R18, 0x10, RZ ;  /* 0x0000001012027810 */ /* 0x000fe20007f3e0ff */
[----:B------:R-:W-:Y:S01]  /*1d70*/  IMAD.MOV.U32 R9, RZ, RZ, RZ ;  /* 0x000000ffff097224 */ /* 0x000fe200078e00ff */
[----:B------:R-:W-:Y:S01]  /*1d80*/  MOV R10, R6 ;  /* 0x00000006000a7202 */ /* 0x000fe20000000f00 */
[----:B------:R-:W-:Y:S02]  /*1d90*/  IMAD.X R5, RZ, RZ, R17, P0 ;  /* 0x000000ffff057224 */ /* 0x000fe400000e0611 */
[----:B------:R-:W-:-:S08]  /*1da0*/  IMAD.X R3, RZ, RZ, R19, P1 ;  /* 0x000000ffff037224 */ /* 0x000fd000008e0613 */
.L_x_333:
[----:B0-----:R-:W2:Y:S04]  /*1db0*/  LD.E.64 R14, desc[UR36][R4.64+-0x10] ;  /* 0xfffff024040e7980 */ /* 0x001ea8000c101b00 */
[----:B------:R-:W4:Y:S04]  /*1dc0*/  LD.E.64 R12, desc[UR36][R4.64+-0x8] ;  /* 0xfffff824040c7980 */ /* 0x000f28000c101b00 */
[----:B------:R-:W3:Y:S01]  /*1dd0*/  LD.E R20, desc[UR36][R2.64+-0xc] ;  /* 0xfffff42402147980 */ /* 0x000ee2000c101900 */
[----:B--2---:R-:W-:-:S04]  /*1de0*/  IMAD.WIDE.U32 R14, R7, 0x4, R14 ;  /* 0x00000004070e7825 */ /* 0x004fc800078e000e */
[----:B----4-:R-:W-:Y:S01]  /*1df0*/  IMAD.WIDE.U32 R12, R7, 0x4, R12 ;  /* 0x00000004070c7825 */ /* 0x010fe200078e000c */
[----:B------:R-:W2:Y:S04]  /*1e00*/  LD.E R22, desc[UR36][R14.64+-0x4] ;  /* 0xfffffc240e167980 */ /* 0x000ea8000c101900 */
[----:B------:R-:W4:Y:S04]  /*1e10*/  LD.E R21, desc[UR36][R12.64+-0x4] ;  /* 0xfffffc240c157980 */ /* 0x000f28000c101900 */
[----:B------:R-:W5:Y:S01]  /*1e20*/  LD.E R11, desc[UR36][R14.64] ;  /* 0x000000240e0b7980 */ /* 0x000f62000c101900 */
[----:B---3--:R-:W-:-:S05]  /*1e30*/  IMAD.IADD R23, R8, 0x1, -R20 ;  /* 0x0000000108177824 */ /* 0x008fca00078e0a14 */
[----:B------:R-:W-:-:S04]  /*1e40*/  IABS R23, R23 ;  /* 0x0000001700177213 */ /* 0x000fc80000000000 */
[----:B--2---:R-:W-:-:S04]  /*1e50*/  IADD3 R22, PT, PT, R22, -R23, RZ ;  /* 0x8000001716167210 */ /* 0x004fc80007ffe0ff */
[----:B----4-:R-:W-:-:S04]  /*1e60*/  VIADDMNMX R21, R21, -R8, R22, !PT ;  /* 0x8000000815157246 */ /* 0x010fc80007800116 */
        /* <DEDUP_REMOVED lines=42> */
[----:B0-----:R-:W-:Y:S01]  /*2110*/  MOV R11, R31 ;  /* 0x0000001f000b7202 */ /* 0x001fe20000000f00 */
[----:B------:R-:W-:-:S05]  /*2120*/  VIADD R10, R10, 0x4 ;  /* 0x000000040a0a7836 */ /* 0x000fca0000000000 */
[----:B------:R-:W-:Y:S02]  /*2130*/  ISETP.NE.AND P0, PT, R10, RZ, PT ;  /* 0x000000ff0a00720c */ /* 0x000fe40003f05270 */
[----:B------:R-:W-:Y:S02]  /*2140*/  IADD3 R4, P1, PT, R4, 0x20, RZ ;  /* 0x0000002004047810 */ /* 0x000fe40007f3e0ff */
[----:B------:R-:W-:Y:S01]  /*2150*/  IADD3 R2, P2, PT, R2, 0x10, RZ ;  /* 0x0000001002027810 */ /* 0x000fe20007f5e0ff */
[----:B------:R-:W-:Y:S02]  /*2160*/  VIADD R9, R9, 0x4 ;  /* 0x0000000409097836 */ /* 0x000fe40000000000 */
[----:B------:R-:W-:Y:S01]  /*2170*/  IMAD.X R5, RZ, RZ, R5, P1 ;  /* 0x000000ffff057224 */ /* 0x000fe200008e0605 */
[----:B------:R-:W-:Y:S01]  /*2180*/  IADD3.X R3, PT, PT, RZ, R3, RZ, P2, !PT ;  /* 0x00000003ff037210 */ /* 0x000fe200017fe4ff */
[----:B--2---:R-:W-:-:S05]  /*2190*/  IMAD.IADD R24, R24, 0x1, -R11 ;  /* 0x0000000118187824 */ /* 0x004fca00078e0a0b */
[----:B---3--:R-:W-:-:S04]  /*21a0*/  VIADDMNMX R23, R23, -R8, R24, !PT ;  /* 0x8000000817177246 */ /* 0x008fc80007800118 */
[----:B-----5:R-:W-:-:S05]  /*21b0*/  VIADDMNMX R23, R22, -R25, R23, !PT ;  /* 0x8000001916177246 */ /* 0x020fca0007800117 */
[----:B------:R0:W-:Y:S01]  /*21c0*/  ST.E desc[UR36][R14.64], R23 ;  /* 0x000000170e007985 */ /* 0x0001e2000c101924 */
[----:B------:R-:W-:Y:S05]  /*21d0*/  @P0 BRA `(.L_x_333) ;  /* 0xfffffff800f40947 */ /* 0x000fea000383ffff */
[----:B------:R-:W-:Y:S05]  /*21e0*/  BSYNC.RECONVERGENT B3 ;  /* 0x0000000000037941 */ /* 0x000fea0003800200 */
.L_x_332:
[----:B------:R-:W-:-:S07]  /*21f0*/  VIADD R9, R9, 0x1 ;  /* 0x0000000109097836 */ /* 0x000fce0000000000 */
.L_x_331:
[----:B------:R-:W-:Y:S05]  /*2200*/  BSYNC.RECONVERGENT B2 ;  /* 0x0000000000027941 */ /* 0x000fea0003800200 */
.L_x_330:
[----:B------:R-:W-:-:S13]  /*2210*/  ISETP.NE.AND P0, PT, R0, RZ, PT ;  /* 0x000000ff0000720c */ /* 0x000fda0003f05270 */
[----:B------:R-:W-:Y:S05]  /*2220*/  @!P0 BRA `(.L_x_329) ;  /* 0x0000000000d08947 */ /* 0x000fea0003800000 */
[----:B------:R-:W-:-:S05]  /*2230*/  IMAD.WIDE R2, R9, 0x8, R16 ;  /* 0x0000000809027825 */ /* 0x000fca00078e0210 */
[----:B------:R-:W2:Y:S01]  /*2240*/  LD.E.64 R12, desc[UR36][R2.64+-0x8] ;  /* 0xfffff824020c7980 */ /* 0x000ea2000c101b00 */
[----:B01----:R-:W-:-:S04]  /*2250*/  IMAD.WIDE.U32 R4, R9, 0x4, R18 ;  /* 0x0000000409047825 */ /* 0x003fc800078e0012 */
[----:B------:R-:W-:Y:S01]  /*2260*/  IMAD.WIDE.U32 R10, R9, 0x8, R16 ;  /* 0x00000008090a7825 */ /* 0x000fe200078e0010 */
[----:B------:R-:W3:Y:S03]  /*2270*/  LD.E R21, desc[UR36][R4.64] ;  /* 0x0000002404157980 */ /* 0x000ee6000c101900 */
[----:B--2---:R-:W-:Y:S02]  /*2280*/  IMAD.WIDE.U32 R14, R7, 0x4, R12 ;  /* 0x00000004070e7825 */ /* 0x004fe400078e000c */
[----:B------:R-:W2:Y:S04]  /*2290*/  LD.E.64 R12, desc[UR36][R10.64] ;  /* 0x000000240a0c7980 */ /* 0x000ea8000c101b00 */
[----:B------:R-:W4:Y:S01]  /*22a0*/  LD.E R22, desc[UR36][R14.64+-0x4] ;  /* 0xfffffc240e167980 */ /* 0x000f22000c101900 */
[----:B---3--:R-:W-:-:S03]  /*22b0*/  IMAD.IADD R23, R8, 0x1, -R21 ;  /* 0x0000000108177824 */ /* 0x008fc600078e0a15 */
[----:B------:R-:W3:Y:S02]  /*22c0*/  LD.E R20, desc[UR36][R14.64] ;  /* 0x000000240e147980 */ /* 0x000ee4000c101900 */
[----:B------:R-:W-:Y:S01]  /*22d0*/  IABS R23, R23 ;  /* 0x0000001700177213 */ /* 0x000fe20000000000 */
[----:B--2---:R-:W-:-:S03]  /*22e0*/  IMAD.WIDE.U32 R12, R7, 0x4, R12 ;  /* 0x00000004070c7825 */ /* 0x004fc600078e000c */
[----:B----4-:R-:W-:Y:S02]  /*22f0*/  IADD3 R22, PT, PT, R22, -R23, RZ ;  /* 0x8000001716167210 */ /* 0x010fe40007ffe0ff */
[----:B------:R-:W2:Y:S01]  /*2300*/  LD.E R23, desc[UR36][R12.64+-0x4] ;  /* 0xfffffc240c177980 */ /* 0x000ea2000c101900 */
[----:B------:R-:W-:Y:S02]  /*2310*/  ISETP.NE.AND P0, PT, R0, 0x1, PT ;  /* 0x000000010000780c */ /* 0x000fe40003f05270 */
[----:B--2---:R-:W-:-:S04]  /*2320*/  VIADDMNMX R22, R23, -R8, R22, !PT ;  /* 0x8000000817167246 */ /* 0x004fc80007800116 */
[----:B---3--:R-:W-:-:S05]  /*2330*/  VIADDMNMX R21, R20, -R21, R22, !PT ;  /* 0x8000001514157246 */ /* 0x008fca0007800116 */
[----:B------:R2:W-:Y:S02]  /*2340*/  ST.E desc[UR36][R12.64], R21 ;  /* 0x000000150c007985 */ /* 0x0005e4000c101924 */
[----:B------:R-:W-:Y:S05]  /*2350*/  @!P0 BRA `(.L_x_329) ;  /* 0x0000000000848947 */ /* 0x000fea0003800000 */
[----:B------:R-:W-:Y:S01]  /*2360*/  VIADD R9, R9, 0x1 ;  /* 0x0000000109097836 */ /* 0x000fe20000000000 */
[----:B------:R-:W3:Y:S03]  /*2370*/  LD.E.64 R14, desc[UR36][R2.64] ;  /* 0x00000024020e7980 */ /* 0x000ee6000c101b00 */
[----:B------:R-:W-:-:S05]  /*2380*/  IMAD.WIDE.U32 R22, R9, 0x8, R16 ;  /* 0x0000000809167825 */ /* 0x000fca00078e0010 */
[----:B--2---:R-:W2:Y:S01]  /*2390*/  LD.E.64 R12, desc[UR36][R22.64] ;  /* 0x00000024160c7980 */ /* 0x004ea2000c101b00 */
[----:B------:R-:W-:-:S06]  /*23a0*/  IMAD.WIDE.U32 R20, R9, 0x4, R18 ;  /* 0x0000000409147825 */ /* 0x000fcc00078e0012 */
[----:B------:R-:W4:Y:S01]  /*23b0*/  LD.E R20, desc[UR36][R20.64] ;  /* 0x0000002414147980 */ /* 0x000f22000c101900 */
[----:B---3--:R-:W-:-:S05]  /*23c0*/  IMAD.WIDE.U32 R14, R7, 0x4, R14 ;  /* 0x00000004070e7825 */ /* 0x008fca00078e000e */
[----:B------:R-:W3:Y:S01]  /*23d0*/  LD.E R24, desc[UR36][R14.64+-0x4] ;  /* 0xfffffc240e187980 */ /* 0x000ee2000c101900 */
[----:B--2---:R-:W-:-:S03]  /*23e0*/  IMAD.WIDE.U32 R12, R7, 0x4, R12 ;  /* 0x00000004070c7825 */ /* 0x004fc600078e000c */
[----:B------:R-:W2:Y:S04]  /*23f0*/  LD.E R9, desc[UR36][R14.64] ;  /* 0x000000240e097980 */ /* 0x000ea8000c101900 */
[----:B------:R-:W5:Y:S01]  /*2400*/  LD.E R25, desc[UR36][R12.64+-0x4] ;  /* 0xfffffc240c197980 */ /* 0x000f62000c101900 */
[----:B----4-:R-:W-:-:S05]  /*2410*/  IMAD.IADD R31, R8, 0x1, -R20 ;  /* 0x00000001081f7824 */ /* 0x010fca00078e0a14 */
[----:B------:R-:W-:Y:S02]  /*2420*/  IABS R31, R31 ;  /* 0x0000001f001f7213 */ /* 0x000fe40000000000 */
[----:B------:R-:W-:-:S03]  /*2430*/  ISETP.NE.AND P0, PT, R0, 0x2, PT ;  /* 0x000000020000780c */ /* 0x000fc60003f05270 */
[----:B---3--:R-:W-:-:S05]  /*2440*/  IMAD.IADD R24, R24, 0x1, -R31 ;  /* 0x0000000118187824 */ /* 0x008fca00078e0a1f */
[----:B-----5:R-:W-:-:S04]  /*2450*/  VIADDMNMX R24, R25, -R8, R24, !PT ;  /* 0x8000000819187246 */ /* 0x020fc80007800118 */
[----:B--2---:R-:W-:-:S05]  /*2460*/  VIADDMNMX R9, R9, -R20, R24, !PT ;  /* 0x8000001409097246 */ /* 0x004fca0007800118 */
[----:B------:R4:W-:Y:S01]  /*2470*/  ST.E desc[UR36][R12.64], R9 ;  /* 0x000000090c007985 */ /* 0x0009e2000c101924 */
[----:B------:R-:W-:Y:S05]  /*2480*/  @!P0 BRA `(.L_x_329) ;  /* 0x0000000000388947 */ /* 0x000fea0003800000 */
[----:B------:R-:W2:Y:S04]  /*2490*/  LD.E.64 R2, desc[UR36][R2.64+0x8] ;  /* 0x0000082402027980 */ /* 0x000ea8000c101b00 */
[----:B----4-:R-:W3:Y:S04]  /*24a0*/  LD.E.64 R12, desc[UR36][R10.64+0x10] ;  /* 0x000010240a0c7980 */ /* 0x010ee8000c101b00 */
        /* <DEDUP_REMOVED lines=8> */
[----:B--2---:R-:W-:-:S05]  /*2530*/  IMAD.IADD R20, R20, 0x1, -R23 ;  /* 0x0000000114147824 */ /* 0x004fca00078e0a17 */
[----:B---3--:R-:W-:-:S04]  /*2540*/  VIADDMNMX R20, R21, -R8, R20, !PT ;  /* 0x8000000815147246 */ /* 0x008fc80007800114 */
[----:B-----5:R-:W-:-:S05]  /*2550*/  VIADDMNMX R9, R9, -R4, R20, !PT ;  /* 0x8000000409097246 */ /* 0x020fca0007800114 */
[----:B------:R0:W-:Y:S02]  /*2560*/  ST.E desc[UR36][R12.64], R9 ;  /* 0x000000090c007985 */ /* 0x0001e4000c101924 */
.L_x_329:
[----:B------:R-:W-:Y:S05]  /*2570*/  BSYNC.RECONVERGENT B1 ;  /* 0x0000000000017941 */ /* 0x000fea0003800200 */
.L_x_328:
[----:B------:R-:W-:-:S05]  /*2580*/  VIADD R7, R7, 0x1 ;  /* 0x0000000107077836 */ /* 0x000fca0000000000 */
[----:B------:R-:W-:-:S13]  /*2590*/  ISETP.NE.AND P0, PT, R7, R30, PT ;  /* 0x0000001e0700720c */ /* 0x000fda0003f05270 */
[----:B------:R-:W-:Y:S05]  /*25a0*/  @P0 BRA `(.L_x_334) ;  /* 0xfffffff400b40947 */ /* 0x000fea000383ffff */
.L_x_320:
[----:B------:R-:W-:Y:S05]  /*25b0*/  BSYNC.RECONVERGENT B0 ;  /* 0x0000000000007941 */ /* 0x000fea0003800200 */
.L_x_319:
[----:B--2---:R-:W-:-:S06]  /*25c0*/  IMAD.WIDE R2, R29, 0x8, R16 ;  /* 0x000000081d027825 */ /* 0x004fcc00078e0210 */
[----:B------:R-:W2:Y:S01]  /*25d0*/  LD.E.64 R2, desc[UR36][R2.64+-0x8] ;  /* 0xfffff82402027980 */ /* 0x000ea2000c101b00 */
[----:B------:R-:W-:Y:S01]  /*25e0*/  ISETP.GE.AND P0, PT, R29, 0x1, PT ;  /* 0x000000011d00780c */ /* 0x000fe20003f06270 */
[----:B--2---:R-:W-:-:S06]  /*25f0*/  IMAD.WIDE R30, R30, 0x4, R2 ;  /* 0x000000041e1e7825 */ /* 0x004fcc00078e0202 */
[----:B------:R-:W2:Y:S01]  /*2600*/  LD.E R31, desc[UR36][R30.64+-0x4] ;  /* 0xfffffc241e1f7980 */ /* 0x000ea2000c101900 */
[----:B------:R-:W-:Y:S03]  /*2610*/  BSSY.RECONVERGENT B7, `(.L_x_335) ;  /* 0x00000ab000077945 */ /* 0x000fe60003800200 */
[----:B--2---:R2:W-:Y:S02]  /*2620*/  REDG.E.ADD.STRONG.GPU desc[UR36][R26.64], R31 ;  /* 0x0000001f1a00798e */ /* 0x0045e4000c12e124 */
[----:B------:R-:W-:Y:S05]  /*2630*/  @!P0 BRA `(.L_x_336) ;  /* 0x0000000800a08947 */ /* 0x000fea0003800000 */
[C---:B------:R-:W-:Y:S01]  /*2640*/  ISETP.GE.U32.AND P0, PT, R29.reuse, 0x10, PT ;  /* 0x000000101d00780c */ /* 0x040fe20003f06070 */
[----:B------:R-:W-:Y:S01]  /*2650*/  BSSY.RECONVERGENT B6, `(.L_x_337) ;  /* 0x0000050000067945 */ /* 0x000fe20003800200 */
[----:B--2---:R-:W-:Y:S01]  /*2660*/  LOP3.LUT R26, R29, 0xf, RZ, 0xc0, !PT ;  /* 0x0000000f1d1a7812 */ /* 0x004fe200078ec0ff */
[----:B------:R-:W-:-:S10]  /*2670*/  IMAD.MOV.U32 R25, RZ, RZ, RZ ;  /* 0x000000ffff197224 */ /* 0x000fd400078e00ff */
[----:B------:R-:W-:Y:S05]  /*2680*/  @!P0 BRA `(.L_x_338) ;  /* 0x0000000400308947 */ /* 0x000fea0003800000 */
[----:B------:R-:W-:Y:S02]  /*2690*/  LOP3.LUT R25, R29, 0x7ffffff0, RZ, 0xc0, !PT ;  /* 0x7ffffff01d197812 */ /* 0x000fe400078ec0ff */
[----:B01----:R-:W-:-:S03]  /*26a0*/  IADD3 R22, P0, PT, R16, 0x40, RZ ;  /* 0x0000004010167810 */ /* 0x003fc60007f1e0ff */
[----:B------:R-:W-:Y:S01]  /*26b0*/  IMAD.MOV R24, RZ, RZ, -R25 ;  /* 0x000000ffff187224 */ /* 0x000fe200078e0a19 */
[----:B------:R-:W-:-:S09]  /*26c0*/  IADD3.X R23, PT, PT, RZ, R17, RZ, P0, !PT ;  /* 0x00000011ff177210 */ /* 0x000fd200007fe4ff */
.L_x_355:
[----:B------:R0:W5:Y:S01]  /*26d0*/  LD.E.64 R4, desc[UR36][R22.64+-0x40] ;  /* 0xffffc02416047980 */ /* 0x000162000c101b00 */
[----:B------:R-:W-:Y:S01]  /*26e0*/  MOV R2, 0x0 ;  /* 0x0000000000027802 */ /* 0x000fe20000000f00 */
[----:B------:R-:W-:-:S03]  /*26f0*/  VIADD R24, R24, 0x10 ;  /* 0x0000001018187836 */ /* 0x000fc60000000000 */
[----:B---3--:R0:W1:Y:S02]  /*2700*/  LDC.64 R6, c[0x4][R2] ;  /* 0x0100000002067b82 */ /* 0x0080640000000a00 */
[----:B------:R-:W-:-:S04]  /*2710*/  ISETP.NE.AND P0, PT, R24, RZ, PT ;  /* 0x000000ff1800720c */ /* 0x000fc80003f05270 */
[----:B------:R-:W-:-:S09]  /*2720*/  P2R R0, PR, RZ, 0x1 ;  /* 0x00000001ff007803 */ /* 0x000fd20000000000 */
[----:B------:R-:W-:-:S07]  /*2730*/  LEPC R20, `(.L_x_339) ;  /* 0x000000001014794e */ /* 0x000fce0000000000 */
[----:B01--45:R-:W-:Y:S05]  /*2740*/  CALL.ABS.NOINC R6 ;  /* 0x0000000006007343 */ /* 0x033fea0003c00000 */
.L_x_339:
[----:B------:R0:W5:Y:S01]  /*2750*/  LD.E.64 R4, desc[UR36][R22.64+-0x38] ;  /* 0xffffc82416047980 */ /* 0x000162000c101b00 */
[----:B------:R0:W1:Y:S02]  /*2760*/  LDC.64 R6, c[0x4][R2] ;  /* 0x0100000002067b82 */ /* 0x0000640000000a00 */
[----:B------:R-:W-:-:S07]  /*2770*/  LEPC R20, `(.L_x_340) ;  /* 0x000000001014794e */ /* 0x000fce0000000000 */
[----:B01---5:R-:W-:Y:S05]  /*2780*/  CALL.ABS.NOINC R6 ;  /* 0x0000000006007343 */ /* 0x023fea0003c00000 */
.L_x_340:
[----:B------:R0:W5:Y:S01]  /*2790*/  LD.E.64 R4, desc[UR36][R22.64+-0x30] ;  /* 0xffffd02416047980 */ /* 0x000162000c101b00 */
[----:B------:R0:W1:Y:S02]  /*27a0*/  LDC.64 R6, c[0x4][R2] ;  /* 0x0100000002067b82 */ /* 0x0000640000000a00 */
[----:B------:R-:W-:-:S07]  /*27b0*/  LEPC R20, `(.L_x_341) ;  /* 0x000000001014794e */ /* 0x000fce0000000000 */
[----:B01---5:R-:W-:Y:S05]  /*27c0*/  CALL.ABS.NOINC R6 ;  /* 0x0000000006007343 */ /* 0x023fea0003c00000 */
.L_x_341:
[----:B------:R0:W5:Y:S01]  /*27d0*/  LD.E.64 R4, desc[UR36][R22.64+-0x28] ;  /* 0xffffd82416047980 */ /* 0x000162000c101b00 */
[----:B------:R0:W1:Y:S02]  /*27e0*/  LDC.64 R6, c[0x4][R2] ;  /* 0x0100000002067b82 */ /* 0x0000640000000a00 */
[----:B------:R-:W-:-:S07]  /*27f0*/  LEPC R20, `(.L_x_342) ;  /* 0x000000001014794e */ /* 0x000fce0000000000 */
[----:B01---5:R-:W-:Y:S05]  /*2800*/  CALL.ABS.NOINC R6 ;  /* 0x0000000006007343 */ /* 0x023fea0003c00000 */
.L_x_342:
[----:B------:R0:W5:Y:S01]  /*2810*/  LD.E.64 R4, desc[UR36][R22.64+-0x20] ;  /* 0xffffe02416047980 */ /* 0x000162000c101b00 */
[----:B------:R0:W1:Y:S02]  /*2820*/  LDC.64 R6, c[0x4][R2] ;  /* 0x0100000002067b82 */ /* 0x0000640000000a00 */
[----:B------:R-:W-:-:S07]  /*2830*/  LEPC R20, `(.L_x_343) ;  /* 0x000000001014794e */ /* 0x000fce0000000000 */
[----:B01---5:R-:W-:Y:S05]  /*2840*/  CALL.ABS.NOINC R6 ;  /* 0x0000000006007343 */ /* 0x023fea0003c00000 */
.L_x_343:
[----:B------:R0:W5:Y:S01]  /*2850*/  LD.E.64 R4, desc[UR36][R22.64+-0x18] ;  /* 0xffffe82416047980 */ /* 0x000162000c101b00 */
[----:B------:R0:W1:Y:S02]  /*2860*/  LDC.64 R6, c[0x4][R2] ;  /* 0x0100000002067b82 */ /* 0x0000640000000a00 */
[----:B------:R-:W-:-:S07]  /*2870*/  LEPC R20, `(.L_x_344) ;  /* 0x000000001014794e */ /* 0x000fce0000000000 */
[----:B01---5:R-:W-:Y:S05]  /*2880*/  CALL.ABS.NOINC R6 ;  /* 0x0000000006007343 */ /* 0x023fea0003c00000 */
.L_x_344:
[----:B------:R0:W5:Y:S01]  /*2890*/  LD.E.64 R4, desc[UR36][R22.64+-0x10] ;  /* 0xfffff02416047980 */ /* 0x000162000c101b00 */
[----:B------:R0:W1:Y:S02]  /*28a0*/  LDC.64 R6, c[0x4][R2] ;  /* 0x0100000002067b82 */ /* 0x0000640000000a00 */
[----:B------:R-:W-:-:S07]  /*28b0*/  LEPC R20, `(.L_x_345) ;  /* 0x000000001014794e */ /* 0x000fce0000000000 */
[----:B01---5:R-:W-:Y:S05]  /*28c0*/  CALL.ABS.NOINC R6 ;  /* 0x0000000006007343 */ /* 0x023fea0003c00000 */
.L_x_345:
[----:B------:R0:W5:Y:S01]  /*28d0*/  LD.E.64 R4, desc[UR36][R22.64+-0x8] ;  /* 0xfffff82416047980 */ /* 0x000162000c101b00 */
[----:B------:R0:W1:Y:S02]  /*28e0*/  LDC.64 R6, c[0x4][R2] ;  /* 0x0100000002067b82 */ /* 0x0000640000000a00 */
[----:B------:R-:W-:-:S07]  /*28f0*/  LEPC R20, `(.L_x_346) ;  /* 0x000000001014794e */ /* 0x000fce0000000000 */
[----:B01---5:R-:W-:Y:S05]  /*2900*/  CALL.ABS.NOINC R6 ;  /* 0x0000000006007343 */ /* 0x023fea0003c00000 */
.L_x_346:
[----:B------:R0:W5:Y:S01]  /*2910*/  LD.E.64 R4, desc[UR36][R22.64] ;  /* 0x0000002416047980 */ /* 0x000162000c101b00 */
[----:B------:R0:W1:Y:S02]  /*2920*/  LDC.64 R6, c[0x4][R2] ;  /* 0x0100000002067b82 */ /* 0x0000640000000a00 */
[----:B------:R-:W-:-:S07]  /*2930*/  LEPC R20, `(.L_x_347) ;  /* 0x000000001014794e */ /* 0x000fce0000000000 */
[----:B01---5:R-:W-:Y:S05]  /*2940*/  CALL.ABS.NOINC R6 ;  /* 0x0000000006007343 */ /* 0x023fea0003c00000 */
.L_x_347:
[----:B------:R0:W5:Y:S01]  /*2950*/  LD.E.64 R4, desc[UR36][R22.64+0x8] ;  /* 0x0000082416047980 */ /* 0x000162000c101b00 */
[----:B------:R0:W1:Y:S02]  /*2960*/  LDC.64 R6, c[0x4][R2] ;  /* 0x0100000002067b82 */ /* 0x0000640000000a00 */
[----:B------:R-:W-:-:S07]  /*2970*/  LEPC R20, `(.L_x_348) ;  /* 0x000000001014794e */ /* 0x000fce0000000000 */
[----:B01---5:R-:W-:Y:S05]  /*2980*/  CALL.ABS.NOINC R6 ;  /* 0x0000000006007343 */ /* 0x023fea0003c00000 */
.L_x_348:
[----:B------:R0:W5:Y:S01]  /*2990*/  LD.E.64 R4, desc[UR36][R22.64+0x10] ;  /* 0x0000102416047980 */ /* 0x000162000c101b00 */
[----:B------:R0:W1:Y:S02]  /*29a0*/  LDC.64 R6, c[0x4][R2] ;  /* 0x0100000002067b82 */ /* 0x0000640000000a00 */
[----:B------:R-:W-:-:S07]  /*29b0*/  LEPC R20, `(.L_x_349) ;  /* 0x000000001014794e */ /* 0x000fce0000000000 */
[----:B01---5:R-:W-:Y:S05]  /*29c0*/  CALL.ABS.NOINC R6 ;  /* 0x0000000006007343 */ /* 0x023fea0003c00000 */
.L_x_349:
[----:B------:R0:W5:Y:S01]  /*29d0*/  LD.E.64 R4, desc[UR36][R22.64+0x18] ;  /* 0x0000182416047980 */ /* 0x000162000c101b00 */
[----:B------:R0:W1:Y:S02]  /*29e0*/  LDC.64 R6, c[0x4][R2] ;  /* 0x0100000002067b82 */ /* 0x0000640000000a00 */
[----:B------:R-:W-:-:S07]  /*29f0*/  LEPC R20, `(.L_x_350) ;  /* 0x000000001014794e */ /* 0x000fce0000000000 */
[----:B01---5:R-:W-:Y:S05]  /*2a00*/  CALL.ABS.NOINC R6 ;  /* 0x0000000006007343 */ /* 0x023fea0003c00000 */
.L_x_350:
[----:B------:R0:W5:Y:S01]  /*2a10*/  LD.E.64 R4, desc[UR36][R22.64+0x20] ;  /* 0x0000202416047980 */ /* 0x000162000c101b00 */
[----:B------:R0:W1:Y:S02]  /*2a20*/  LDC.64 R6, c[0x4][R2] ;  /* 0x0100000002067b82 */ /* 0x0000640000000a00 */
[----:B------:R-:W-:-:S07]  /*2a30*/  LEPC R20, `(.L_x_351) ;  /* 0x000000001014794e */ /* 0x000fce0000000000 */
[----:B01---5:R-:W-:Y:S05]  /*2a40*/  CALL.ABS.NOINC R6 ;  /* 0x0000000006007343 */ /* 0x023fea0003c00000 */
.L_x_351:
[----:B------:R0:W5:Y:S01]  /*2a50*/  LD.E.64 R4, desc[UR36][R22.64+0x28] ;  /* 0x0000282416047980 */ /* 0x000162000c101b00 */
[----:B------:R0:W1:Y:S02]  /*2a60*/  LDC.64 R6, c[0x4][R2] ;  /* 0x0100000002067b82 */ /* 0x0000640000000a00 */
[----:B------:R-:W-:-:S07]  /*2a70*/  LEPC R20, `(.L_x_352) ;  /* 0x000000001014794e */ /* 0x000fce0000000000 */
[----:B01---5:R-:W-:Y:S05]  /*2a80*/  CALL.ABS.NOINC R6 ;  /* 0x0000000006007343 */ /* 0x023fea0003c00000 */
.L_x_352:
[----:B------:R0:W5:Y:S01]  /*2a90*/  LD.E.64 R4, desc[UR36][R22.64+0x30] ;  /* 0x0000302416047980 */ /* 0x000162000c101b00 */
[----:B------:R0:W1:Y:S02]  /*2aa0*/  LDC.64 R6, c[0x4][R2] ;  /* 0x0100000002067b82 */ /* 0x0000640000000a00 */
[----:B------:R-:W-:-:S07]  /*2ab0*/  LEPC R20, `(.L_x_353) ;  /* 0x000000001014794e */ /* 0x000fce0000000000 */
[----:B01---5:R-:W-:Y:S05]  /*2ac0*/  CALL.ABS.NOINC R6 ;  /* 0x0000000006007343 */ /* 0x023fea0003c00000 */
.L_x_353:
[----:B------:R0:W5:Y:S01]  /*2ad0*/  LD.E.64 R4, desc[UR36][R22.64+0x38] ;  /* 0x0000382416047980 */ /* 0x000162000c101b00 */
[----:B------:R-:W1:Y:S02]  /*2ae0*/  LDC.64 R2, c[0x4][R2] ;  /* 0x0100000002027b82 */ /* 0x000e640000000a00 */
[----:B------:R-:W-:-:S07]  /*2af0*/  LEPC R20, `(.L_x_354) ;  /* 0x000000001014794e */ /* 0x000fce0000000000 */
[----:B01---5:R-:W-:Y:S05]  /*2b00*/  CALL.ABS.NOINC R2 ;  /* 0x0000000002007343 */ /* 0x023fea0003c00000 */
.L_x_354:
[----:B------:R-:W-:Y:S02]  /*2b10*/  ISETP.NE.AND P6, PT, R24, RZ, PT ;  /* 0x000000ff1800720c */ /* 0x000fe40003fc5270 */
[----:B------:R-:W-:-:S05]  /*2b20*/  IADD3 R22, P0, PT, R22, 0x80, RZ ;  /* 0x0000008016167810 */ /* 0x000fca0007f1e0ff */
[----:B------:R-:W-:-:S06]  /*2b30*/  IMAD.X R23, RZ, RZ, R23, P0 ;  /* 0x000000ffff177224 */ /* 0x000fcc00000e0617 */
[----:B------:R-:W-:Y:S05]  /*2b40*/  @P6 BRA `(.L_x_355) ;  /* 0xfffffff800e06947 */ /* 0x000fea000383ffff */
.L_x_338:
[----:B------:R-:W-:Y:S05]  /*2b50*/  BSYNC.RECONVERGENT B6 ;  /* 0x0000000000067941 */ /* 0x000fea0003800200 */
.L_x_337:
[----:B------:R-:W-:-:S13]  /*2b60*/  ISETP.NE.AND P0, PT, R26, RZ, PT ;  /* 0x000000ff1a00720c */ /* 0x000fda0003f05270 */
[----:B------:R-:W-:Y:S05]  /*2b70*/  @!P0 BRA `(.L_x_336) ;  /* 0x0000000400508947 */ /* 0x000fea0003800000 */
[----:B------:R-:W-:Y:S01]  /*2b80*/  ISETP.GE.U32.AND P0, PT, R26, 0x8, PT ;  /* 0x000000081a00780c */ /* 0x000fe20003f06070 */
[----:B------:R-:W-:Y:S01]  /*2b90*/  BSSY.RECONVERGENT B6, `(.L_x_356) ;  /* 0x0000026000067945 */ /* 0x000fe20003800200 */
[----:B------:R-:W-:-:S11]  /*2ba0*/  LOP3.LUT R24, R29, 0x7, RZ, 0xc0, !PT ;  /* 0x000000071d187812 */ /* 0x000fd600078ec0ff */
[----:B------:R-:W-:Y:S05]  /*2bb0*/  @!P0 BRA `(.L_x_357) ;  /* 0x00000000008c8947 */ /* 0x000fea0003800000 */
[----:B01----:R-:W-:-:S05]  /*2bc0*/  IMAD.WIDE.U32 R22, R25, 0x8, R16 ;  /* 0x0000000819167825 */ /* 0x003fca00078e0010 */
[----:B------:R0:W5:Y:S01]  /*2bd0*/  LD.E.64 R4, desc[UR36][R22.64] ;  /* 0x0000002416047980 */ /* 0x000162000c101b00 */
[----:B------:R-:W-:-:S04]  /*2be0*/  MOV R2, 0x0 ;  /* 0x0000000000027802 */ /* 0x000fc80000000f00 */
[----:B---3--:R0:W1:Y:S03]  /*2bf0*/  LDC.64 R6, c[0x4][R2] ;  /* 0x0100000002067b82 */ /* 0x0080660000000a00 */
[----:B------:R-:W-:-:S07]  /*2c00*/  LEPC R20, `(.L_x_358) ;  /* 0x000000001014794e */ /* 0x000fce0000000000 */
[----:B01--45:R-:W-:Y:S05]  /*2c10*/  CALL.ABS.NOINC R6 ;  /* 0x0000000006007343 */ /* 0x033fea0003c00000 */
.L_x_358:
[----:B------:R0:W5:Y:S01]  /*2c20*/  LD.E.64 R4, desc[UR36][R22.64+0x8] ;  /* 0x0000082416047980 */ /* 0x000162000c101b00 */
[----:B------:R0:W1:Y:S02]  /*2c30*/  LDC.64 R6, c[0x4][R2] ;  /* 0x0100000002067b82 */ /* 0x0000640000000a00 */
[----:B------:R-:W-:-:S07]  /*2c40*/  LEPC R20, `(.L_x_359) ;  /* 0x000000001014794e */ /* 0x000fce0000000000 */
[----:B01---5:R-:W-:Y:S05]  /*2c50*/  CALL.ABS.NOINC R6 ;  /* 0x0000000006007343 */ /* 0x023fea0003c00000 */
.L_x_359:
[----:B------:R0:W5:Y:S01]  /*2c60*/  LD.E.64 R4, desc[UR36][R22.64+0x10] ;  /* 0x0000102416047980 */ /* 0x000162000c101b00 */
[----:B------:R0:W1:Y:S02]  /*2c70*/  LDC.64 R6, c[0x4][R2] ;  /* 0x0100000002067b82 */ /* 0x0000640000000a00 */
[----:B------:R-:W-:-:S07]  /*2c80*/  LEPC R20, `(.L_x_360) ;  /* 0x000000001014794e */ /* 0x000fce0000000000 */
[----:B01---5:R-:W-:Y:S05]  /*2c90*/  CALL.ABS.NOINC R6 ;  /* 0x0000000006007343 */ /* 0x023fea0003c00000 */
.L_x_360:
[----:B------:R0:W5:Y:S01]  /*2ca0*/  LD.E.64 R4, desc[UR36][R22.64+0x18] ;  /* 0x0000182416047980 */ /* 0x000162000c101b00 */
[----:B------:R0:W1:Y:S02]  /*2cb0*/  LDC.64 R6, c[0x4][R2] ;  /* 0x0100000002067b82 */ /* 0x0000640000000a00 */
[----:B------:R-:W-:-:S07]  /*2cc0*/  LEPC R20, `(.L_x_361) ;  /* 0x000000001014794e */ /* 0x000fce0000000000 */
[----:B01---5:R-:W-:Y:S05]  /*2cd0*/  CALL.ABS.NOINC R6 ;  /* 0x0000000006007343 */ /* 0x023fea0003c00000 */
.L_x_361:
[----:B------:R0:W5:Y:S01]  /*2ce0*/  LD.E.64 R4, desc[UR36][R22.64+0x20] ;  /* 0x0000202416047980 */ /* 0x000162000c101b00 */
[----:B------:R0:W1:Y:S02]  /*2cf0*/  LDC.64 R6, c[0x4][R2] ;  /* 0x0100000002067b82 */ /* 0x0000640000000a00 */
[----:B------:R-:W-:-:S07]  /*2d00*/  LEPC R20, `(.L_x_362) ;  /* 0x000000001014794e */ /* 0x000fce0000000000 */
[----:B01---5:R-:W-:Y:S05]  /*2d10*/  CALL.ABS.NOINC R6 ;  /* 0x0000000006007343 */ /* 0x023fea0003c00000 */
.L_x_362:
[----:B------:R0:W5:Y:S01]  /*2d20*/  LD.E.64 R4, desc[UR36][R22.64+0x28] ;  /* 0x0000282416047980 */ /* 0x000162000c101b00 */
[----:B------:R0:W1:Y:S02]  /*2d30*/  LDC.64 R6, c[0x4][R2] ;  /* 0x0100000002067b82 */ /* 0x0000640000000a00 */
[----:B------:R-:W-:-:S07]  /*2d40*/  LEPC R20, `(.L_x_363) ;  /* 0x000000001014794e */ /* 0x000fce0000000000 */
[----:B01---5:R-:W-:Y:S05]  /*2d50*/  CALL.ABS.NOINC R6 ;  /* 0x0000000006007343 */ /* 0x023fea0003c00000 */
.L_x_363:
[----:B------:R0:W5:Y:S01]  /*2d60*/  LD.E.64 R4, desc[UR36][R22.64+0x30] ;  /* 0x0000302416047980 */ /* 0x000162000c101b00 */
[----:B------:R0:W1:Y:S02]  /*2d70*/  LDC.64 R6, c[0x4][R2] ;  /* 0x0100000002067b82 */ /* 0x0000640000000a00 */
[----:B------:R-:W-:-:S07]  /*2d80*/  LEPC R20, `(.L_x_364) ;  /* 0x000000001014794e */ /* 0x000fce0000000000 */
[----:B01---5:R-:W-:Y:S05]  /*2d90*/  CALL.ABS.NOINC R6 ;  /* 0x0000000006007343 */ /* 0x023fea0003c00000 */
.L_x_364:
[----:B------:R0:W5:Y:S01]  /*2da0*/  LD.E.64 R4, desc[UR36][R22.64+0x38] ;  /* 0x0000382416047980 */ /* 0x000162000c101b00 */
[----:B------:R-:W1:Y:S02]  /*2db0*/  LDC.64 R2, c[0x4][R2] ;  /* 0x0100000002027b82 */ /* 0x000e640000000a00 */
[----:B------:R-:W-:-:S07]  /*2dc0*/  LEPC R20, `(.L_x_365) ;  /* 0x000000001014794e */ /* 0x000fce0000000000 */
[----:B01---5:R-:W-:Y:S05]  /*2dd0*/  CALL.ABS.NOINC R2 ;  /* 0x0000000002007343 */ /* 0x023fea0003c00000 */
.L_x_365:
[----:B------:R-:W-:-:S07]  /*2de0*/  IADD3 R25, PT, PT, R25, 0x8, RZ ;  /* 0x0000000819197810 */ /* 0x000fce0007ffe0ff */
.L_x_357:
[----:B------:R-:W-:Y:S05]  /*2df0*/  BSYNC.RECONVERGENT B6 ;  /* 0x0000000000067941 */ /* 0x000fea0003800200 */
.L_x_356:
        /* <DEDUP_REMOVED lines=12> */
.L_x_368:
[----:B------:R0:W5:Y:S01]  /*2ec0*/  LD.E.64 R4, desc[UR36][R22.64+0x8] ;  /* 0x0000082416047980 */ /* 0x000162000c101b00 */
[----:B------:R0:W1:Y:S02]  /*2ed0*/  LDC.64 R6, c[0x4][R2] ;  /* 0x0100000002067b82 */ /* 0x0000640000000a00 */
[----:B------:R-:W-:-:S07]  /*2ee0*/  LEPC R20, `(.L_x_369) ;  /* 0x000000001014794e */ /* 0x000fce0000000000 */
[----:B01---5:R-:W-:Y:S05]  /*2ef0*/  CALL.ABS.NOINC R6 ;  /* 0x0000000006007343 */ /* 0x023fea0003c00000 */
.L_x_369:
[----:B------:R0:W5:Y:S01]  /*2f00*/  LD.E.64 R4, desc[UR36][R22.64+0x10] ;  /* 0x0000102416047980 */ /* 0x000162000c101b00 */
[----:B------:R0:W1:Y:S02]  /*2f10*/  LDC.64 R6, c[0x4][R2] ;  /* 0x0100000002067b82 */ /* 0x0000640000000a00 */
[----:B------:R-:W-:-:S07]  /*2f20*/  LEPC R20, `(.L_x_370) ;  /* 0x000000001014794e */ /* 0x000fce0000000000 */
[----:B01---5:R-:W-:Y:S05]  /*2f30*/  CALL.ABS.NOINC R6 ;  /* 0x0000000006007343 */ /* 0x023fea0003c00000 */
.L_x_370:
[----:B------:R0:W5:Y:S01]  /*2f40*/  LD.E.64 R4, desc[UR36][R22.64+0x18] ;  /* 0x0000182416047980 */ /* 0x000162000c101b00 */
[----:B------:R-:W1:Y:S02]  /*2f50*/  LDC.64 R2, c[0x4][R2] ;  /* 0x0100000002027b82 */ /* 0x000e640000000a00 */
[----:B------:R-:W-:-:S07]  /*2f60*/  LEPC R20, `(.L_x_371) ;  /* 0x000000001014794e */ /* 0x000fce0000000000 */
[----:B01---5:R-:W-:Y:S05]  /*2f70*/  CALL.ABS.NOINC R2 ;  /* 0x0000000002007343 */ /* 0x023fea0003c00000 */
.L_x_371:
[----:B------:R-:W-:-:S07]  /*2f80*/  VIADD R25, R25, 0x4 ;  /* 0x0000000419197836 */ /* 0x000fce0000000000 */
.L_x_367:
[----:B------:R-:W-:Y:S05]  /*2f90*/  BSYNC.RECONVERGENT B6 ;  /* 0x0000000000067941 */ /* 0x000fea0003800200 */
.L_x_366:
[----:B------:R-:W-:-:S13]  /*2fa0*/  ISETP.NE.AND P0, PT, R29, RZ, PT ;  /* 0x000000ff1d00720c */ /* 0x000fda0003f05270 */
[----:B------:R-:W-:Y:S05]  /*2fb0*/  @!P0 BRA `(.L_x_336) ;  /* 0x0000000000408947 */ /* 0x000fea0003800000 */
[----:B------:R-:W-:-:S04]  /*2fc0*/  IMAD.WIDE.U32 R2, R25, 0x8, R16 ;  /* 0x0000000819027825 */ /* 0x000fc800078e0010 */
[----:B------:R-:W-:Y:S02]  /*2fd0*/  IMAD.MOV R29, RZ, RZ, -R29 ;  /* 0x000000ffff1d7224 */ /* 0x000fe400078e0a1d */
[----:B01----:R-:W-:-:S07]  /*2fe0*/  IMAD.MOV.U32 R23, RZ, RZ, R3 ;  /* 0x000000ffff177224 */ /* 0x003fce00078e0003 */
.L_x_373:
[----:B------:R-:W-:-:S05]  /*2ff0*/  MOV R3, R23 ;  /* 0x0000001700037202 */ /* 0x000fca0000000f00 */
[----:B------:R0:W5:Y:S01]  /*3000*/  LD.E.64 R4, desc[UR36][R2.64] ;  /* 0x0000002402047980 */ /* 0x000162000c101b00 */
[----:B------:R-:W-:Y:S01]  /*3010*/  VIADD R29, R29, 0x1 ;  /* 0x000000011d1d7836 */ /* 0x000fe20000000000 */
[----:B------:R-:W-:-:S04]  /*3020*/  MOV R0, 0x0 ;  /* 0x0000000000007802 */ /* 0x000fc80000000f00 */
[----:B------:R-:W-:Y:S01]  /*3030*/  ISETP.NE.AND P0, PT, R29, RZ, PT ;  /* 0x000000ff1d00720c */ /* 0x000fe20003f05270 */
[----:B---3--:R1:W2:Y:S03]  /*3040*/  LDC.64 R6, c[0x4][R0] ;  /* 0x0100000000067b82 */ /* 0x0082a60000000a00 */
[----:B01----:R-:W-:-:S09]  /*3050*/  P2R R0, PR, RZ, 0x1 ;  /* 0x00000001ff007803 */ /* 0x003fd20000000000 */
[----:B------:R-:W-:-:S07]  /*3060*/  LEPC R20, `(.L_x_372) ;  /* 0x000000001014794e */ /* 0x000fce0000000000 */
[----:B--2-45:R-:W-:Y:S05]  /*3070*/  CALL.ABS.NOINC R6 ;  /* 0x0000000006007343 */ /* 0x034fea0003c00000 */
.L_x_372:
[----:B------:R-:W-:Y:S02]  /*3080*/  ISETP.NE.AND P6, PT, R29, RZ, PT ;  /* 0x000000ff1d00720c */ /* 0x000fe40003fc5270 */
[----:B------:R-:W-:-:S05]  /*3090*/  IADD3 R2, P0, PT, R2, 0x8, RZ ;  /* 0x0000000802027810 */ /* 0x000fca0007f1e0ff */
[----:B------:R-:W-:-:S06]  /*30a0*/  IMAD.X R23, RZ, RZ, R23, P0 ;  /* 0x000000ffff177224 */ /* 0x000fcc00000e0617 */
[----:B------:R-:W-:Y:S05]  /*30b0*/  @P6 BRA `(.L_x_373) ;  /* 0xfffffffc00cc6947 */ /* 0x000fea000383ffff */
.L_x_336:
[----:B------:R-:W-:Y:S05]  /*30c0*/  BSYNC.RECONVERGENT B7 ;  /* 0x0000000000077941 */ /* 0x000fea0003800200 */
.L_x_335:
[----:B------:R-:W-:Y:S01]  /*30d0*/  MOV R2, 0x0 ;  /* 0x0000000000027802 */ /* 0x000fe20000000f00 */
[----:B01----:R-:W-:Y:S01]  /*30e0*/  IMAD.MOV.U32 R4, RZ, RZ, R16 ;  /* 0x000000ffff047224 */ /* 0x003fe200078e0010 */
[----:B------:R-:W-:Y:S02]  /*30f0*/  MOV R5, R17 ;  /* 0x0000001100057202 */ /* 0x000fe40000000f00 */
[----:B---3--:R0:W1:Y:S05]  /*3100*/  LDC.64 R6, c[0x4][R2] ;  /* 0x0100000002067b82 */ /* 0x00806a0000000a00 */
[----:B------:R-:W-:-:S07]  /*3110*/  LEPC R20, `(.L_x_374) ;  /* 0x000000001014794e */ /* 0x000fce0000000000 */
[----:B012-4-:R-:W-:Y:S05]  /*3120*/  CALL.ABS.NOINC R6 ;  /* 0x0000000006007343 */ /* 0x017fea0003c00000 */
.L_x_374:
[----:B------:R-:W0:Y:S01]  /*3130*/  LDC.64 R2, c[0x4][R2] ;  /* 0x0100000002027b82 */ /* 0x000e220000000a00 */
[----:B------:R-:W-:Y:S02]  /*3140*/  IMAD.MOV.U32 R4, RZ, RZ, R18 ;  /* 0x000000ffff047224 */ /* 0x000fe400078e0012 */
[----:B------:R-:W-:-:S07]  /*3150*/  IMAD.MOV.U32 R5, RZ, RZ, R19 ;  /* 0x000000ffff057224 */ /* 0x000fce00078e0013 */
[----:B------:R-:W-:-:S07]  /*3160*/  LEPC R20, `(.L_x_375) ;  /* 0x000000001014794e */ /* 0x000fce0000000000 */
[----:B0-----:R-:W-:Y:S05]  /*3170*/  CALL.ABS.NOINC R2 ;  /* 0x0000000002007343 */ /* 0x001fea0003c00000 */
.L_x_375:
[----:B------:R-:W-:Y:S05]  /*3180*/  EXIT ;  /* 0x000000000000794d */ /* 0x000fea0003800000 */
.L_x_376:
        /* <DEDUP_REMOVED lines=15> */
.L_x_522:


//--------------------- .text.countFitnessOfAllColumns --------------------------
	.section	.text.countFitnessOfAllColumns,"ax",@progbits
	.align	128
        .global         countFitnessOfAllColumns
        .type           countFitnessOfAllColumns,@function
        .size           countFitnessOfAllColumns,(.L_x_523 - countFitnessOfAllColumns)
        .other          countFitnessOfAllColumns,@"STO_CUDA_ENTRY STV_DEFAULT"
countFitnessOfAllColumns:
.text.countFitnessOfAllColumns:
[----:B------:R-:W0:Y:S08]  /*0000*/  LDC R1, c[0x0][0x37c] ;  /* 0x0000df00ff017b82 */ /* 0x000e300000000800 */
[----:B------:R-:W1:Y:S01]  /*0010*/  LDC R8, c[0x3][0x5464] ;  /* 0x00d51900ff087b82 */ /* 0x000e620000000800 */
[----:B------:R-:W2:Y:S01]  /*0020*/  S2R R17, SR_CTAID.X ;  /* 0x0000000000117919 */ /* 0x000ea20000002500 */
[----:B------:R-:W2:Y:S01]  /*0030*/  LDCU UR4, c[0x0][0x360] ;  /* 0x00006c00ff0477ac */ /* 0x000ea20008000800 */
[----:B------:R-:W2:Y:S01]  /*0040*/  S2R R4, SR_TID.X ;  /* 0x0000000000047919 */ /* 0x000ea20000002100 */
[----:B------:R-:W3:Y:S01]  /*0050*/  LDCU.64 UR36, c[0x0][0x358] ;  /* 0x00006b00ff2477ac */ /* 0x000ee20008000a00 */
[----:B------:R-:W4:Y:S01]  /*0060*/  LDCU UR38, c[0x3][0x5464] ;  /* 0x00ca8c80ff2677ac */ /* 0x000f220008000800 */
        /* <DEDUP_REMOVED lines=14> */
[----:B------:R-:W-:-:S04]  /*0150*/  IMAD.HI.U32 R3, R3, R7, R2 ;  /* 0x0000000703037227 */ /* 0x000fc800078e0002 */
[----:B------:R-:W-:Y:S02]  /*0160*/  IMAD.U32 R7, RZ, RZ, UR5 ;  /* 0x00000005ff077e24 */ /* 0x000fe4000f8e00ff */
[----:B------:R-:W-:-:S04]  /*0170*/  IMAD.HI.U32 R26, R3, R0, RZ ;  /* 0x00000000031a7227 */ /* 0x000fc800078e00ff */
[----:B------:R-:W-:-:S04]  /*0180*/  IMAD.MOV R2, RZ, RZ, -R26 ;  /* 0x000000ffff027224 */ /* 0x000fc800078e0a1a */
[----:B------:R-:W-:-:S05]  /*0190*/  IMAD R0, R5, R2, R0 ;  /* 0x0000000205007224 */ /* 0x000fca00078e0200 */
[----:B------:R-:W-:-:S13]  /*01a0*/  ISETP.GT.U32.AND P2, PT, R5, R0, PT ;  /* 0x000000000500720c */ /* 0x000fda0003f44070 */
[-C--:B------:R-:W-:Y:S01]  /*01b0*/  @!P2 IADD3 R0, PT, PT, R0, -R5.reuse, RZ ;  /* 0x800000050000a210 */ /* 0x080fe20007ffe0ff */
[----:B------:R-:W-:Y:S01]  /*01c0*/  @!P2 VIADD R26, R26, 0x1 ;  /* 0x000000011a1aa836 */ /* 0x000fe20000000000 */
[----:B------:R-:W-:Y:S02]  /*01d0*/  ISETP.NE.AND P2, PT, R8, RZ, PT ;  /* 0x000000ff0800720c */ /* 0x000fe40003f45270 */
[----:B------:R-:W-:Y:S02]  /*01e0*/  ISETP.GE.U32.AND P0, PT, R0, R5, PT ;  /* 0x000000050000720c */ /* 0x000fe40003f06070 */
[----:B------:R-:W-:Y:S02]  /*01f0*/  LOP3.LUT R0, R17, R8, RZ, 0x3c, !PT ;  /* 0x0000000811007212 */ /* 0x000fe400078e3cff */
[----:B------:R-:W-:Y:S01]  /*0200*/  MOV R5, UR5 ;  /* 0x0000000500057c02 */ /* 0x000fe20008000f00 */
[----:B------:R-:W-:Y:S01]  /*0210*/  IMAD.MOV.U32 R5, RZ, RZ, R7 ;  /* 0x000000ffff057224 */ /* 0x000fe200078e0007 */
[----:B------:R-:W-:-:S02]  /*0220*/  ISETP.GE.AND P1, PT, R0, RZ, PT ;  /* 0x000000ff0000720c */ /* 0x000fc40003f26270 */
[----:B------:R-:W-:-:S04]  /*0230*/  MOV R0, 0x8 ;  /* 0x0000000800007802 */ /* 0x000fc80000000f00 */
[----:B------:R1:W2:Y:S01]  /*0240*/  LDC.64 R2, c[0x4][R0] ;  /* 0x0100000000027b82 */ /* 0x0002a20000000a00 */
[----:B------:R-:W-:-:S06]  /*0250*/  @P0 VIADD R26, R26, 0x1 ;  /* 0x000000011a1a0836 */ /* 0x000fcc0000000000 */
[----:B------:R-:W-:Y:S01]  /*0260*/  @!P1 IMAD.MOV R26, RZ, RZ, -R26 ;  /* 0x000000ffff1a9224 */ /* 0x000fe200078e0a1a */
[----:B------:R-:W-:-:S05]  /*0270*/  @!P2 LOP3.LUT R26, RZ, R8, RZ, 0x33, !PT ;  /* 0x00000008ff1aa212 */ /* 0x000fca00078e33ff */
[----:B------:R-:W-:-:S04]  /*0280*/  IMAD.MOV R6, RZ, RZ, -R26 ;  /* 0x000000ffff067224 */ /* 0x000fc800078e0a1a */
[----:B01-34-:R-:W-:-:S07]  /*0290*/  IMAD R17, R8, R6, R17 ;  /* 0x0000000608117224 */ /* 0x01bfce00078e0211 */
[----:B------:R-:W-:-:S07]  /*02a0*/  LEPC R20, `(.L_x_377) ;  /* 0x000000001014794e */ /* 0x000fce0000000000 */
[----:B--2---:R-:W-:Y:S05]  /*02b0*/  CALL.ABS.NOINC R2 ;  /* 0x0000000002007343 */ /* 0x004fea0003c00000 */
.L_x_377:
        /* <DEDUP_REMOVED lines=10> */
[----:B------:R-:W-:Y:S01]  /*0360*/  HFMA2 R5, -RZ, RZ, 0, 0 ;  /* 0x00000000ff057431 */ /* 0x000fe200000001ff */
[----:B------:R-:W-:Y:S01]  /*0370*/  LOP3.LUT R4, R8, 0x3, RZ, 0xc0, !PT ;  /* 0x0000000308047812 */ /* 0x000fe200078ec0ff */
[----:B------:R-:W-:Y:S02]  /*0380*/  IMAD.MOV.U32 R29, RZ, RZ, 0x1 ;  /* 0x00000001ff1d7424 */ /* 0x000fe400078e00ff */
[----:B------:R-:W-:Y:S02]  /*0390*/  IMAD.MOV.U32 R0, RZ, RZ, RZ ;  /* 0x000000ffff007224 */ /* 0x000fe400078e00ff */
[----:B0-----:R-:W-:-:S06]  /*03a0*/  IMAD R6, R26, UR4, R17 ;  /* 0x000000041a067c24 */ /* 0x001fcc000f8e0211 */
[----:B------:R-:W-:Y:S05]  /*03b0*/  @!P0 BRA `(.L_x_379) ;  /* 0x00000004000c8947 */ /* 0x000fea0003800000 */
[----:B------:R-:W0:Y:S01]  /*03c0*/  LDC R7, c[0x3][0x5464] ;  /* 0x00d51900ff077b82 */ /* 0x000e220000000800 */
[----:B------:R-:W-:Y:S01]  /*03d0*/  BSSY.RECONVERGENT B0, `(.L_x_379) ;  /* 0x0000041000007945 */ /* 0x000fe20003800200 */
[----:B------:R-:W-:Y:S01]  /*03e0*/  LOP3.LUT R5, R8, 0x7ffffffc, RZ, 0xc0, !PT ;  /* 0x7ffffffc08057812 */ /* 0x000fe200078ec0ff */
[----:B------:R-:W-:Y:S02]  /*03f0*/  IMAD.MOV.U32 R29, RZ, RZ, 0x1 ;  /* 0x00000001ff1d7424 */ /* 0x000fe400078e00ff */
[----:B------:R-:W-:Y:S02]  /*0400*/  IMAD.MOV.U32 R8, RZ, RZ, RZ ;  /* 0x000000ffff087224 */ /* 0x000fe400078e00ff */
[----:B------:R-:W-:Y:S01]  /*0410*/  IMAD.MOV.U32 R0, RZ, RZ, RZ ;  /* 0x000000ffff007224 */ /* 0x000fe200078e00ff */
[----:B------:R-:W1:Y:S06]  /*0420*/  LDC.64 R2, c[0x0][0x380] ;  /* 0x0000e000ff027b82 */ /* 0x000e6c0000000a00 */
.L_x_391:
[----:B0-----:R-:W-:-:S04]  /*0430*/  IMAD R13, R8, R7, R6 ;  /* 0x00000007080d7224 */ /* 0x001fc800078e0206 */
[----:B-1----:R-:W-:-:S05]  /*0440*/  IMAD.WIDE R12, R13, 0x4, R2 ;  /* 0x000000040d0c7825 */ /* 0x002fca00078e0202 */
[----:B------:R-:W2:Y:S01]  /*0450*/  LDG.E R9, desc[UR36][R12.64] ;  /* 0x000000240c097981 */ /* 0x000ea2000c1e1900 */
[----:B------:R-:W-:Y:S01]  /*0460*/  BSSY.RECONVERGENT B1, `(.L_x_380) ;  /* 0x000000b000017945 */ /* 0x000fe20003800200 */
[----:B------:R-:W-:Y:S01]  /*0470*/  IMAD.WIDE R10, R7, 0x4, R12 ;  /* 0x00000004070a7825 */ /* 0x000fe200078e020c */
[----:B--2---:R-:W-:-:S13]  /*0480*/  ISETP.NE.AND P0, PT, R9, 0x1, PT ;  /* 0x000000010900780c */ /* 0x004fda0003f05270 */
[----:B------:R-:W-:Y:S01]  /*0490*/  @!P0 IADD3 R9, PT, PT, R0, 0x1, RZ ;  /* 0x0000000100098810 */ /* 0x000fe20007ffe0ff */
[----:B------:R-:W-:Y:S06]  /*04a0*/  @!P0 BRA `(.L_x_381) ;  /* 0x0000000000188947 */ /* 0x000fec0003800000 */
[----:B------:R-:W-:Y:S01]  /*04b0*/  ISETP.NE.AND P0, PT, R0, RZ, PT ;  /* 0x000000ff0000720c */ /* 0x000fe20003f05270 */
[----:B------:R-:W-:-:S12]  /*04c0*/  IMAD.MOV.U32 R9, RZ, RZ, RZ ;  /* 0x000000ffff097224 */ /* 0x000fd800078e00ff */
[----:B------:R-:W-:-:S04]  /*04d0*/  @P0 IMAD.WIDE R12, R29, 0x4, R18 ;  /* 0x000000041d0c0825 */ /* 0x000fc800078e0212 */
[----:B------:R-:W-:Y:S01]  /*04e0*/  @P0 VIADD R14, R29, 0x1 ;  /* 0x000000011d0e0836 */ /* 0x000fe20000000000 */
[----:B------:R0:W-:Y:S03]  /*04f0*/  @P0 ST.E desc[UR36][R12.64], R0 ;  /* 0x000000000c000985 */ /* 0x0001e6000c101924 */
[----:B------:R-:W-:-:S07]  /*0500*/  @P0 IMAD.MOV.U32 R29, RZ, RZ, R14 ;  /* 0x000000ffff1d0224 */ /* 0x000fce00078e000e */
.L_x_381:
[----:B------:R-:W-:Y:S05]  /*0510*/  BSYNC.RECONVERGENT B1 ;  /* 0x0000000000017941 */ /* 0x000fea0003800200 */
.L_x_380:
[----:B0-----:R-:W2:Y:S01]  /*0520*/  LDG.E R0, desc[UR36][R10.64] ;  /* 0x000000240a007981 */ /* 0x001ea2000c1e1900 */
[----:B------:R-:W-:Y:S01]  /*0530*/  VIADD R8, R8, 0x4 ;  /* 0x0000000408087836 */ /* 0x000fe20000000000 */
[----:B------:R-:W-:Y:S04]  /*0540*/  BSSY.RECONVERGENT B1, `(.L_x_382) ;  /* 0x000000c000017945 */ /* 0x000fe80003800200 */
[----:B------:R-:W-:Y:S02]  /*0550*/  ISETP.NE.AND P0, PT, R8, R5, PT ;  /* 0x000000050800720c */ /* 0x000fe40003f05270 */
        /* <DEDUP_REMOVED lines=9> */
.L_x_383:
[----:B------:R-:W-:-:S07]  /*05f0*/  VIADD R15, R9, 0x1 ;  /* 0x00000001090f7836 */ /* 0x000fce0000000000 */
.L_x_384:
[----:B------:R-:W-:Y:S05]  /*0600*/  BSYNC.RECONVERGENT B1 ;  /* 0x0000000000017941 */ /* 0x000fea0003800200 */
.L_x_382:
[----:B------:R-:W-:-:S05]  /*0610*/  IMAD.WIDE R10, R7, 0x4, R10 ;  /* 0x00000004070a7825 */ /* 0x000fca00078e020a */
        /* <DEDUP_REMOVED lines=11> */
.L_x_386:
[----:B0-----:R-:W-:-:S07]  /*06d0*/  VIADD R9, R15, 0x1 ;  /* 0x000000010f097836 */ /* 0x001fce0000000000 */
.L_x_387:
[----:B------:R-:W-:Y:S05]  /*06e0*/  BSYNC.RECONVERGENT B1 ;  /* 0x0000000000017941 */ /* 0x000fea0003800200 */
.L_x_385:
[----:B------:R-:W-:-:S06]  /*06f0*/  IMAD.WIDE R10, R7, 0x4, R10 ;  /* 0x00000004070a7825 */ /* 0x000fcc00078e020a */
        /* <DEDUP_REMOVED lines=11> */
.L_x_389:
[----:B------:R-:W-:-:S07]  /*07b0*/  IADD3 R0, PT, PT, R9, 0x1, RZ ;  /* 0x0000000109007810 */ /* 0x000fce0007ffe0ff */
.L_x_390:
[----:B------:R-:W-:Y:S05]  /*07c0*/  BSYNC.RECONVERGENT B1 ;  /* 0x0000000000017941 */ /* 0x000fea0003800200 */
.L_x_388:
[----:B------:R-:W-:Y:S05]  /*07d0*/  @P0 BRA `(.L_x_391) ;  /* 0xfffffffc00140947 */ /* 0x000fea000383ffff */
[----:B------:R-:W-:Y:S05]  /*07e0*/  BSYNC.RECONVERGENT B0 ;  /* 0x0000000000007941 */ /* 0x000fea0003800200 */
.L_x_379:
[----:B------:R-:W-:Y:S01]  /*07f0*/  ISETP.NE.AND P0, PT, R4, RZ, PT ;  /* 0x000000ff0400720c */ /* 0x000fe20003f05270 */
[----:B------:R-:W-:-:S12]  /*0800*/  BSSY.RECONVERGENT B0, `(.L_x_378) ;  /* 0x0000018000007945 */ /* 0x000fd80003800200 */
[----:B------:R-:W-:Y:S05]  /*0810*/  @!P0 BRA `(.L_x_392) ;  /* 0x0000000000588947 */ /* 0x000fea0003800000 */
[----:B-1----:R-:W1:Y:S01]  /*0820*/  LDC.64 R8, c[0x0][0x380] ;  /* 0x0000e000ff087b82 */ /* 0x002e620000000a00 */
[----:B------:R-:W-:-:S07]  /*0830*/  IMAD.MOV.U32 R7, RZ, RZ, RZ ;  /* 0x000000ffff077224 */ /* 0x000fce00078e00ff */
.L_x_396:
[----:B-1----:R-:W-:-:S04]  /*0840*/  IMAD R3, R5, UR38, R6 ;  /* 0x0000002605037c24 */ /* 0x002fc8000f8e0206 */
[----:B-1----:R-:W-:-:S06]  /*0850*/  IMAD.WIDE R2, R3, 0x4, R8 ;  /* 0x0000000403027825 */ /* 0x002fcc00078e0208 */
[----:B------:R-:W2:Y:S01]  /*0860*/  LDG.E R2, desc[UR36][R2.64] ;  /* 0x0000002402027981 */ /* 0x000ea2000c1e1900 */
[----:B------:R-:W-:Y:S01]  /*0870*/  VIADD R7, R7, 0x1 ;  /* 0x0000000107077836 */ /* 0x000fe20000000000 */
[----:B------:R-:W-:Y:S01]  /*0880*/  BSSY.RECONVERGENT B1, `(.L_x_393) ;  /* 0x000000d000017945 */ /* 0x000fe20003800200 */
[----:B------:R-:W-:-:S03]  /*0890*/  IMAD.MOV.U32 R11, RZ, RZ, R0 ;  /* 0x000000ffff0b7224 */ /* 0x000fc600078e0000 */
[----:B------:R-:W-:Y:S02]  /*08a0*/  ISETP.NE.AND P1, PT, R7, R4, PT ;  /* 0x000000040700720c */ /* 0x000fe40003f25270 */
        /* <DEDUP_REMOVED lines=9> */
.L_x_394:
[----:B------:R-:W-:-:S07]  /*0940*/  VIADD R0, R0, 0x1 ;  /* 0x0000000100007836 */ /* 0x000fce0000000000 */
.L_x_395:
[----:B------:R-:W-:Y:S05]  /*0950*/  BSYNC.RECONVERGENT B1 ;  /* 0x0000000000017941 */ /* 0x000fea0003800200 */
.L_x_393:
[----:B------:R-:W-:Y:S01]  /*0960*/  VIADD R5, R5, 0x1 ;  /* 0x0000000105057836 */ /* 0x000fe20000000000 */
[----:B------:R-:W-:Y:S06]  /*0970*/  @P1 BRA `(.L_x_396) ;  /* 0xfffffffc00b01947 */ /* 0x000fec000383ffff */
.L_x_392:
[----:B------:R-:W-:Y:S05]  /*0980*/  BSYNC.RECONVERGENT B0 ;  /* 0x0000000000007941 */ /* 0x000fea0003800200 */
.L_x_378:
[----:B-1----:R-:W-:Y:S01]  /*0990*/  SHF.L.U32 R2, R17, 0x2, RZ ;  /* 0x0000000211027819 */ /* 0x002fe200000006ff */
[----:B------:R-:W1:Y:S01]  /*09a0*/  LDC.64 R10, c[0x0][0x388] ;  /* 0x0000e200ff0a7b82 */ /* 0x000e620000000a00 */
[----:B------:R-:W-:Y:S02]  /*09b0*/  ISETP.NE.AND P0, PT, R0, RZ, PT ;  /* 0x000000ff0000720c */ /* 0x000fe40003f05270 */
[----:B------:R-:W-:-:S05]  /*09c0*/  MOV R3, 0x8 ;  /* 0x0000000800037802 */ /* 0x000fca0000000f00 */
[----:B------:R2:W3:Y:S06]  /*09d0*/  LDC R30, c[0x3][R2+0x2710] ;  /* 0x00c9c400021e7b82 */ /* 0x0004ec0000000800 */
[C---:B------:R-:W-:Y:S02]  /*09e0*/  @P0 IMAD.WIDE R6, R29.reuse, 0x4, R18 ;  /* 0x000000041d060825 */ /* 0x040fe400078e0212 */
[----:B------:R2:W4:Y:S02]  /*09f0*/  LDC R28, c[0x3][R2+0x28a0] ;  /* 0x00ca2800021c7b82 */ /* 0x0005240000000800 */
[----:B------:R-:W-:Y:S01]  /*0a00*/  @P0 VIADD R4, R29, 0x1 ;  /* 0x000000011d040836 */ /* 0x000fe20000000000 */
[----:B------:R2:W-:Y:S03]  /*0a10*/  @P0 ST.E desc[UR36][R6.64], R0 ;  /* 0x0000000006000985 */ /* 0x0005e6000c101924 */
[----:B------:R-:W-:-:S02]  /*0a20*/  @P0 IMAD.MOV.U32 R29, RZ, RZ, R4 ;  /* 0x000000ffff1d0224 */ /* 0x000fc400078e0004 */
[----:B------:R2:W0:Y:S01]  /*0a30*/  LDC.64 R8, c[0x4][R3] ;  /* 0x0100000003087b82 */ /* 0x0004220000000a00 */
[----:B-1----:R-:W-:-:S04]  /*0a40*/  IMAD.WIDE R26, R26, 0x4, R10 ;  /* 0x000000041a1a7825 */ /* 0x002fc800078e020a */
[----:B--2---:R-:W-:-:S07]  /*0a50*/  IMAD.WIDE R4, R29, 0x8, RZ ;  /* 0x000000081d047825 */ /* 0x004fce00078e02ff */
[----:B------:R-:W-:-:S07]  /*0a60*/  LEPC R20, `(.L_x_397) ;  /* 0x000000001014794e */ /* 0x000fce0000000000 */
[----:B0--34-:R-:W-:Y:S05]  /*0a70*/  CALL.ABS.NOINC R8 ;  /* 0x0000000008007343 */ /* 0x019fea0003c00000 */
.L_x_397:
[----:B------:R-:W-:Y:S01]  /*0a80*/  ISETP.GE.AND P0, PT, R29, 0x1, PT ;  /* 0x000000011d00780c */ /* 0x000fe20003f06270 */
[----:B------:R-:W-:Y:S01]  /*0a90*/  BSSY.RECONVERGENT B7, `(.L_x_398) ;  /* 0x000009a000077945 */ /* 0x000fe20003800200 */
[----:B------:R-:W-:Y:S01]  /*0aa0*/  IMAD.MOV.U32 R16, RZ, RZ, R4 ;  /* 0x000000ffff107224 */ /* 0x000fe200078e0004 */
[----:B------:R-:W-:-:S10]  /*0ab0*/  MOV R17, R5 ;  /* 0x0000000500117202 */ /* 0x000fd40000000f00 */
        /* <DEDUP_REMOVED lines=9> */
.L_x_410:
[----:B------:R-:W-:Y:S01]  /*0b50*/  MOV R2, 0x8 ;  /* 0x0000000800027802 */ /* 0x000fe20000000f00 */
[----:B------:R-:W-:Y:S01]  /*0b60*/  IMAD.MOV.U32 R4, RZ, RZ, R24 ;  /* 0x000000ffff047224 */ /* 0x000fe200078e0018 */
[----:B------:R-:W-:Y:S02]  /*0b70*/  MOV R5, R25 ;  /* 0x0000001900057202 */ /* 0x000fe40000000f00 */
[----:B------:R0:W1:Y:S05]  /*0b80*/  LDC.64 R6, c[0x4][R2] ;  /* 0x0100000002067b82 */ /* 0x00006a0000000a00 */
[----:B------:R-:W-:-:S07]  /*0b90*/  LEPC R20, `(.L_x_402) ;  /* 0x000000001014794e */ /* 0x000fce0000000000 */
[----:B01----:R-:W-:Y:S05]  /*0ba0*/  CALL.ABS.NOINC R6 ;  /* 0x0000000006007343 */ /* 0x003fea0003c00000 */
.L_x_402:
        /* <DEDUP_REMOVED lines=9> */
.L_x_403:
        /* <DEDUP_REMOVED lines=8> */
.L_x_404:
        /* <DEDUP_REMOVED lines=8> */
.L_x_405:
        /* <DEDUP_REMOVED lines=8> */
.L_x_406:
        /* <DEDUP_REMOVED lines=8> */
.L_x_407:
        /* <DEDUP_REMOVED lines=8> */
.L_x_408:
[----:B------:R-:W-:Y:S01]  /*0ec0*/  IMAD.MOV.U32 R6, RZ, RZ, R4 ;  /* 0x000000ffff067224 */ /* 0x000fe200078e0004 */
[----:B------:R-:W0:Y:S01]  /*0ed0*/  LDC.64 R2, c[0x4][R2] ;  /* 0x0100000002027b82 */ /* 0x000e220000000a00 */
[----:B------:R-:W-:Y:S01]  /*0ee0*/  IMAD.MOV.U32 R7, RZ, RZ, R5 ;  /* 0x000000ffff077224 */ /* 0x000fe200078e0005 */
[----:B------:R-:W-:Y:S01]  /*0ef0*/  MOV R5, R25 ;  /* 0x0000001900057202 */ /* 0x000fe20000000f00 */
[----:B------:R-:W-:-:S03]  /*0f00*/  IMAD.MOV.U32 R4, RZ, RZ, R24 ;  /* 0x000000ffff047224 */ /* 0x000fc600078e0018 */
[----:B------:R1:W-:Y:S04]  /*0f10*/  ST.E.64 desc[UR36][R22.64+0x30], R6 ;  /* 0x0000300616007985 */ /* 0x0003e8000c101b24 */
[----:B------:R-:W-:-:S07]  /*0f20*/  LEPC R20, `(.L_x_409) ;  /* 0x000000001014794e */ /* 0x000fce0000000000 */
[----:B01----:R-:W-:Y:S05]  /*0f30*/  CALL.ABS.NOINC R2 ;  /* 0x0000000002007343 */ /* 0x003fea0003c00000 */
.L_x_409:
[----:B------:R0:W-:Y:S01]  /*0f40*/  ST.E.64 desc[UR36][R22.64+0x38], R4 ;  /* 0x0000380416007985 */ /* 0x0001e2000c101b24 */
[----:B------:R-:W-:-:S05]  /*0f50*/  VIADD R32, R32, 0x8 ;  /* 0x0000000820207836 */ /* 0x000fca0000000000 */
[----:B------:R-:W-:-:S13]  /*0f60*/  ISETP.NE.AND P0, PT, R32, R31, PT ;  /* 0x0000001f2000720c */ /* 0x000fda0003f05270 */
[----:B0-----:R-:W-:Y:S05]  /*0f70*/  @P0 BRA `(.L_x_410) ;  /* 0xfffffff800f40947 */ /* 0x001fea000383ffff */
.L_x_401:
[----:B------:R-:W-:Y:S05]  /*0f80*/  BSYNC.RECONVERGENT B6 ;  /* 0x0000000000067941 */ /* 0x000fea0003800200 */
.L_x_400:
        /* <DEDUP_REMOVED lines=12> */
.L_x_413:
        /* <DEDUP_REMOVED lines=9> */
.L_x_414:
        /* <DEDUP_REMOVED lines=8> */
.L_x_415:
[----:B------:R-:W-:Y:S01]  /*1160*/  MOV R6, R4 ;  /* 0x0000000400067202 */ /* 0x000fe20000000f00 */
[----:B------:R-:W-:Y:S01]  /*1170*/  IMAD.MOV.U32 R7, RZ, RZ, R5 ;  /* 0x000000ffff077224 */ /* 0x000fe200078e0005 */
[----:B------:R-:W0:Y:S01]  /*1180*/  LDC.64 R2, c[0x4][R2] ;  /* 0x0100000002027b82 */ /* 0x000e220000000a00 */
[----:B------:R-:W-:Y:S02]  /*1190*/  IMAD.MOV.U32 R4, RZ, RZ, R24 ;  /* 0x000000ffff047224 */ /* 0x000fe400078e0018 */
[----:B------:R-:W-:Y:S01]  /*11a0*/  IMAD.MOV.U32 R5, RZ, RZ, R25 ;  /* 0x000000ffff057224 */ /* 0x000fe200078e0019 */
[----:B------:R1:W-:Y:S06]  /*11b0*/  ST.E.64 desc[UR36][R22.64+0x10], R6 ;  /* 0x0000100616007985 */ /* 0x0003ec000c101b24 */
[----:B------:R-:W-:-:S07]  /*11c0*/  LEPC R20, `(.L_x_416) ;  /* 0x000000001014794e */ /* 0x000fce0000000000 */
[----:B01----:R-:W-:Y:S05]  /*11d0*/  CALL.ABS.NOINC R2 ;  /* 0x0000000002007343 */ /* 0x003fea0003c00000 */
.L_x_416:
[----:B------:R0:W-:Y:S01]  /*11e0*/  ST.E.64 desc[UR36][R22.64+0x18], R4 ;  /* 0x0000180416007985 */ /* 0x0001e2000c101b24 */
[----:B------:R-:W-:-:S07]  /*11f0*/  IADD3 R31, PT, PT, R31, 0x4, RZ ;  /* 0x000000041f1f7810 */ /* 0x000fce0007ffe0ff */
.L_x_412:
[----:B------:R-:W-:Y:S05]  /*1200*/  BSYNC.RECONVERGENT B6 ;  /* 0x0000000000067941 */ /* 0x000fea0003800200 */
.L_x_411:
        /* <DEDUP_REMOVED lines=11> */
.L_x_419:
[----:B------:R-:W-:Y:S01]  /*12c0*/  IMAD.WIDE.U32 R22, R31, 0x8, R16 ;  /* 0x000000081f167825 */ /* 0x000fe200078e0010 */
[----:B------:R-:W-:Y:S01]  /*12d0*/  MOV R7, R5 ;  /* 0x0000000500077202 */ /* 0x000fe20000000f00 */
[----:B------:R-:W0:Y:S02]  /*12e0*/  LDC.64 R2, c[0x4][R2] ;  /* 0x0100000002027b82 */ /* 0x000e240000000a00 */
[----:B------:R-:W-:Y:S02]  /*12f0*/  IMAD.MOV.U32 R6, RZ, RZ, R4 ;  /* 0x000000ffff067224 */ /* 0x000fe400078e0004 */
[----:B------:R-:W-:Y:S02]  /*1300*/  IMAD.MOV.U32 R4, RZ, RZ, R24 ;  /* 0x000000ffff047224 */ /* 0x000fe400078e0018 */
[----:B------:R-:W-:Y:S01]  /*1310*/  IMAD.MOV.U32 R5, RZ, RZ, R25 ;  /* 0x000000ffff057224 */ /* 0x000fe200078e0019 */
[----:B------:R1:W-:Y:S06]  /*1320*/  ST.E.64 desc[UR36][R22.64], R6 ;  /* 0x0000000616007985 */ /* 0x0003ec000c101b24 */
[----:B------:R-:W-:-:S07]  /*1330*/  LEPC R20, `(.L_x_420) ;  /* 0x000000001014794e */ /* 0x000fce0000000000 */
[----:B01----:R-:W-:Y:S05]  /*1340*/  CALL.ABS.NOINC R2 ;  /* 0x0000000002007343 */ /* 0x003fea0003c00000 */
.L_x_420:
[----:B------:R1:W-:Y:S01]  /*1350*/  ST.E.64 desc[UR36][R22.64+0x8], R4 ;  /* 0x0000080416007985 */ /* 0x0003e2000c101b24 */
[----:B------:R-:W-:-:S07]  /*1360*/  VIADD R31, R31, 0x2 ;  /* 0x000000021f1f7836 */ /* 0x000fce0000000000 */
.L_x_418:
[----:B------:R-:W-:Y:S05]  /*1370*/  BSYNC.RECONVERGENT B6 ;  /* 0x0000000000067941 */ /* 0x000fea0003800200 */
.L_x_417:
        /* <DEDUP_REMOVED lines=9> */
.L_x_421:
[----:B------:R-:W-:-:S05]  /*1410*/  IMAD.WIDE.U32 R2, R31, 0x8, R16 ;  /* 0x000000081f027825 */ /* 0x000fca00078e0010 */
[----:B------:R2:W-:Y:S02]  /*1420*/  ST.E.64 desc[UR36][R2.64], R4 ;  /* 0x0000000402007985 */ /* 0x0005e4000c101b24 */
.L_x_399:
[----:B------:R-:W-:Y:S05]  /*1430*/  BSYNC.RECONVERGENT B7 ;  /* 0x0000000000077941 */ /* 0x000fea0003800200 */
.L_x_398:
        /* <DEDUP_REMOVED lines=8> */
[----:B------:R-:W-:Y:S01]  /*14c0*/  HFMA2 R9, -RZ, RZ, 0, 5.9604644775390625e-08 ;  /* 0x00000001ff097431 */ /* 0x000fe200000001ff */
[----:B------:R-:W-:Y:S02]  /*14d0*/  ISETP.GE.U32.AND P0, PT, R0, 0x3, PT ;  /* 0x000000030000780c */ /* 0x000fe40003f06070 */
[----:B------:R-:W-:-:S11]  /*14e0*/  LOP3.LUT R0, R6, 0x3, RZ, 0xc0, !PT ;  /* 0x0000000306007812 */ /* 0x000fd600078ec0ff */
[----:B------:R-:W-:Y:S05]  /*14f0*/  @!P0 BRA `(.L_x_425) ;  /* 0x00000000008c8947 */ /* 0x000fea0003800000 */
[----:B------:R-:W-:Y:S01]  /*1500*/  BSSY.RECONVERGENT B2, `(.L_x_426) ;  /* 0x0000021000027945 */ /* 0x000fe20003800200 */
[----:B------:R-:W-:Y:S01]  /*1510*/  LOP3.LUT R6, R6, 0xfffffffc, RZ, 0xc0, !PT ;  /* 0xfffffffc06067812 */ /* 0x000fe200078ec0ff */
[----:B------:R-:W-:-:S07]  /*1520*/  IMAD.MOV.U32 R7, RZ, RZ, 0x1 ;  /* 0x00000001ff077424 */ /* 0x000fce00078e00ff */
.L_x_427:
        /* <DEDUP_REMOVED lines=20> */
[----:B0-----:R-:W2:Y:S04]  /*1670*/  LD.E.64 R10, desc[UR36][R4.64+0x10] ;  /* 0x00001024040a7980 */ /* 0x001ea8000c101b00 */
[----:B------:R-:W4:Y:S04]  /*1680*/  LD.E R23, desc[UR36][R2.64+0xc] ;  /* 0x00000c2402177980 */ /* 0x000f28000c101900 */
[----:B------:R-:W5:Y:S04]  /*1690*/  LD.E.64 R12, desc[UR36][R4.64+0x18] ;  /* 0x00001824040c7980 */ /* 0x000f68000c101b00 */
[----:B--2---:R-:W4:Y:S01]  /*16a0*/  LD.E R10, desc[UR36][R10.64] ;  /* 0x000000240a0a7980 */ /* 0x004f22000c101900 */
[----:B-1----:R-:W-:-:S05]  /*16b0*/  VIADD R15, R7, 0x3 ;  /* 0x00000003070f7836 */ /* 0x002fca0000000000 */
[----:B------:R-:W-:Y:S01]  /*16c0*/  ISETP.NE.AND P0, PT, R15, R6, PT ;  /* 0x000000060f00720c */ /* 0x000fe20003f05270 */
[----:B------:R-:W-:Y:S02]  /*16d0*/  VIADD R7, R7, 0x4 ;  /* 0x0000000407077836 */ /* 0x000fe40000000000 */
[----:B----4-:R-:W-:-:S05]  /*16e0*/  IMAD.IADD R23, R10, 0x1, -R23 ;  /* 0x000000010a177824 */ /* 0x010fca00078e0a17 */
[----:B-----5:R3:W-:Y:S05]  /*16f0*/  ST.E desc[UR36][R12.64], R23 ;  /* 0x000000170c007985 */ /* 0x0207ea000c101924 */
[----:B------:R-:W-:Y:S05]  /*1700*/  @P0 BRA `(.L_x_427) ;  /* 0xfffffffc00880947 */ /* 0x000fea000383ffff */
[----:B------:R-:W-:Y:S05]  /*1710*/  BSYNC.RECONVERGENT B2 ;  /* 0x0000000000027941 */ /* 0x000fea0003800200 */
.L_x_426:
[----:B---3--:R-:W-:-:S07]  /*1720*/  MOV R9, R7 ;  /* 0x0000000700097202 */ /* 0x008fce0000000f00 */
.L_x_425:
[----:B------:R-:W-:Y:S05]  /*1730*/  BSYNC.RECONVERGENT B1 ;  /* 0x0000000000017941 */ /* 0x000fea0003800200 */
.L_x_424:
[----:B------:R-:W-:-:S13]  /*1740*/  ISETP.NE.AND P0, PT, R0, RZ, PT ;  /* 0x000000ff0000720c */ /* 0x000fda0003f05270 */
[----:B------:R-:W-:Y:S05]  /*1750*/  @!P0 BRA `(.L_x_423) ;  /* 0x0000000000388947 */ /* 0x000fea0003800000 */
[----:B------:R-:W-:-:S07]  /*1760*/  IMAD.MOV.U32 R11, RZ, RZ, RZ ;  /* 0x000000ffff0b7224 */ /* 0x000fce00078e00ff */
.L_x_428:
        /* <DEDUP_REMOVED lines=8> */
[----:B------:R-:W-:Y:S02]  /*17f0*/  ISETP.NE.AND P0, PT, R11, R0, PT ;  /* 0x000000000b00720c */ /* 0x000fe40003f05270 */
[----:B------:R-:W-:Y:S01]  /*1800*/  IADD3 R9, PT, PT, R9, 0x1, RZ ;  /* 0x0000000109097810 */ /* 0x000fe20007ffe0ff */
[----:B---3--:R-:W-:-:S05]  /*1810*/  IMAD.IADD R13, R8, 0x1, -R5 ;  /* 0x00000001080d7824 */ /* 0x008fca00078e0a05 */
[----:B----4-:R3:W-:Y:S05]  /*1820*/  ST.E desc[UR36][R6.64], R13 ;  /* 0x0000000d06007985 */ /* 0x0107ea000c101924 */
[----:B------:R-:W-:Y:S05]  /*1830*/  @P0 BRA `(.L_x_428) ;  /* 0xfffffffc00cc0947 */ /* 0x000fea000383ffff */
.L_x_423:
[----:B------:R-:W-:Y:S05]  /*1840*/  BSYNC.RECONVERGENT B0 ;  /* 0x0000000000007941 */ /* 0x000fea0003800200 */
.L_x_422:
[----:B------:R-:W-:Y:S01]  /*1850*/  ISETP.GE.AND P0, PT, R30, 0x2, PT ;  /* 0x000000021e00780c */ /* 0x000fe20003f06270 */
[----:B------:R-:W-:-:S12]  /*1860*/  BSSY.RECONVERGENT B0, `(.L_x_429) ;  /* 0x00000d6000007945 */ /* 0x000fd80003800200 */
[----:B------:R-:W-:Y:S05]  /*1870*/  @!P0 BRA `(.L_x_430) ;  /* 0x0000000c00508947 */ /* 0x000fea0003800000 */
[C---:B------:R-:W-:Y:S01]  /*1880*/  VIADD R0, R30.reuse, 0xfffffffe ;  /* 0xfffffffe1e007836 */ /* 0x040fe20000000000 */
[----:B------:R-:W-:Y:S01]  /*1890*/  BSSY.RECONVERGENT B1, `(.L_x_431) ;  /* 0x0000029000017945 */ /* 0x000fe20003800200 */
[----:B--2---:R-:W-:Y:S02]  /*18a0*/  VIADD R2, R30, 0xffffffff ;  /* 0xffffffff1e027836 */ /* 0x004fe40000000000 */
[----:B------:R-:W-:Y:S01]  /*18b0*/  IMAD.MOV.U32 R9, RZ, RZ, 0x1 ;  /* 0x00000001ff097424 */ /* 0x000fe200078e00ff */
[----:B------:R-:W-:Y:S02]  /*18c0*/  ISETP.GE.U32.AND P0, PT, R0, 0x3, PT ;  /* 0x000000030000780c */ /* 0x000fe40003f06070 */
[----:B------:R-:W-:-:S11]  /*18d0*/  LOP3.LUT R0, R2, 0x3, RZ, 0xc0, !PT ;  /* 0x0000000302007812 */ /* 0x000fd600078ec0ff */
[----:B------:R-:W-:Y:S05]  /*18e0*/  @!P0 BRA `(.L_x_432) ;  /* 0x00000000008c8947 */ /* 0x000fea0003800000 */
[----:B------:R-:W-:Y:S01]  /*18f0*/  HFMA2 R3, -RZ, RZ, 0, 5.9604644775390625e-08 ;  /* 0x00000001ff037431 */ /* 0x000fe200000001ff */
[----:B------:R-:W-:Y:S01]  /*1900*/  BSSY.RECONVERGENT B2, `(.L_x_433) ;  /* 0x0000020000027945 */ /* 0x000fe20003800200 */
[----:B------:R-:W-:-:S07]  /*1910*/  LOP3.LUT R2, R2, 0xfffffffc, RZ, 0xc0, !PT ;  /* 0xfffffffc02027812 */ /* 0x000fce00078ec0ff */
.L_x_434:
[----:B012---:R-:W2:Y:S01]  /*1920*/  LD.E.64 R4, desc[UR36][R16.64] ;  /* 0x0000002410047980 */ /* 0x007ea2000c101b00 */
[----:B---3--:R-:W-:-:S04]  /*1930*/  IMAD.IADD R7, R28, 0x1, R3 ;  /* 0x000000011c077824 */ /* 0x008fc800078e0203 */
        /* <DEDUP_REMOVED lines=22> */
[C---:B-1----:R-:W-:Y:S01]  /*1aa0*/  VIADD R7, R3.reuse, 0x3 ;  /* 0x0000000303077836 */ /* 0x042fe20000000000 */
[----:B------:R-:W-:-:S04]  /*1ab0*/  IADD3 R3, PT, PT, R3, 0x4, RZ ;  /* 0x0000000403037810 */ /* 0x000fc80007ffe0ff */
[----:B------:R-:W-:Y:S01]  /*1ac0*/  ISETP.NE.AND P0, PT, R7, R2, PT ;  /* 0x000000020700720c */ /* 0x000fe20003f05270 */
[----:B0-----:R-:W-:-:S05]  /*1ad0*/  IMAD.IADD R11, R11, 0x1, -R12 ;  /* 0x000000010b0b7824 */ /* 0x001fca00078e0a0c */
[----:B------:R2:W-:Y:S07]  /*1ae0*/  ST.E desc[UR36][R4.64+0xc], R11 ;  /* 0x00000c0b04007985 */ /* 0x0005ee000c101924 */
[----:B------:R-:W-:Y:S05]  /*1af0*/  @P0 BRA `(.L_x_434) ;  /* 0xfffffffc00880947 */ /* 0x000fea000383ffff */
[----:B------:R-:W-:Y:S05]  /*1b00*/  BSYNC.RECONVERGENT B2 ;  /* 0x0000000000027941 */ /* 0x000fea0003800200 */
.L_x_433:
[----:B--2---:R-:W-:-:S07]  /*1b10*/  IMAD.MOV.U32 R9, RZ, RZ, R3 ;  /* 0x000000ffff097224 */ /* 0x004fce00078e0003 */
.L_x_432:
[----:B------:R-:W-:Y:S05]  /*1b20*/  BSYNC.RECONVERGENT B1 ;  /* 0x0000000000017941 */ /* 0x000fea0003800200 */
.L_x_431:
[----:B------:R-:W-:Y:S01]  /*1b30*/  ISETP.NE.AND P0, PT, R0, RZ, PT ;  /* 0x000000ff0000720c */ /* 0x000fe20003f05270 */
[----:B------:R-:W-:Y:S01]  /*1b40*/  VIADD R10, R29, 0xffffffff ;  /* 0xffffffff1d0a7836 */ /* 0x000fe20000000000 */
[----:B------:R-:W-:Y:S01]  /*1b50*/  BSSY.RECONVERGENT B1, `(.L_x_435) ;  /* 0x0000012000017945 */ /* 0x000fe20003800200 */
[----:B---3--:R-:W-:-:S03]  /*1b60*/  IMAD.MOV.U32 R7, RZ, RZ, 0x1 ;  /* 0x00000001ff077424 */ /* 0x008fc600078e00ff */
[----:B------:R-:W-:-:S07]  /*1b70*/  LOP3.LUT R8, R10, 0xfffffffc, RZ, 0xc0, !PT ;  /* 0xfffffffc0a087812 */ /* 0x000fce00078ec0ff */
[----:B------:R-:W-:Y:S05]  /*1b80*/  @!P0 BRA `(.L_x_436) ;  /* 0x0000000000388947 */ /* 0x000fea0003800000 */
[----:B------:R-:W-:-:S07]  /*1b90*/  MOV R11, RZ ;  /* 0x000000ff000b7202 */ /* 0x000fce0000000f00 */
.L_x_437:
[----:B--2---:R-:W0:Y:S01]  /*1ba0*/  LD.E.64 R2, desc[UR36][R16.64] ;  /* 0x0000002410027980 */ /* 0x004e22000c101b00 */
[----:B------:R-:W-:-:S04]  /*1bb0*/  IMAD.IADD R6, R28, 0x1, R9 ;  /* 0x000000011c067824 */ /* 0x000fc800078e0209 */
[----:B------:R-:W-:-:S04]  /*1bc0*/  IMAD.SHL.U32 R6, R6, 0x4, RZ ;  /* 0x0000000406067824 */ /* 0x000fc800078e00ff */
[----:B------:R-:W2:Y:S01]  /*1bd0*/  LDC R13, c[0x3][R6] ;  /* 0x00c00000060d7b82 */ /* 0x000ea20000000800 */
[----:B01----:R-:W-:-:S06]  /*1be0*/  IMAD.WIDE R4, R9, 0x4, R2 ;  /* 0x0000000409047825 */ /* 0x003fcc00078e0202 */
[----:B------:R-:W2:Y:S01]  /*1bf0*/  LD.E R4, desc[UR36][R4.64+-0x4] ;  /* 0xfffffc2404047980 */ /* 0x000ea2000c101900 */
[----:B------:R-:W-:Y:S01]  /*1c00*/  IMAD.WIDE.U32 R2, R9, 0x4, R2 ;  /* 0x0000000409027825 */ /* 0x000fe200078e0002 */
[----:B------:R-:W-:-:S03]  /*1c10*/  IADD3 R11, PT, PT, R11, 0x1, RZ ;  /* 0x000000010b0b7810 */ /* 0x000fc60007ffe0ff */
[----:B------:R-:W-:Y:S01]  /*1c20*/  VIADD R9, R9, 0x1 ;  /* 0x0000000109097836 */ /* 0x000fe20000000000 */
[----:B------:R-:W-:Y:S01]  /*1c30*/  ISETP.NE.AND P0, PT, R11, R0, PT ;  /* 0x000000000b00720c */ /* 0x000fe20003f05270 */
[----:B--2---:R-:W-:-:S05]  /*1c40*/  IMAD.IADD R13, R4, 0x1, -R13 ;  /* 0x00000001040d7824 */ /* 0x004fca00078e0a0d */
[----:B------:R2:W-:Y:S07]  /*1c50*/  ST.E desc[UR36][R2.64], R13 ;  /* 0x0000000d02007985 */ /* 0x0005ee000c101924 */
[----:B------:R-:W-:Y:S05]  /*1c60*/  @P0 BRA `(.L_x_437) ;  /* 0xfffffffc00cc0947 */ /* 0x000fea000383ffff */
.L_x_436:
[----:B------:R-:W-:Y:S05]  /*1c70*/  BSYNC.RECONVERGENT B1 ;  /* 0x0000000000017941 */ /* 0x000fea0003800200 */
.L_x_435:
[----:B------:R-:W-:Y:S01]  /*1c80*/  LOP3.LUT R0, R10, 0x3, RZ, 0xc0, !PT ;  /* 0x000000030a007812 */ /* 0x000fe200078ec0ff */
[----:B------:R-:W-:-:S07]  /*1c90*/  IMAD.MOV R6, RZ, RZ, -R8 ;  /* 0x000000ffff067224 */ /* 0x000fce00078e0a08 */
.L_x_444:
[----:B------:R-:W-:Y:S01]  /*1ca0*/  ISETP.GE.AND P0, PT, R29, 0x2, PT ;  /* 0x000000021d00780c */ /* 0x000fe20003f06270 */
[----:B------:R-:W-:-:S12]  /*1cb0*/  BSSY.RECONVERGENT B1, `(.L_x_438) ;  /* 0x000008d000017945 */ /* 0x000fd80003800200 */
[----:B0--34-:R-:W-:Y:S05]  /*1cc0*/  @!P0 BRA `(.L_x_439) ;  /* 0x00000008002c8947 */ /* 0x019fea0003800000 */
[----:B--2---:R-:W-:Y:S01]  /*1cd0*/  IMAD.IADD R2, R28, 0x1, R7 ;  /* 0x000000011c027824 */ /* 0x004fe200078e0207 */
[----:B------:R-:W-:Y:S01]  /*1ce0*/  BSSY.RECONVERGENT B2, `(.L_x_440) ;  /* 0x0000053000027945 */ /* 0x000fe20003800200 */
[----:B------:R-:W-:Y:S02]  /*1cf0*/  VIADD R3, R29, 0xfffffffe ;  /* 0xfffffffe1d037836 */ /* 0x000fe40000000000 */
[----:B------:R-:W-:Y:S01]  /*1d00*/  IMAD.MOV.U32 R9, RZ, RZ, 0x1 ;  /* 0x00000001ff097424 */ /* 0x000fe200078e00ff */
[----:B------:R-:W-:Y:S02]  /*1d10*/  SHF.L.U32 R2, R2, 0x2, RZ ;  /* 0x0000000202027819 */ /* 0x000fe400000006ff */
[----:B------:R-:W-:Y:S02]  /*1d20*/  ISETP.GE.U32.AND P0, PT, R3, 0x3, PT ;  /* 0x000000030300780c */ /* 0x000fe40003f06070 */
[----:B------:R2:W3:Y:S11]  /*1d30*/  LDC R8, c[0x3][R2] ;  /* 0x00c0000002087b82 */ /* 0x0004f60000000800 */
        /* <DEDUP_REMOVED lines=8> */
.L_x_443:
        /* <DEDUP_REMOVED lines=68> */
.L_x_442:
[----:B------:R-:W-:-:S07]  /*2200*/  VIADD R9, R9, 0x1 ;  /* 0x0000000109097836 */ /* 0x000fce0000000000 */
.L_x_441:
[----:B------:R-:W-:Y:S05]  /*2210*/  BSYNC.RECONVERGENT B2 ;  /* 0x0000000000027941 */ /* 0x000fea0003800200 */
.L_x_440:
        /* <DEDUP_REMOVED lines=22> */
[----:B------:R-:W2:Y:S03]  /*2380*/  LD.E.64 R14, desc[UR36][R2.64] ;  /* 0x00000024020e7980 */ /* 0x000ea6000c101b00 */
[----:B------:R-:W-:-:S05]  /*2390*/  IMAD.WIDE.U32 R22, R9, 0x8, R16 ;  /* 0x0000000809167825 */ /* 0x000fca00078e0010 */
[----:B----4-:R-:W3:Y:S01]  /*23a0*/  LD.E.64 R12, desc[UR36][R22.64] ;  /* 0x00000024160c7980 */ /* 0x010ee2000c101b00 */
        /* <DEDUP_REMOVED lines=9> */
[----:B------:R-:W-:-:S03]  /*2440*/  ISETP.NE.AND P0, PT, R0, 0x2, PT ;  /* 0x000000020000780c */ /* 0x000fc60003f05270 */
[----:B--2---:R-:W-:-:S05]  /*2450*/  IMAD.IADD R24, R24, 0x1, -R31 ;  /* 0x0000000118187824 */ /* 0x004fca00078e0a1f */
[----:B-----5:R-:W-:-:S04]  /*2460*/  VIADDMNMX R24, R25, -R8, R24, !PT ;  /* 0x8000000819187246 */ /* 0x020fc80007800118 */
[----:B---3--:R-:W-:-:S05]  /*2470*/  VIADDMNMX R9, R9, -R20, R24, !PT ;  /* 0x8000001409097246 */ /* 0x008fca0007800118 */
[----:B------:R0:W-:Y:S01]  /*2480*/  ST.E desc[UR36][R12.64], R9 ;  /* 0x000000090c007985 */ /* 0x0001e2000c101924 */
[----:B------:R-:W-:Y:S05]  /*2490*/  @!P0 BRA `(.L_x_439) ;  /* 0x0000000000388947 */ /* 0x000fea0003800000 */
[----:B------:R-:W2:Y:S04]  /*24a0*/  LD.E.64 R2, desc[UR36][R2.64+0x8] ;  /* 0x0000082402027980 */ /* 0x000ea8000c101b00 */
[----:B0-----:R-:W3:Y:S04]  /*24b0*/  LD.E.64 R12, desc[UR36][R10.64+0x10] ;  /* 0x000010240a0c7980 */ /* 0x001ee8000c101b00 */
        /* <DEDUP_REMOVED lines=12> */
.L_x_439:
[----:B------:R-:W-:Y:S05]  /*2580*/  BSYNC.RECONVERGENT B1 ;  /* 0x0000000000017941 */ /* 0x000fea0003800200 */
.L_x_438:
[----:B------:R-:W-:-:S05]  /*2590*/  VIADD R7, R7, 0x1 ;  /* 0x0000000107077836 */ /* 0x000fca0000000000 */
[----:B------:R-:W-:-:S13]  /*25a0*/  ISETP.NE.AND P0, PT, R7, R30, PT ;  /* 0x0000001e0700720c */ /* 0x000fda0003f05270 */
[----:B------:R-:W-:Y:S05]  /*25b0*/  @P0 BRA `(.L_x_444) ;  /* 0xfffffff400b80947 */ /* 0x000fea000383ffff */
.L_x_430:
[----:B------:R-:W-:Y:S05]  /*25c0*/  BSYNC.RECONVERGENT B0 ;  /* 0x0000000000007941 */ /* 0x000fea0003800200 */
.L_x_429:
        /* <DEDUP_REMOVED lines=17> */
.L_x_465:
[----:B------:R0:W5:Y:S01]  /*26e0*/  LD.E.64 R4, desc[UR36][R22.64+-0x40] ;  /* 0xffffc02416047980 */ /* 0x000162000c101b00 */
[----:B------:R-:W-:Y:S01]  /*26f0*/  MOV R2, 0x0 ;  /* 0x0000000000027802 */ /* 0x000fe20000000f00 */
[----:B------:R-:W-:-:S03]  /*2700*/  VIADD R24, R24, 0x10 ;  /* 0x0000001018187836 */ /* 0x000fc60000000000 */
[----:B---3--:R0:W1:Y:S02]  /*2710*/  LDC.64 R6, c[0x4][R2] ;  /* 0x0100000002067b82 */ /* 0x0080640000000a00 */
[----:B------:R-:W-:-:S04]  /*2720*/  ISETP.NE.AND P0, PT, R24, RZ, PT ;  /* 0x000000ff1800720c */ /* 0x000fc80003f05270 */
[----:B------:R-:W-:-:S09]  /*2730*/  P2R R0, PR, RZ, 0x1 ;  /* 0x00000001ff007803 */ /* 0x000fd20000000000 */
[----:B----4-:R-:W-:-:S07]  /*2740*/  LEPC R20, `(.L_x_449) ;  /* 0x000000001014794e */ /* 0x010fce0000000000 */
[----:B01---5:R-:W-:Y:S05]  /*2750*/  CALL.ABS.NOINC R6 ;  /* 0x0000000006007343 */ /* 0x023fea0003c00000 */
.L_x_449:
[----:B------:R0:W5:Y:S01]  /*2760*/  LD.E.64 R4, desc[UR36][R22.64+-0x38] ;  /* 0xffffc82416047980 */ /* 0x000162000c101b00 */
[----:B------:R0:W1:Y:S02]  /*2770*/  LDC.64 R6, c[0x4][R2] ;  /* 0x0100000002067b82 */ /* 0x0000640000000a00 */
[----:B------:R-:W-:-:S07]  /*2780*/  LEPC R20, `(.L_x_450) ;  /* 0x000000001014794e */ /* 0x000fce0000000000 */
[----:B01---5:R-:W-:Y:S05]  /*2790*/  CALL.ABS.NOINC R6 ;  /* 0x0000000006007343 */ /* 0x023fea0003c00000 */
.L_x_450:
[----:B------:R0:W5:Y:S01]  /*27a0*/  LD.E.64 R4, desc[UR36][R22.64+-0x30] ;  /* 0xffffd02416047980 */ /* 0x000162000c101b00 */
[----:B------:R0:W1:Y:S02]  /*27b0*/  LDC.64 R6, c[0x4][R2] ;  /* 0x0100000002067b82 */ /* 0x0000640000000a00 */
[----:B------:R-:W-:-:S07]  /*27c0*/  LEPC R20, `(.L_x_451) ;  /* 0x000000001014794e */ /* 0x000fce0000000000 */
[----:B01---5:R-:W-:Y:S05]  /*27d0*/  CALL.ABS.NOINC R6 ;  /* 0x0000000006007343 */ /* 0x023fea0003c00000 */
.L_x_451:
[----:B------:R0:W5:Y:S01]  /*27e0*/  LD.E.64 R4, desc[UR36][R22.64+-0x28] ;  /* 0xffffd82416047980 */ /* 0x000162000c101b00 */
[----:B------:R0:W1:Y:S02]  /*27f0*/  LDC.64 R6, c[0x4][R2] ;  /* 0x0100000002067b82 */ /* 0x0000640000000a00 */
[----:B------:R-:W-:-:S07]  /*2800*/  LEPC R20, `(.L_x_452) ;  /* 0x000000001014794e */ /* 0x000fce0000000000 */
[----:B01---5:R-:W-:Y:S05]  /*2810*/  CALL.ABS.NOINC R6 ;  /* 0x0000000006007343 */ /* 0x023fea0003c00000 */
.L_x_452:
[----:B------:R0:W5:Y:S01]  /*2820*/  LD.E.64 R4, desc[UR36][R22.64+-0x20] ;  /* 0xffffe02416047980 */ /* 0x000162000c101b00 */
[----:B------:R0:W1:Y:S02]  /*2830*/  LDC.64 R6, c[0x4][R2] ;  /* 0x0100000002067b82 */ /* 0x0000640000000a00 */
[----:B------:R-:W-:-:S07]  /*2840*/  LEPC R20, `(.L_x_453) ;  /* 0x000000001014794e */ /* 0x000fce0000000000 */
[----:B01---5:R-:W-:Y:S05]  /*2850*/  CALL.ABS.NOINC R6 ;  /* 0x0000000006007343 */ /* 0x023fea0003c00000 */
.L_x_453:
[----:B------:R0:W5:Y:S01]  /*2860*/  LD.E.64 R4, desc[UR36][R22.64+-0x18] ;  /* 0xffffe82416047980 */ /* 0x000162000c101b00 */
[----:B------:R0:W1:Y:S02]  /*2870*/  LDC.64 R6, c[0x4][R2] ;  /* 0x0100000002067b82 */ /* 0x0000640000000a00 */
[----:B------:R-:W-:-:S07]  /*2880*/  LEPC R20, `(.L_x_454) ;  /* 0x000000001014794e */ /* 0x000fce0000000000 */
[----:B01---5:R-:W-:Y:S05]  /*2890*/  CALL.ABS.NOINC R6 ;  /* 0x0000000006007343 */ /* 0x023fea0003c00000 */
.L_x_454:
[----:B------:R0:W5:Y:S01]  /*28a0*/  LD.E.64 R4, desc[UR36][R22.64+-0x10] ;  /* 0xfffff02416047980 */ /* 0x000162000c101b00 */
[----:B------:R0:W1:Y:S02]  /*28b0*/  LDC.64 R6, c[0x4][R2] ;  /* 0x0100000002067b82 */ /* 0x0000640000000a00 */
[----:B------:R-:W-:-:S07]  /*28c0*/  LEPC R20, `(.L_x_455) ;  /* 0x000000001014794e */ /* 0x000fce0000000000 */
[----:B01---5:R-:W-:Y:S05]  /*28d0*/  CALL.ABS.NOINC R6 ;  /* 0x0000000006007343 */ /* 0x023fea0003c00000 */
.L_x_455:
[----:B------:R0:W5:Y:S01]  /*28e0*/  LD.E.64 R4, desc[UR36][R22.64+-0x8] ;  /* 0xfffff82416047980 */ /* 0x000162000c101b00 */
[----:B------:R0:W1:Y:S02]  /*28f0*/  LDC.64 R6, c[0x4][R2] ;  /* 0x0100000002067b82 */ /* 0x0000640000000a00 */
[----:B------:R-:W-:-:S07]  /*2900*/  LEPC R20, `(.L_x_456) ;  /* 0x000000001014794e */ /* 0x000fce0000000000 */
[----:B01---5:R-:W-:Y:S05]  /*2910*/  CALL.ABS.NOINC R6 ;  /* 0x0000000006007343 */ /* 0x023fea0003c00000 */
.L_x_456:
[----:B------:R0:W5:Y:S01]  /*2920*/  LD.E.64 R4, desc[UR36][R22.64] ;  /* 0x0000002416047980 */ /* 0x000162000c101b00 */
[----:B------:R0:W1:Y:S02]  /*2930*/  LDC.64 R6, c[0x4][R2] ;  /* 0x0100000002067b82 */ /* 0x0000640000000a00 */
[----:B------:R-:W-:-:S07]  /*2940*/  LEPC R20, `(.L_x_457) ;  /* 0x000000001014794e */ /* 0x000fce0000000000 */
[----:B01---5:R-:W-:Y:S05]  /*2950*/  CALL.ABS.NOINC R6 ;  /* 0x0000000006007343 */ /* 0x023fea0003c00000 */
.L_x_457:
[----:B------:R0:W5:Y:S01]  /*2960*/  LD.E.64 R4, desc[UR36][R22.64+0x8] ;  /* 0x0000082416047980 */ /* 0x000162000c101b00 */
[----:B------:R0:W1:Y:S02]  /*2970*/  LDC.64 R6, c[0x4][R2] ;  /* 0x0100000002067b82 */ /* 0x0000640000000a00 */
[----:B------:R-:W-:-:S07]  /*2980*/  LEPC R20, `(.L_x_458) ;  /* 0x000000001014794e */ /* 0x000fce0000000000 */
[----:B01---5:R-:W-:Y:S05]  /*2990*/  CALL.ABS.NOINC R6 ;  /* 0x0000000006007343 */ /* 0x023fea0003c00000 */
.L_x_458:
[----:B------:R0:W5:Y:S01]  /*29a0*/  LD.E.64 R4, desc[UR36][R22.64+0x10] ;  /* 0x0000102416047980 */ /* 0x000162000c101b00 */
[----:B------:R0:W1:Y:S02]  /*29b0*/  LDC.64 R6, c[0x4][R2] ;  /* 0x0100000002067b82 */ /* 0x0000640000000a00 */
[----:B------:R-:W-:-:S07]  /*29c0*/  LEPC R20, `(.L_x_459) ;  /* 0x000000001014794e */ /* 0x000fce0000000000 */
[----:B01---5:R-:W-:Y:S05]  /*29d0*/  CALL.ABS.NOINC R6 ;  /* 0x0000000006007343 */ /* 0x023fea0003c00000 */
.L_x_459:
[----:B------:R0:W5:Y:S01]  /*29e0*/  LD.E.64 R4, desc[UR36][R22.64+0x18] ;  /* 0x0000182416047980 */ /* 0x000162000c101b00 */
[----:B------:R0:W1:Y:S02]  /*29f0*/  LDC.64 R6, c[0x4][R2] ;  /* 0x0100000002067b82 */ /* 0x0000640000000a00 */
[----:B------:R-:W-:-:S07]  /*2a00*/  LEPC R20, `(.L_x_460) ;  /* 0x000000001014794e */ /* 0x000fce0000000000 */
[----:B01---5:R-:W-:Y:S05]  /*2a10*/  CALL.ABS.NOINC R6 ;  /* 0x0000000006007343 */ /* 0x023fea0003c00000 */
.L_x_460:
[----:B------:R0:W5:Y:S01]  /*2a20*/  LD.E.64 R4, desc[UR36][R22.64+0x20] ;  /* 0x0000202416047980 */ /* 0x000162000c101b00 */
[----:B------:R0:W1:Y:S02]  /*2a30*/  LDC.64 R6, c[0x4][R2] ;  /* 0x0100000002067b82 */ /* 0x0000640000000a00 */
[----:B------:R-:W-:-:S07]  /*2a40*/  LEPC R20, `(.L_x_461) ;  /* 0x000000001014794e */ /* 0x000fce0000000000 */
[----:B01---5:R-:W-:Y:S05]  /*2a50*/  CALL.ABS.NOINC R6 ;  /* 0x0000000006007343 */ /* 0x023fea0003c00000 */
.L_x_461:
[----:B------:R0:W5:Y:S01]  /*2a60*/  LD.E.64 R4, desc[UR36][R22.64+0x28] ;  /* 0x0000282416047980 */ /* 0x000162000c101b00 */
[----:B------:R0:W1:Y:S02]  /*2a70*/  LDC.64 R6, c[0x4][R2] ;  /* 0x0100000002067b82 */ /* 0x0000640000000a00 */
[----:B------:R-:W-:-:S07]  /*2a80*/  LEPC R20, `(.L_x_462) ;  /* 0x000000001014794e */ /* 0x000fce0000000000 */
[----:B01---5:R-:W-:Y:S05]  /*2a90*/  CALL.ABS.NOINC R6 ;  /* 0x0000000006007343 */ /* 0x023fea0003c00000 */
.L_x_462:
[----:B------:R0:W5:Y:S01]  /*2aa0*/  LD.E.64 R4, desc[UR36][R22.64+0x30] ;  /* 0x0000302416047980 */ /* 0x000162000c101b00 */
[----:B------:R0:W1:Y:S02]  /*2ab0*/  LDC.64 R6, c[0x4][R2] ;  /* 0x0100000002067b82 */ /* 0x0000640000000a00 */
[----:B------:R-:W-:-:S07]  /*2ac0*/  LEPC R20, `(.L_x_463) ;  /* 0x000000001014794e */ /* 0x000fce0000000000 */
[----:B01---5:R-:W-:Y:S05]  /*2ad0*/  CALL.ABS.NOINC R6 ;  /* 0x0000000006007343 */ /* 0x023fea0003c00000 */
.L_x_463:
[----:B------:R0:W5:Y:S01]  /*2ae0*/  LD.E.64 R4, desc[UR36][R22.64+0x38] ;  /* 0x0000382416047980 */ /* 0x000162000c101b00 */
[----:B------:R-:W1:Y:S02]  /*2af0*/  LDC.64 R2, c[0x4][R2] ;  /* 0x0100000002027b82 */ /* 0x000e640000000a00 */
[----:B------:R-:W-:-:S07]  /*2b00*/  LEPC R20, `(.L_x_464) ;  /* 0x000000001014794e */ /* 0x000fce0000000000 */
[----:B01---5:R-:W-:Y:S05]  /*2b10*/  CALL.ABS.NOINC R2 ;  /* 0x0000000002007343 */ /* 0x023fea0003c00000 */
.L_x_464:
[----:B------:R-:W-:Y:S02]  /*2b20*/  ISETP.NE.AND P6, PT, R24, RZ, PT ;  /* 0x000000ff1800720c */ /* 0x000fe40003fc5270 */
[----:B------:R-:W-:-:S05]  /*2b30*/  IADD3 R22, P0, PT, R22, 0x80, RZ ;  /* 0x0000008016167810 */ /* 0x000fca0007f1e0ff */
[----:B------:R-:W-:-:S06]  /*2b40*/  IMAD.X R23, RZ, RZ, R23, P0 ;  /* 0x000000ffff177224 */ /* 0x000fcc00000e0617 */
[----:B------:R-:W-:Y:S05]  /*2b50*/  @P6 BRA `(.L_x_465) ;  /* 0xfffffff800e06947 */ /* 0x000fea000383ffff */
.L_x_448:
[----:B------:R-:W-:Y:S05]  /*2b60*/  BSYNC.RECONVERGENT B6 ;  /* 0x0000000000067941 */ /* 0x000fea0003800200 */
.L_x_447:
        /* <DEDUP_REMOVED lines=10> */
[----:B----4-:R-:W-:-:S07]  /*2c10*/  LEPC R20, `(.L_x_468) ;  /* 0x000000001014794e */ /* 0x010fce0000000000 */
[----:B01---5:R-:W-:Y:S05]  /*2c20*/  CALL.ABS.NOINC R6 ;  /* 0x0000000006007343 */ /* 0x023fea0003c00000 */
.L_x_468:
[----:B------:R0:W5:Y:S01]  /*2c30*/  LD.E.64 R4, desc[UR36][R22.64+0x8] ;  /* 0x0000082416047980 */ /* 0x000162000c101b00 */
[----:B------:R0:W1:Y:S02]  /*2c40*/  LDC.64 R6, c[0x4][R2] ;  /* 0x0100000002067b82 */ /* 0x0000640000000a00 */
[----:B------:R-:W-:-:S07]  /*2c50*/  LEPC R20, `(.L_x_469) ;  /* 0x000000001014794e */ /* 0x000fce0000000000 */
[----:B01---5:R-:W-:Y:S05]  /*2c60*/  CALL.ABS.NOINC R6 ;  /* 0x0000000006007343 */ /* 0x023fea0003c00000 */
.L_x_469:
[----:B------:R0:W5:Y:S01]  /*2c70*/  LD.E.64 R4, desc[UR36][R22.64+0x10] ;  /* 0x0000102416047980 */ /* 0x000162000c101b00 */
[----:B------:R0:W1:Y:S02]  /*2c80*/  LDC.64 R6, c[0x4][R2] ;  /* 0x0100000002067b82 */ /* 0x0000640000000a00 */
[----:B------:R-:W-:-:S07]  /*2c90*/  LEPC R20, `(.L_x_470) ;  /* 0x000000001014794e */ /* 0x000fce0000000000 */
[----:B01---5:R-:W-:Y:S05]  /*2ca0*/  CALL.ABS.NOINC R6 ;  /* 0x0000000006007343 */ /* 0x023fea0003c00000 */
.L_x_470:
[----:B------:R0:W5:Y:S01]  /*2cb0*/  LD.E.64 R4, desc[UR36][R22.64+0x18] ;  /* 0x0000182416047980 */ /* 0x000162000c101b00 */
[----:B------:R0:W1:Y:S02]  /*2cc0*/  LDC.64 R6, c[0x4][R2] ;  /* 0x0100000002067b82 */ /* 0x0000640000000a00 */
[----:B------:R-:W-:-:S07]  /*2cd0*/  LEPC R20, `(.L_x_471) ;  /* 0x000000001014794e */ /* 0x000fce0000000000 */
[----:B01---5:R-:W-:Y:S05]  /*2ce0*/  CALL.ABS.NOINC R6 ;  /* 0x0000000006007343 */ /* 0x023fea0003c00000 */
.L_x_471:
[----:B------:R0:W5:Y:S01]  /*2cf0*/  LD.E.64 R4, desc[UR36][R22.64+0x20] ;  /* 0x0000202416047980 */ /* 0x000162000c101b00 */
[----:B------:R0:W1:Y:S02]  /*2d00*/  LDC.64 R6, c[0x4][R2] ;  /* 0x0100000002067b82 */ /* 0x0000640000000a00 */
[----:B------:R-:W-:-:S07]  /*2d10*/  LEPC R20, `(.L_x_472) ;  /* 0x000000001014794e */ /* 0x000fce0000000000 */
[----:B01---5:R-:W-:Y:S05]  /*2d20*/  CALL.ABS.NOINC R6 ;  /* 0x0000000006007343 */ /* 0x023fea0003c00000 */
.L_x_472:
[----:B------:R0:W5:Y:S01]  /*2d30*/  LD.E.64 R4, desc[UR36][R22.64+0x28] ;  /* 0x0000282416047980 */ /* 0x000162000c101b00 */
[----:B------:R0:W1:Y:S02]  /*2d40*/  LDC.64 R6, c[0x4][R2] ;  /* 0x0100000002067b82 */ /* 0x0000640000000a00 */
[----:B------:R-:W-:-:S07]  /*2d50*/  LEPC R20, `(.L_x_473) ;  /* 0x000000001014794e */ /* 0x000fce0000000000 */
[----:B01---5:R-:W-:Y:S05]  /*2d60*/  CALL.ABS.NOINC R6 ;  /* 0x0000000006007343 */ /* 0x023fea0003c00000 */
.L_x_473:
[----:B------:R0:W5:Y:S01]  /*2d70*/  LD.E.64 R4, desc[UR36][R22.64+0x30] ;  /* 0x0000302416047980 */ /* 0x000162000c101b00 */
[----:B------:R0:W1:Y:S02]  /*2d80*/  LDC.64 R6, c[0x4][R2] ;  /* 0x0100000002067b82 */ /* 0x0000640000000a00 */
[----:B------:R-:W-:-:S07]  /*2d90*/  LEPC R20, `(.L_x_474) ;  /* 0x000000001014794e */ /* 0x000fce0000000000 */
[----:B01---5:R-:W-:Y:S05]  /*2da0*/  CALL.ABS.NOINC R6 ;  /* 0x0000000006007343 */ /* 0x023fea0003c00000 */
.L_x_474:
[----:B------:R0:W5:Y:S01]  /*2db0*/  LD.E.64 R4, desc[UR36][R22.64+0x38] ;  /* 0x0000382416047980 */ /* 0x000162000c101b00 */
[----:B------:R-:W1:Y:S02]  /*2dc0*/  LDC.64 R2, c[0x4][R2] ;  /* 0x0100000002027b82 */ /* 0x000e640000000a00 */
[----:B------:R-:W-:-:S07]  /*2dd0*/  LEPC R20, `(.L_x_475) ;  /* 0x000000001014794e */ /* 0x000fce0000000000 */
[----:B01---5:R-:W-:Y:S05]  /*2de0*/  CALL.ABS.NOINC R2 ;  /* 0x0000000002007343 */ /* 0x023fea0003c00000 */
.L_x_475:
[----:B------:R-:W-:-:S07]  /*2df0*/  IADD3 R25, PT, PT, R25, 0x8, RZ ;  /* 0x0000000819197810 */ /* 0x000fce0007ffe0ff */
.L_x_467:
[----:B------:R-:W-:Y:S05]  /*2e00*/  BSYNC.RECONVERGENT B6 ;  /* 0x0000000000067941 */ /* 0x000fea0003800200 */
.L_x_466:
        /* <DEDUP_REMOVED lines=12> */
.L_x_478:
[----:B------:R0:W5:Y:S01]  /*2ed0*/  LD.E.64 R4, desc[UR36][R22.64+0x8] ;  /* 0x0000082416047980 */ /* 0x000162000c101b00 */
[----:B------:R0:W1:Y:S02]  /*2ee0*/  LDC.64 R6, c[0x4][R2] ;  /* 0x0100000002067b82 */ /* 0x0000640000000a00 */
[----:B------:R-:W-:-:S07]  /*2ef0*/  LEPC R20, `(.L_x_479) ;  /* 0x000000001014794e */ /* 0x000fce0000000000 */
[----:B01---5:R-:W-:Y:S05]  /*2f00*/  CALL.ABS.NOINC R6 ;  /* 0x0000000006007343 */ /* 0x023fea0003c00000 */
.L_x_479:
[----:B------:R0:W5:Y:S01]  /*2f10*/  LD.E.64 R4, desc[UR36][R22.64+0x10] ;  /* 0x0000102416047980 */ /* 0x000162000c101b00 */
[----:B------:R0:W1:Y:S02]  /*2f20*/  LDC.64 R6, c[0x4][R2] ;  /* 0x0100000002067b82 */ /* 0x0000640000000a00 */
[----:B------:R-:W-:-:S07]  /*2f30*/  LEPC R20, `(.L_x_480) ;  /* 0x000000001014794e */ /* 0x000fce0000000000 */
[----:B01---5:R-:W-:Y:S05]  /*2f40*/  CALL.ABS.NOINC R6 ;  /* 0x0000000006007343 */ /* 0x023fea0003c00000 */
.L_x_480:
[----:B------:R0:W5:Y:S01]  /*2f50*/  LD.E.64 R4, desc[UR36][R22.64+0x18] ;  /* 0x0000182416047980 */ /* 0x000162000c101b00 */
[----:B------:R-:W1:Y:S02]  /*2f60*/  LDC.64 R2, c[0x4][R2] ;  /* 0x0100000002027b82 */ /* 0x000e640000000a00 */
[----:B------:R-:W-:-:S07]  /*2f70*/  LEPC R20, `(.L_x_481) ;  /* 0x000000001014794e */ /* 0x000fce0000000000 */
[----:B01---5:R-:W-:Y:S05]  /*2f80*/  CALL.ABS.NOINC R2 ;  /* 0x0000000002007343 */ /* 0x023fea0003c00000 */
.L_x_481:
[----:B------:R-:W-:-:S07]  /*2f90*/  VIADD R25, R25, 0x4 ;  /* 0x0000000419197836 */ /* 0x000fce0000000000 */
.L_x_477:
[----:B------:R-:W-:Y:S05]  /*2fa0*/  BSYNC.RECONVERGENT B6 ;  /* 0x0000000000067941 */ /* 0x000fea0003800200 */
.L_x_476:
[----:B------:R-:W-:-:S13]  /*2fb0*/  ISETP.NE.AND P0, PT, R29, RZ, PT ;  /* 0x000000ff1d00720c */ /* 0x000fda0003f05270 */
[----:B------:R-:W-:Y:S05]  /*2fc0*/  @!P0 BRA `(.L_x_446) ;  /* 0x0000000000408947 */ /* 0x000fea0003800000 */
[----:B------:R-:W-:-:S04]  /*2fd0*/  IMAD.WIDE.U32 R2, R25, 0x8, R16 ;  /* 0x0000000819027825 */ /* 0x000fc800078e0010 */
[----:B------:R-:W-:Y:S02]  /*2fe0*/  IMAD.MOV R29, RZ, RZ, -R29 ;  /* 0x000000ffff1d7224 */ /* 0x000fe400078e0a1d */
[----:B01----:R-:W-:-:S07]  /*2ff0*/  IMAD.MOV.U32 R23, RZ, RZ, R3 ;  /* 0x000000ffff177224 */ /* 0x003fce00078e0003 */
.L_x_483:
[----:B------:R-:W-:-:S05]  /*3000*/  MOV R3, R23 ;  /* 0x0000001700037202 */ /* 0x000fca0000000f00 */
[----:B------:R0:W5:Y:S01]  /*3010*/  LD.E.64 R4, desc[UR36][R2.64] ;  /* 0x0000002402047980 */ /* 0x000162000c101b00 */
[----:B------:R-:W-:Y:S01]  /*3020*/  VIADD R29, R29, 0x1 ;  /* 0x000000011d1d7836 */ /* 0x000fe20000000000 */
[----:B------:R-:W-:-:S04]  /*3030*/  MOV R0, 0x0 ;  /* 0x0000000000007802 */ /* 0x000fc80000000f00 */
[----:B------:R-:W-:Y:S01]  /*3040*/  ISETP.NE.AND P0, PT, R29, RZ, PT ;  /* 0x000000ff1d00720c */ /* 0x000fe20003f05270 */
[----:B---3--:R1:W2:Y:S03]  /*3050*/  LDC.64 R6, c[0x4][R0] ;  /* 0x0100000000067b82 */ /* 0x0082a60000000a00 */
[----:B01----:R-:W-:-:S09]  /*3060*/  P2R R0, PR, RZ, 0x1 ;  /* 0x00000001ff007803 */ /* 0x003fd20000000000 */
[----:B----4-:R-:W-:-:S07]  /*3070*/  LEPC R20, `(.L_x_482) ;  /* 0x000000001014794e */ /* 0x010fce0000000000 */
[----:B--2--5:R-:W-:Y:S05]  /*3080*/  CALL.ABS.NOINC R6 ;  /* 0x0000000006007343 */ /* 0x024fea0003c00000 */
.L_x_482:
[----:B------:R-:W-:Y:S02]  /*3090*/  ISETP.NE.AND P6, PT, R29, RZ, PT ;  /* 0x000000ff1d00720c */ /* 0x000fe40003fc5270 */
[----:B------:R-:W-:-:S05]  /*30a0*/  IADD3 R2, P0, PT, R2, 0x8, RZ ;  /* 0x0000000802027810 */ /* 0x000fca0007f1e0ff */
[----:B------:R-:W-:-:S06]  /*30b0*/  IMAD.X R23, RZ, RZ, R23, P0 ;  /* 0x000000ffff177224 */ /* 0x000fcc00000e0617 */
[----:B------:R-:W-:Y:S05]  /*30c0*/  @P6 BRA `(.L_x_483) ;  /* 0xfffffffc00cc6947 */ /* 0x000fea000383ffff */
.L_x_446:
[----:B------:R-:W-:Y:S05]  /*30d0*/  BSYNC.RECONVERGENT B7 ;  /* 0x0000000000077941 */ /* 0x000fea0003800200 */
.L_x_445:
[----:B------:R-:W-:Y:S01]  /*30e0*/  MOV R2, 0x0 ;  /* 0x0000000000027802 */ /* 0x000fe20000000f00 */
[----:B01----:R-:W-:Y:S01]  /*30f0*/  IMAD.MOV.U32 R4, RZ, RZ, R16 ;  /* 0x000000ffff047224 */ /* 0x003fe200078e0010 */
[----:B------:R-:W-:Y:S02]  /*3100*/  MOV R5, R17 ;  /* 0x0000001100057202 */ /* 0x000fe40000000f00 */
[----:B---3--:R0:W1:Y:S05]  /*3110*/  LDC.64 R6, c[0x4][R2] ;  /* 0x0100000002067b82 */ /* 0x00806a0000000a00 */
[----:B----4-:R-:W-:-:S07]  /*3120*/  LEPC R20, `(.L_x_484) ;  /* 0x000000001014794e */ /* 0x010fce0000000000 */
[----:B012---:R-:W-:Y:S05]  /*3130*/  CALL.ABS.NOINC R6 ;  /* 0x0000000006007343 */ /* 0x007fea0003c00000 */
.L_x_484:
[----:B------:R-:W0:Y:S01]  /*3140*/  LDC.64 R2, c[0x4][R2] ;  /* 0x0100000002027b82 */ /* 0x000e220000000a00 */
[----:B------:R-:W-:Y:S02]  /*3150*/  IMAD.MOV.U32 R4, RZ, RZ, R18 ;  /* 0x000000ffff047224 */ /* 0x000fe400078e0012 */
[----:B------:R-:W-:-:S07]  /*3160*/  IMAD.MOV.U32 R5, RZ, RZ, R19 ;  /* 0x000000ffff057224 */ /* 0x000fce00078e0013 */
[----:B------:R-:W-:-:S07]  /*3170*/  LEPC R20, `(.L_x_485) ;  /* 0x000000001014794e */ /* 0x000fce0000000000 */
[----:B0-----:R-:W-:Y:S05]  /*3180*/  CALL.ABS.NOINC R2 ;  /* 0x0000000002007343 */ /* 0x001fea0003c00000 */
.L_x_485:
[----:B------:R-:W-:Y:S05]  /*3190*/  EXIT ;  /* 0x000000000000794d */ /* 0x000fea0003800000 */
.L_x_486:
        /* <DEDUP_REMOVED lines=14> */
.L_x_523:


//--------------------- .text.updatePopulation    --------------------------
	.section	.text.updatePopulation,"ax",@progbits
	.align	128
        .global         updatePopulation
        .type           updatePopulation,@function
        .size           updatePopulation,(.L_x_524 - updatePopulation)
        .other          updatePopulation,@"STO_CUDA_ENTRY STV_DEFAULT"
updatePopulation:
.text.updatePopulation:
[----:B------:R-:W-:Y:S01]  /*0000*/  LDC R1, c[0x0][0x37c] ;  /* 0x0000df00ff017b82 */ /* 0x000fe20000000800 */
[----:B------:R-:W0:Y:S07]  /*0010*/  S2R R0, SR_CTAID.X ;  /* 0x0000000000007919 */ /* 0x000e2e0000002500 */
[----:B------:R-:W1:Y:S01]  /*0020*/  LDC.64 R2, c[0x0][0x3a0] ;  /* 0x0000e800ff027b82 */ /* 0x000e620000000a00 */
[----:B------:R-:W0:Y:S01]  /*0030*/  LDCU UR4, c[0x0][0x360] ;  /* 0x00006c00ff0477ac */ /* 0x000e220008000800 */
[----:B------:R-:W0:Y:S01]  /*0040*/  S2R R5, SR_TID.X ;  /* 0x0000000000057919 */ /* 0x000e220000002100 */
[----:B------:R-:W2:Y:S05]  /*0050*/  LDCU.64 UR12, c[0x0][0x358] ;  /* 0x00006b00ff0c77ac */ /* 0x000eaa0008000a00 */
[----:B------:R-:W3:Y:S01]  /*0060*/  LDC R10, c[0x3][0x5468] ;  /* 0x00d51a00ff0a7b82 */ /* 0x000ee20000000800 */
[----:B0-----:R-:W-:-:S04]  /*0070*/  IMAD R0, R0, UR4, R5 ;  /* 0x0000000400007c24 */ /* 0x001fc8000f8e0205 */
[----:B-1----:R-:W-:-:S05]  /*0080*/  IMAD.WIDE R2, R0, 0x4, R2 ;  /* 0x0000000400027825 */ /* 0x002fca00078e0202 */
[----:B--2---:R-:W2:Y:S01]  /*0090*/  LDG.E R11, desc[UR12][R2.64] ;  /* 0x0000000c020b7981 */ /* 0x004ea2000c1e1900 */
[----:B---3--:R-:W-:Y:S01]  /*00a0*/  ISETP.GE.AND P0, PT, R10, 0x1, PT ;  /* 0x000000010a00780c */ /* 0x008fe20003f06270 */
[----:B------:R-:W-:Y:S02]  /*00b0*/  IMAD.MOV.U32 R16, RZ, RZ, RZ ;  /* 0x000000ffff107224 */ /* 0x000fe400078e00ff */
[C---:B------:R-:W-:Y:S01]  /*00c0*/  IMAD R12, R0.reuse, R10, RZ ;  /* 0x0000000a000c7224 */ /* 0x040fe200078e02ff */
[CC--:B--2---:R-:W-:Y:S02]  /*00d0*/  VIMNMX R13, PT, PT, R0.reuse, R11.reuse, !PT ;  /* 0x0000000b000d7248 */ /* 0x0c4fe40007fe0100 */
[----:B------:R-:W-:-:S03]  /*00e0*/  VIMNMX R15, PT, PT, R0, R11, PT ;  /* 0x0000000b000f7248 */ /* 0x000fc60003fe0100 */
[----:B------:R-:W-:-:S04]  /*00f0*/  IMAD R14, R13, R10, RZ ;  /* 0x0000000a0d0e7224 */ /* 0x000fc800078e02ff */
[----:B------:R-:W-:Y:S05]  /*0100*/  @!P0 BRA `(.L_x_487) ;  /* 0x0000000400fc8947 */ /* 0x000fea0003800000 */
[C---:B------:R-:W-:Y:S01]  /*0110*/  ISETP.GE.U32.AND P1, PT, R10.reuse, 0x8, PT ;  /* 0x000000080a00780c */ /* 0x040fe20003f26070 */
[----:B------:R-:W-:Y:S01]  /*0120*/  HFMA2 R16, -RZ, RZ, 0, 0 ;  /* 0x00000000ff107431 */ /* 0x000fe200000001ff */
[----:B------:R-:W-:Y:S01]  /*0130*/  LOP3.LUT R22, R10, 0x7, RZ, 0xc0, !PT ;  /* 0x000000070a167812 */ /* 0x000fe200078ec0ff */
[----:B------:R-:W-:-:S10]  /*0140*/  IMAD.MOV.U32 R7, RZ, RZ, RZ ;  /* 0x000000ffff077224 */ /* 0x000fd400078e00ff */
[----:B------:R-:W-:Y:S05]  /*0150*/  @!P1 BRA `(.L_x_488) ;  /* 0x0000000000d89947 */ /* 0x000fea0003800000 */
[----:B------:R-:W-:Y:S01]  /*0160*/  LOP3.LUT R7, R10, 0x7ffffff8, RZ, 0xc0, !PT ;  /* 0x7ffffff80a077812 */ /* 0x000fe200078ec0ff */
[----:B------:R-:W-:Y:S01]  /*0170*/  IMAD.MOV.U32 R16, RZ, RZ, RZ ;  /* 0x000000ffff107224 */ /* 0x000fe200078e00ff */
[----:B------:R-:W-:Y:S01]  /*0180*/  MOV R9, R14 ;  /* 0x0000000e00097202 */ /* 0x000fe20000000f00 */
[----:B------:R-:W-:Y:S02]  /*0190*/  IMAD.MOV.U32 R17, RZ, RZ, R12 ;  /* 0x000000ffff117224 */ /* 0x000fe400078e000c */
[----:B------:R-:W-:-:S07]  /*01a0*/  IMAD.MOV R24, RZ, RZ, -R7 ;  /* 0x000000ffff187224 */ /* 0x000fce00078e0a07 */
.L_x_489:
[----:B------:R-:W0:Y:S08]  /*01b0*/  LDC.64 R2, c[0x0][0x388] ;  /* 0x0000e200ff027b82 */ /* 0x000e300000000a00 */
[----:B------:R-:W1:Y:S01]  /*01c0*/  LDC.64 R4, c[0x0][0x380] ;  /* 0x0000e000ff047b82 */ /* 0x000e620000000a00 */
[----:B0-----:R-:W-:-:S05]  /*01d0*/  IMAD.WIDE R2, R9, 0x4, R2 ;  /* 0x0000000409027825 */ /* 0x001fca00078e0202 */
[----:B------:R-:W2:Y:S01]  /*01e0*/  LDG.E R8, desc[UR12][R2.64] ;  /* 0x0000000c02087981 */ /* 0x000ea2000c1e1900 */
[----:B-1----:R-:W-:-:S03]  /*01f0*/  IMAD.WIDE R4, R17, 0x4, R4 ;  /* 0x0000000411047825 */ /* 0x002fc600078e0204 */
[----:B------:R-:W3:Y:S04]  /*0200*/  LDG.E R18, desc[UR12][R2.64+0x4] ;  /* 0x0000040c02127981 */ /* 0x000ee8000c1e1900 */
[----:B------:R-:W2:Y:S04]  /*0210*/  LDG.E R21, desc[UR12][R4.64] ;  /* 0x0000000c04157981 */ /* 0x000ea8000c1e1900 */
[----:B------:R-:W3:Y:S04]  /*0220*/  LDG.E R23, desc[UR12][R4.64+0x4] ;  /* 0x0000040c04177981 */ /* 0x000ee8000c1e1900 */
[----:B------:R-:W4:Y:S04]  /*0230*/  LDG.E R20, desc[UR12][R2.64+0x8] ;  /* 0x0000080c02147981 */ /* 0x000f28000c1e1900 */
[----:B------:R-:W4:Y:S04]  /*0240*/  LDG.E R25, desc[UR12][R4.64+0x8] ;  /* 0x0000080c04197981 */ /* 0x000f28000c1e1900 */
[----:B------:R-:W5:Y:S04]  /*0250*/  LDG.E R6, desc[UR12][R2.64+0xc] ;  /* 0x00000c0c02067981 */ /* 0x000f68000c1e1900 */
[----:B------:R-:W5:Y:S04]  /*0260*/  LDG.E R19, desc[UR12][R4.64+0xc] ;  /* 0x00000c0c04137981 */ /* 0x000f68000c1e1900 */
[----:B------:R-:W5:Y:S04]  /*0270*/  LDG.E R26, desc[UR12][R2.64+0x1c] ;  /* 0x00001c0c021a7981 */ /* 0x000f68000c1e1900 */
[----:B------:R-:W5:Y:S01]  /*0280*/  LDG.E R29, desc[UR12][R4.64+0x1c] ;  /* 0x00001c0c041d7981 */ /* 0x000f62000c1e1900 */
[----:B--2---:R-:W-:-:S03]  /*0290*/  ISETP.NE.AND P1, PT, R8, R21, PT ;  /* 0x000000150800720c */ /* 0x004fc60003f25270 */
[----:B------:R-:W2:Y:S04]  /*02a0*/  LDG.E R8, desc[UR12][R2.64+0x10] ;  /* 0x0000100c02087981 */ /* 0x000ea8000c1e1900 */
[----:B------:R-:W2:Y:S01]  /*02b0*/  LDG.E R21, desc[UR12][R4.64+0x10] ;  /* 0x0000100c04157981 */ /* 0x000ea2000c1e1900 */
[----:B---3--:R-:W-:-:S03]  /*02c0*/  ISETP.NE.AND P2, PT, R18, R23, PT ;  /* 0x000000171200720c */ /* 0x008fc60003f45270 */
[----:B------:R-:W3:Y:S04]  /*02d0*/  LDG.E R18, desc[UR12][R2.64+0x14] ;  /* 0x0000140c02127981 */ /* 0x000ee8000c1e1900 */
[----:B------:R-:W3:Y:S01]  /*02e0*/  LDG.E R23, desc[UR12][R4.64+0x14] ;  /* 0x0000140c04177981 */ /* 0x000ee2000c1e1900 */
[----:B----4-:R-:W-:-:S03]  /*02f0*/  ISETP.NE.AND P3, PT, R20, R25, PT ;  /* 0x000000191400720c */ /* 0x010fc60003f65270 */
[----:B------:R0:W4:Y:S04]  /*0300*/  LDG.E R20, desc[UR12][R2.64+0x18] ;  /* 0x0000180c02147981 */ /* 0x000128000c1e1900 */
[----:B------:R-:W4:Y:S01]  /*0310*/  LDG.E R25, desc[UR12][R4.64+0x18] ;  /* 0x0000180c04197981 */ /* 0x000f22000c1e1900 */
[C---:B------:R-:W-:Y:S01]  /*0320*/  VIADD R27, R16.reuse, 0x1 ;  /* 0x00000001101b7836 */ /* 0x040fe20000000000 */
[----:B------:R-:W-:Y:S02]  /*0330*/  @!P1 IADD3 R27, PT, PT, R16, RZ, RZ ;  /* 0x000000ff101b9210 */ /* 0x000fe40007ffe0ff */
[----:B-----5:R-:W-:-:S03]  /*0340*/  ISETP.NE.AND P1, PT, R6, R19, PT ;  /* 0x000000130600720c */ /* 0x020fc60003f25270 */
[----:B------:R-:W-:Y:S02]  /*0350*/  VIADD R16, R27, 0x1 ;  /* 0x000000011b107836 */ /* 0x000fe40000000000 */
[----:B------:R-:W-:-:S05]  /*0360*/  @!P2 IMAD.MOV R16, RZ, RZ, R27 ;  /* 0x000000ffff10a224 */ /* 0x000fca00078e021b */
[----:B------:R-:W-:Y:S01]  /*0370*/  IADD3 R6, PT, PT, R16, 0x1, RZ ;  /* 0x0000000110067810 */ /* 0x000fe20007ffe0ff */
[----:B------:R-:W-:Y:S01]  /*0380*/  @!P3 IMAD.MOV R6, RZ, RZ, R16 ;  /* 0x000000ffff06b224 */ /* 0x000fe200078e0210 */
[----:B------:R-:W-:Y:S01]  /*0390*/  IADD3 R24, PT, PT, R24, 0x8, RZ ;  /* 0x0000000818187810 */ /* 0x000fe20007ffe0ff */
[----:B------:R-:W-:Y:S01]  /*03a0*/  VIADD R17, R17, 0x8 ;  /* 0x0000000811117836 */ /* 0x000fe20000000000 */
[----:B------:R-:W-:Y:S02]  /*03b0*/  IADD3 R9, PT, PT, R9, 0x8, RZ ;  /* 0x0000000809097810 */ /* 0x000fe40007ffe0ff */
[----:B--2---:R-:W-:Y:S01]  /*03c0*/  ISETP.NE.AND P2, PT, R8, R21, PT ;  /* 0x000000150800720c */ /* 0x004fe20003f45270 */
[C---:B------:R-:W-:Y:S01]  /*03d0*/  VIADD R8, R6.reuse, 0x1 ;  /* 0x0000000106087836 */ /* 0x040fe20000000000 */
[----:B------:R-:W-:Y:S02]  /*03e0*/  @!P1 IADD3 R8, PT, PT, R6, RZ, RZ ;  /* 0x000000ff06089210 */ /* 0x000fe40007ffe0ff */
[----:B---3--:R-:W-:-:S03]  /*03f0*/  ISETP.NE.AND P1, PT, R18, R23, PT ;  /* 0x000000171200720c */ /* 0x008fc60003f25270 */
[----:B0-----:R-:W-:-:S06]  /*0400*/  VIADD R2, R8, 0x1 ;  /* 0x0000000108027836 */ /* 0x001fcc0000000000 */
[----:B------:R-:W-:Y:S01]  /*0410*/  @!P2 IMAD.MOV R2, RZ, RZ, R8 ;  /* 0x000000ffff02a224 */ /* 0x000fe200078e0208 */
[----:B----4-:R-:W-:-:S04]  /*0420*/  ISETP.NE.AND P2, PT, R20, R25, PT ;  /* 0x000000191400720c */ /* 0x010fc80003f45270 */
[----:B------:R-:W-:Y:S01]  /*0430*/  IADD3 R3, PT, PT, R2, 0x1, RZ ;  /* 0x0000000102037810 */ /* 0x000fe20007ffe0ff */
[----:B------:R-:W-:-:S04]  /*0440*/  @!P1 IMAD.MOV R3, RZ, RZ, R2 ;  /* 0x000000ffff039224 */ /* 0x000fc800078e0202 */
[----:B------:R-:W-:Y:S01]  /*0450*/  VIADD R2, R3, 0x1 ;  /* 0x0000000103027836 */ /* 0x000fe20000000000 */
[----:B------:R-:W-:-:S03]  /*0460*/  ISETP.NE.AND P1, PT, R26, R29, PT ;  /* 0x0000001d1a00720c */ /* 0x000fc60003f25270 */
[----:B------:R-:W-:Y:S01]  /*0470*/  @!P2 IMAD.MOV R2, RZ, RZ, R3 ;  /* 0x000000ffff02a224 */ /* 0x000fe200078e0203 */
[----:B------:R-:W-:-:S03]  /*0480*/  ISETP.NE.AND P2, PT, R24, RZ, PT ;  /* 0x000000ff1800720c */ /* 0x000fc60003f45270 */
[----:B------:R-:W-:-:S06]  /*0490*/  VIADD R16, R2, 0x1 ;  /* 0x0000000102107836 */ /* 0x000fcc0000000000 */
[----:B------:R-:W-:-:S04]  /*04a0*/  @!P1 IMAD.MOV R16, RZ, RZ, R2 ;  /* 0x000000ffff109224 */ /* 0x000fc800078e0202 */
[----:B------:R-:W-:Y:S05]  /*04b0*/  @P2 BRA `(.L_x_489) ;  /* 0xfffffffc003c2947 */ /* 0x000fea000383ffff */
.L_x_488:
        /* <DEDUP_REMOVED lines=19> */
[----:B------:R-:W5:Y:S01]  /*05f0*/  LDG.E R22, desc[UR12][R4.64+0xc] ;  /* 0x00000c0c04167981 */ /* 0x000f62000c1e1900 */
[----:B------:R-:W-:-:S02]  /*0600*/  IADD3 R7, PT, PT, R7, 0x4, RZ ;  /* 0x0000000407077810 */ /* 0x000fc40007ffe0ff */
[----:B--2---:R-:W-:Y:S02]  /*0610*/  ISETP.NE.AND P2, PT, R6, R9, PT ;  /* 0x000000090600720c */ /* 0x004fe40003f45270 */
[----:B---3--:R-:W-:Y:S01]  /*0620*/  ISETP.NE.AND P3, PT, R8, R17, PT ;  /* 0x000000110800720c */ /* 0x008fe20003f65270 */
[----:B------:R-:W-:-:S10]  /*0630*/  VIADD R6, R16, 0x1 ;  /* 0x0000000110067836 */ /* 0x000fd40000000000 */
[----:B------:R-:W-:Y:S02]  /*0640*/  @!P2 IADD3 R6, PT, PT, R16, RZ, RZ ;  /* 0x000000ff1006a210 */ /* 0x000fe40007ffe0ff */
[----:B----4-:R-:W-:-:S03]  /*0650*/  ISETP.NE.AND P2, PT, R19, R20, PT ;  /* 0x000000141300720c */ /* 0x010fc60003f45270 */
[----:B------:R-:W-:Y:S02]  /*0660*/  VIADD R8, R6, 0x1 ;  /* 0x0000000106087836 */ /* 0x000fe40000000000 */
[----:B------:R-:W-:Y:S01]  /*0670*/  @!P3 IMAD.MOV R8, RZ, RZ, R6 ;  /* 0x000000ffff08b224 */ /* 0x000fe200078e0206 */
[----:B-----5:R-:W-:-:S04]  /*0680*/  ISETP.NE.AND P3, PT, R21, R22, PT ;  /* 0x000000161500720c */ /* 0x020fc80003f65270 */
[----:B------:R-:W-:-:S03]  /*0690*/  IADD3 R6, PT, PT, R8, 0x1, RZ ;  /* 0x0000000108067810 */ /* 0x000fc60007ffe0ff */
[----:B------:R-:W-:-:S04]  /*06a0*/  @!P2 IMAD.MOV R6, RZ, RZ, R8 ;  /* 0x000000ffff06a224 */ /* 0x000fc800078e0208 */
[----:B------:R-:W-:Y:S02]  /*06b0*/  VIADD R16, R6, 0x1 ;  /* 0x0000000106107836 */ /* 0x000fe40000000000 */
[----:B------:R-:W-:-:S07]  /*06c0*/  @!P3 IMAD.MOV R16, RZ, RZ, R6 ;  /* 0x000000ffff10b224 */ /* 0x000fce00078e0206 */
.L_x_490:
[----:B------:R-:W-:Y:S05]  /*06d0*/  @!P1 BRA `(.L_x_487) ;  /* 0x0000000000889947 */ /* 0x000fea0003800000 */
[----:B------:R-:W0:Y:S01]  /*06e0*/  LDC.64 R8, c[0x0][0x388] ;  /* 0x0000e200ff087b82 */ /* 0x000e220000000a00 */
[----:B------:R-:W-:Y:S02]  /*06f0*/  ISETP.NE.AND P2, PT, R18, 0x1, PT ;  /* 0x000000011200780c */ /* 0x000fe40003f45270 */
[----:B------:R-:W-:-:S04]  /*0700*/  LOP3.LUT R6, R10, 0x1, RZ, 0xc0, !PT ;  /* 0x000000010a067812 */ /* 0x000fc800078ec0ff */
[----:B------:R-:W-:Y:S01]  /*0710*/  ISETP.NE.U32.AND P1, PT, R6, 0x1, PT ;  /* 0x000000010600780c */ /* 0x000fe20003f25070 */
[----:B------:R-:W1:Y:S06]  /*0720*/  LDC.64 R2, c[0x0][0x380] ;  /* 0x0000e000ff027b82 */ /* 0x000e6c0000000a00 */
[----:B------:R-:W-:Y:S01]  /*0730*/  @P2 IMAD.IADD R5, R14, 0x1, R7 ;  /* 0x000000010e052824 */ /* 0x000fe200078e0207 */
[----:B------:R-:W-:-:S03]  /*0740*/  @P2 IADD3 R19, PT, PT, R12, R7, RZ ;  /* 0x000000070c132210 */ /* 0x000fc60007ffe0ff */
[----:B0-----:R-:W-:Y:S02]  /*0750*/  @P2 IMAD.WIDE R8, R5, 0x4, R8 ;  /* 0x0000000405082825 */ /* 0x001fe400078e0208 */
[----:B------:R-:W0:Y:S03]  /*0760*/  LDC.64 R4, c[0x0][0x388] ;  /* 0x0000e200ff047b82 */ /* 0x000e260000000a00 */
[----:B------:R-:W2:Y:S01]  /*0770*/  @P2 LDG.E R6, desc[UR12][R8.64] ;  /* 0x0000000c08062981 */ /* 0x000ea2000c1e1900 */
[----:B-1----:R-:W-:-:S03]  /*0780*/  @P2 IMAD.WIDE R18, R19, 0x4, R2 ;  /* 0x0000000413122825 */ /* 0x002fc600078e0202 */
[----:B------:R-:W3:Y:S01]  /*0790*/  @P2 LDG.E R20, desc[UR12][R8.64+0x4] ;  /* 0x0000040c08142981 */ /* 0x000ee2000c1e1900 */
[----:B------:R-:W1:Y:S03]  /*07a0*/  LDC.64 R2, c[0x0][0x380] ;  /* 0x0000e000ff027b82 */ /* 0x000e660000000a00 */
[----:B------:R-:W2:Y:S01]  /*07b0*/  @P2 LDG.E R21, desc[UR12][R18.64] ;  /* 0x0000000c12152981 */ /* 0x000ea2000c1e1900 */
[----:B------:R-:W-:-:S03]  /*07c0*/  @P2 VIADD R7, R7, 0x2 ;  /* 0x0000000207072836 */ /* 0x000fc60000000000 */
[----:B------:R-:W3:Y:S01]  /*07d0*/  @P2 LDG.E R23, desc[UR12][R18.64+0x4] ;  /* 0x0000040c12172981 */ /* 0x000ee2000c1e1900 */
[----:B------:R-:W-:Y:S01]  /*07e0*/  @!P1 IMAD.IADD R17, R14, 0x1, R7 ;  /* 0x000000010e119824 */ /* 0x000fe200078e0207 */
[----:B------:R-:W-:-:S03]  /*07f0*/  @!P1 IADD3 R7, PT, PT, R12, R7, RZ ;  /* 0x000000070c079210 */ /* 0x000fc60007ffe0ff */
[----:B0-----:R-:W-:-:S06]  /*0800*/  @!P1 IMAD.WIDE R4, R17, 0x4, R4 ;  /* 0x0000000411049825 */ /* 0x001fcc00078e0204 */
[----:B------:R-:W4:Y:S01]  /*0810*/  @!P1 LDG.E R4, desc[UR12][R4.64] ;  /* 0x0000000c04049981 */ /* 0x000f22000c1e1900 */
[----:B-1----:R-:W-:-:S06]  /*0820*/  @!P1 IMAD.WIDE R2, R7, 0x4, R2 ;  /* 0x0000000407029825 */ /* 0x002fcc00078e0202 */
[----:B------:R-:W4:Y:S01]  /*0830*/  @!P1 LDG.E R3, desc[UR12][R2.64] ;  /* 0x0000000c02039981 */ /* 0x000f22000c1e1900 */
[----:B--2---:R-:W-:Y:S01]  /*0840*/  ISETP.NE.OR P4, PT, R6, R21, !P2 ;  /* 0x000000150600720c */ /* 0x004fe20005785670 */
[----:B------:R-:W-:Y:S01]  /*0850*/  @P2 VIADD R6, R16, 0x1 ;  /* 0x0000000110062836 */ /* 0x000fe20000000000 */
[----:B---3--:R-:W-:-:S11]  /*0860*/  ISETP.NE.OR P3, PT, R20, R23, !P2 ;  /* 0x000000171400720c */ /* 0x008fd60005765670 */
[----:B------:R-:W-:-:S05]  /*0870*/  @!P4 IMAD.MOV R6, RZ, RZ, R16 ;  /* 0x000000ffff06c224 */ /* 0x000fca00078e0210 */
[----:B------:R-:W-:-:S05]  /*0880*/  @P2 MOV R7, R6 ;  /* 0x0000000600072202 */ /* 0x000fca0000000f00 */
[----:B------:R-:W-:Y:S02]  /*0890*/  @P2 VIADD R6, R7, 0x1 ;  /* 0x0000000107062836 */ /* 0x000fe40000000000 */
[----:B------:R-:W-:Y:S01]  /*08a0*/  @!P3 IMAD.MOV R6, RZ, RZ, R7 ;  /* 0x000000ffff06b224 */ /* 0x000fe200078e0207 */
[----:B----4-:R-:W-:-:S04]  /*08b0*/  ISETP.NE.OR P4, PT, R4, R3, P1 ;  /* 0x000000030400720c */ /* 0x010fc80000f85670 */
[----:B------:R-:W-:-:S05]  /*08c0*/  @P2 MOV R16, R6 ;  /* 0x0000000600102202 */ /* 0x000fca0000000f00 */
[----:B------:R-:W-:-:S04]  /*08d0*/  @!P1 VIADD R4, R16, 0x1 ;  /* 0x0000000110049836 */ /* 0x000fc80000000000 */
[----:B------:R-:W-:-:S05]  /*08e0*/  @!P4 IMAD.MOV R4, RZ, RZ, R16 ;  /* 0x000000ffff04c224 */ /* 0x000fca00078e0210 */
[----:B------:R-:W-:-:S07]  /*08f0*/  @!P1 MOV R16, R4 ;  /* 0x0000000400109202 */ /* 0x000fce0000000f00 */
.L_x_487:
[----:B------:R-:W-:Y:S02]  /*0900*/  IMAD R21, R15, R10, RZ ;  /* 0x0000000a0f157224 */ /* 0x000fe400078e02ff */
[----:B------:R-:W-:Y:S01]  /*0910*/  IMAD.MOV.U32 R19, RZ, RZ, RZ ;  /* 0x000000ffff137224 */ /* 0x000fe200078e00ff */
[----:B------:R-:W-:Y:S06]  /*0920*/  @!P0 BRA `(.L_x_491) ;  /* 0x0000000400f88947 */ /* 0x000fec0003800000 */
[C---:B------:R-:W-:Y:S02]  /*0930*/  ISETP.GE.U32.AND P1, PT, R10.reuse, 0x8, PT ;  /* 0x000000080a00780c */ /* 0x040fe40003f26070 */
[----:B------:R-:W-:Y:S02]  /*0940*/  CS2R R18, SRZ ;  /* 0x0000000000127805 */ /* 0x000fe4000001ff00 */
[----:B------:R-:W-:Y:S01]  /*0950*/  LOP3.LUT R20, R10, 0x7, RZ, 0xc0, !PT ;  /* 0x000000070a147812 */ /* 0x000fe200078ec0ff */
[----:B------:R-:W-:-:S08]  /*0960*/  IMAD R17, R11, R10, RZ ;  /* 0x0000000a0b117224 */ /* 0x000fd000078e02ff */
[----:B------:R-:W-:Y:S05]  /*0970*/  @!P1 BRA `(.L_x_492) ;  /* 0x0000000000d89947 */ /* 0x000fea0003800000 */
[----:B------:R-:W-:Y:S01]  /*0980*/  LOP3.LUT R18, R10, 0x7ffffff8, RZ, 0xc0, !PT ;  /* 0x7ffffff80a127812 */ /* 0x000fe200078ec0ff */
[----:B------:R-:W-:Y:S01]  /*0990*/  IMAD.MOV.U32 R19, RZ, RZ, RZ ;  /* 0x000000ffff137224 */ /* 0x000fe200078e00ff */
[----:B------:R-:W-:Y:S01]  /*09a0*/  MOV R9, R17 ;  /* 0x0000001100097202 */ /* 0x000fe20000000f00 */
[----:B------:R-:W-:Y:S02]  /*09b0*/  IMAD.MOV.U32 R7, RZ, RZ, R21 ;  /* 0x000000ffff077224 */ /* 0x000fe400078e0015 */
[----:B------:R-:W-:-:S07]  /*09c0*/  IMAD.MOV R22, RZ, RZ, -R18 ;  /* 0x000000ffff167224 */ /* 0x000fce00078e0a12 */
.L_x_493:
        /* <DEDUP_REMOVED lines=18> */
[----:B----4-:R-:W-:Y:S02]  /*0af0*/  ISETP.NE.AND P1, PT, R26, R29, PT ;  /* 0x0000001d1a00720c */ /* 0x010fe40003f25270 */
[----:B------:R-:W-:Y:S01]  /*0b00*/  IADD3 R26, PT, PT, R19, 0x1, RZ ;  /* 0x00000001131a7810 */ /* 0x000fe20007ffe0ff */
[----:B------:R-:W-:Y:S01]  /*0b10*/  @!P2 IMAD.MOV R26, RZ, RZ, R19 ;  /* 0x000000ffff1aa224 */ /* 0x000fe200078e0213 */
[----:B------:R0:W4:Y:S01]  /*0b20*/  LDG.E R29, desc[UR12][R2.64+0x1c] ;  /* 0x00001c0c021d7981 */ /* 0x000122000c1e1900 */
[----:B-----5:R-:W-:-:S03]  /*0b30*/  ISETP.NE.AND P4, PT, R24, R27, PT ;  /* 0x0000001b1800720c */ /* 0x020fc60003f85270 */
[----:B------:R-:W5:Y:S04]  /*0b40*/  LDG.E R19, desc[UR12][R4.64+0x18] ;  /* 0x0000180c04137981 */ /* 0x000f68000c1e1900 */
[----:B------:R-:W5:Y:S04]  /*0b50*/  LDG.E R24, desc[UR12][R2.64+0x18] ;  /* 0x0000180c02187981 */ /* 0x000f68000c1e1900 */
[----:B------:R-:W4:Y:S01]  /*0b60*/  LDG.E R27, desc[UR12][R4.64+0x1c] ;  /* 0x00001c0c041b7981 */ /* 0x000f22000c1e1900 */
[C---:B------:R-:W-:Y:S01]  /*0b70*/  VIADD R28, R26.reuse, 0x1 ;  /* 0x000000011a1c7836 */ /* 0x040fe20000000000 */
[----:B------:R-:W-:-:S05]  /*0b80*/  @!P3 IADD3 R28, PT, PT, R26, RZ, RZ ;  /* 0x000000ff1a1cb210 */ /* 0x000fca0007ffe0ff */
[----:B------:R-:W-:Y:S02]  /*0b90*/  VIADD R26, R28, 0x1 ;  /* 0x000000011c1a7836 */ /* 0x000fe40000000000 */
[----:B------:R-:W-:Y:S02]  /*0ba0*/  @!P4 IMAD.MOV R26, RZ, RZ, R28 ;  /* 0x000000ffff1ac224 */ /* 0x000fe400078e021c */
[----:B------:R-:W-:Y:S01]  /*0bb0*/  VIADD R22, R22, 0x8 ;  /* 0x0000000816167836 */ /* 0x000fe20000000000 */
[----:B------:R-:W-:Y:S01]  /*0bc0*/  IADD3 R9, PT, PT, R9, 0x8, RZ ;  /* 0x0000000809097810 */ /* 0x000fe20007ffe0ff */
[----:B------:R-:W-:Y:S01]  /*0bd0*/  VIADD R7, R7, 0x8 ;  /* 0x0000000807077836 */ /* 0x000fe20000000000 */
[----:B--2---:R-:W-:Y:S02]  /*0be0*/  ISETP.NE.AND P2, PT, R6, R23, PT ;  /* 0x000000170600720c */ /* 0x004fe40003f45270 */
[----:B------:R-:W-:Y:S01]  /*0bf0*/  IADD3 R6, PT, PT, R26, 0x1, RZ ;  /* 0x000000011a067810 */ /* 0x000fe20007ffe0ff */
[----:B------:R-:W-:Y:S01]  /*0c00*/  @!P1 IMAD.MOV R6, RZ, RZ, R26 ;  /* 0x000000ffff069224 */ /* 0x000fe200078e021a */
[----:B---3--:R-:W-:-:S03]  /*0c10*/  ISETP.NE.AND P1, PT, R8, R25, PT ;  /* 0x000000190800720c */ /* 0x008fc60003f25270 */
[----:B------:R-:W-:-:S06]  /*0c20*/  VIADD R8, R6, 0x1 ;  /* 0x0000000106087836 */ /* 0x000fcc0000000000 */
[----:B------:R-:W-:Y:S02]  /*0c30*/  @!P2 IADD3 R8, PT, PT, R6, RZ, RZ ;  /* 0x000000ff0608a210 */ /* 0x000fe40007ffe0ff */
[----:B-----5:R-:W-:-:S03]  /*0c40*/  ISETP.NE.AND P2, PT, R19, R24, PT ;  /* 0x000000181300720c */ /* 0x020fc60003f45270 */
[----:B0-----:R-:W-:Y:S02]  /*0c50*/  VIADD R2, R8, 0x1 ;  /* 0x0000000108027836 */ /* 0x001fe40000000000 */
[----:B------:R-:W-:Y:S01]  /*0c60*/  @!P1 IMAD.MOV R2, RZ, RZ, R8 ;  /* 0x000000ffff029224 */ /* 0x000fe200078e0208 */
[----:B----4-:R-:W-:-:S04]  /*0c70*/  ISETP.NE.AND P1, PT, R27, R29, PT ;  /* 0x0000001d1b00720c */ /* 0x010fc80003f25270 */
[----:B------:R-:W-:-:S03]  /*0c80*/  IADD3 R3, PT, PT, R2, 0x1, RZ ;  /* 0x0000000102037810 */ /* 0x000fc60007ffe0ff */
[----:B------:R-:W-:Y:S01]  /*0c90*/  @!P2 IMAD.MOV R3, RZ, RZ, R2 ;  /* 0x000000ffff03a224 */ /* 0x000fe200078e0202 */
[----:B------:R-:W-:-:S04]  /*0ca0*/  ISETP.NE.AND P2, PT, R22, RZ, PT ;  /* 0x000000ff1600720c */ /* 0x000fc80003f45270 */
[----:B------:R-:W-:Y:S01]  /*0cb0*/  IADD3 R19, PT, PT, R3, 0x1, RZ ;  /* 0x0000000103137810 */ /* 0x000fe20007ffe0ff */
[----:B------:R-:W-:-:S08]  /*0cc0*/  @!P1 IMAD.MOV R19, RZ, RZ, R3 ;  /* 0x000000ffff139224 */ /* 0x000fd000078e0203 */
[----:B------:R-:W-:Y:S05]  /*0cd0*/  @P2 BRA `(.L_x_493) ;  /* 0xfffffffc003c2947 */ /* 0x000fea000383ffff */
.L_x_492:
[----:B------:R-:W-:-:S13]  /*0ce0*/  ISETP.NE.AND P1, PT, R20, RZ, PT ;  /* 0x000000ff1400720c */ /* 0x000fda0003f25270 */
[----:B------:R-:W-:Y:S05]  /*0cf0*/  @!P1 BRA `(.L_x_491) ;  /* 0x0000000400049947 */ /* 0x000fea0003800000 */
[----:B------:R-:W-:Y:S02]  /*0d00*/  ISETP.GE.U32.AND P2, PT, R20, 0x4, PT ;  /* 0x000000041400780c */ /* 0x000fe40003f46070 */
[----:B------:R-:W-:-:S04]  /*0d10*/  LOP3.LUT R8, R10, 0x3, RZ, 0xc0, !PT ;  /* 0x000000030a087812 */ /* 0x000fc800078ec0ff */
[----:B------:R-:W-:-:S07]  /*0d20*/  ISETP.NE.AND P1, PT, R8, RZ, PT ;  /* 0x000000ff0800720c */ /* 0x000fce0003f25270 */
[----:B------:R-:W-:Y:S06]  /*0d30*/  @!P2 BRA `(.L_x_494) ;  /* 0x00000000006ca947 */ /* 0x000fec0003800000 */
[----:B------:R-:W0:Y:S01]  /*0d40*/  LDC.64 R4, c[0x0][0x388] ;  /* 0x0000e200ff047b82 */ /* 0x000e220000000a00 */
[----:B------:R-:W-:Y:S02]  /*0d50*/  IMAD.IADD R7, R21, 0x1, R18 ;  /* 0x0000000115077824 */ /* 0x000fe400078e0212 */
[----:B------:R-:W-:-:S05]  /*0d60*/  IMAD.IADD R9, R18, 0x1, R17 ;  /* 0x0000000112097824 */ /* 0x000fca00078e0211 */
[----:B------:R-:W1:Y:S01]  /*0d70*/  LDC.64 R2, c[0x0][0x380] ;  /* 0x0000e000ff027b82 */ /* 0x000e620000000a00 */
[----:B0-----:R-:W-:-:S05]  /*0d80*/  IMAD.WIDE R4, R7, 0x4, R4 ;  /* 0x0000000407047825 */ /* 0x001fca00078e0204 */
[----:B------:R-:W2:Y:S01]  /*0d90*/  LDG.E R6, desc[UR12][R4.64] ;  /* 0x0000000c04067981 */ /* 0x000ea2000c1e1900 */
[----:B-1----:R-:W-:-:S03]  /*0da0*/  IMAD.WIDE R2, R9, 0x4, R2 ;  /* 0x0000000409027825 */ /* 0x002fc600078e0202 */
[----:B------:R-:W3:Y:S04]  /*0db0*/  LDG.E R22, desc[UR12][R4.64+0x8] ;  /* 0x0000080c04167981 */ /* 0x000ee8000c1e1900 */
[----:B------:R-:W2:Y:S04]  /*0dc0*/  LDG.E R7, desc[UR12][R2.64] ;  /* 0x0000000c02077981 */ /* 0x000ea8000c1e1900 */
[----:B------:R-:W4:Y:S04]  /*0dd0*/  LDG.E R9, desc[UR12][R4.64+0x4] ;  /* 0x0000040c04097981 */ /* 0x000f28000c1e1900 */
[----:B------:R-:W4:Y:S04]  /*0de0*/  LDG.E R20, desc[UR12][R2.64+0x4] ;  /* 0x0000040c02147981 */ /* 0x000f28000c1e1900 */
[----:B------:R-:W3:Y:S04]  /*0df0*/  LDG.E R23, desc[UR12][R2.64+0x8] ;  /* 0x0000080c02177981 */ /* 0x000ee8000c1e1900 */
[----:B------:R-:W5:Y:S04]  /*0e00*/  LDG.E R24, desc[UR12][R4.64+0xc] ;  /* 0x00000c0c04187981 */ /* 0x000f68000c1e1900 */
[----:B------:R-:W5:Y:S01]  /*0e10*/  LDG.E R25, desc[UR12][R2.64+0xc] ;  /* 0x00000c0c02197981 */ /* 0x000f62000c1e1900 */
[----:B------:R-:W-:Y:S01]  /*0e20*/  VIADD R18, R18, 0x4 ;  /* 0x0000000412127836 */ /* 0x000fe20000000000 */
[----:B--2---:R-:W-:-:S02]  /*0e30*/  ISETP.NE.AND P2, PT, R6, R7, PT ;  /* 0x000000070600720c */ /* 0x004fc40003f45270 */
[----:B------:R-:W-:Y:S02]  /*0e40*/  IADD3 R6, PT, PT, R19, 0x1, RZ ;  /* 0x0000000113067810 */ /* 0x000fe40007ffe0ff */
[----:B----4-:R-:W-:-:S09]  /*0e50*/  ISETP.NE.AND P3, PT, R9, R20, PT ;  /* 0x000000140900720c */ /* 0x010fd20003f65270 */
[----:B------:R-:W-:Y:S01]  /*0e60*/  @!P2 IMAD.MOV R6, RZ, RZ, R19 ;  /* 0x000000ffff06a224 */ /* 0x000fe200078e0213 */
[----:B---3--:R-:W-:-:S03]  /*0e70*/  ISETP.NE.AND P2, PT, R22, R23, PT ;  /* 0x000000171600720c */ /* 0x008fc60003f45270 */
[C---:B------:R-:W-:Y:S01]  /*0e80*/  VIADD R7, R6.reuse, 0x1 ;  /* 0x0000000106077836 */ /* 0x040fe20000000000 */
[----:B------:R-:W-:Y:S02]  /*0e90*/  @!P3 IADD3 R7, PT, PT, R6, RZ, RZ ;  /* 0x000000ff0607b210 */ /* 0x000fe40007ffe0ff */
[----:B-----5:R-:W-:-:S03]  /*0ea0*/  ISETP.NE.AND P3, PT, R24, R25, PT ;  /* 0x000000191800720c */ /* 0x020fc60003f65270 */
[----:B------:R-:W-:-:S04]  /*0eb0*/  VIADD R6, R7, 0x1 ;  /* 0x0000000107067836 */ /* 0x000fc80000000000 */
[----:B------:R-:W-:-:S05]  /*0ec0*/  @!P2 IMAD.MOV R6, RZ, RZ, R7 ;  /* 0x000000ffff06a224 */ /* 0x000fca00078e0207 */
[----:B------:R-:W-:Y:S01]  /*0ed0*/  IADD3 R19, PT, PT, R6, 0x1, RZ ;  /* 0x0000000106137810 */ /* 0x000fe20007ffe0ff */
[----:B------:R-:W-:-:S07]  /*0ee0*/  @!P3 IMAD.MOV R19, RZ, RZ, R6 ;  /* 0x000000ffff13b224 */ /* 0x000fce00078e0206 */
.L_x_494:
        /* <DEDUP_REMOVED lines=8> */
[----:B0-----:R-:W-:Y:S02]  /*0f70*/  @P2 IMAD.WIDE R2, R7, 0x4, R2 ;  /* 0x0000000407022825 */ /* 0x001fe400078e0202 */
[----:B------:R-:W0:Y:S02]  /*0f80*/  LDC.64 R6, c[0x0][0x388] ;  /* 0x0000e200ff067b82 */ /* 0x000e240000000a00 */
[----:B------:R-:W-:Y:S01]  /*0f90*/  @P2 VIADD R18, R18, 0x2 ;  /* 0x0000000212122836 */ /* 0x000fe20000000000 */
[----:B------:R-:W2:Y:S01]  /*0fa0*/  @P2 LDG.E R23, desc[UR12][R2.64] ;  /* 0x0000000c02172981 */ /* 0x000ea2000c1e1900 */
[----:B-1----:R-:W-:-:S03]  /*0fb0*/  @P2 IMAD.WIDE R4, R9, 0x4, R4 ;  /* 0x0000000409042825 */ /* 0x002fc600078e0204 */
[----:B------:R-:W3:Y:S01]  /*0fc0*/  @P2 LDG.E R22, desc[UR12][R2.64+0x4] ;  /* 0x0000040c02162981 */ /* 0x000ee2000c1e1900 */
[----:B------:R-:W1:Y:S03]  /*0fd0*/  LDC.64 R8, c[0x0][0x380] ;  /* 0x0000e000ff087b82 */ /* 0x000e660000000a00 */
[----:B------:R-:W2:Y:S01]  /*0fe0*/  @P2 LDG.E R20, desc[UR12][R4.64] ;  /* 0x0000000c04142981 */ /* 0x000ea2000c1e1900 */
[----:B------:R-:W-:Y:S01]  /*0ff0*/  @!P1 IADD3 R25, PT, PT, R21, R18, RZ ;  /* 0x0000001215199210 */ /* 0x000fe20007ffe0ff */
[----:B------:R-:W-:Y:S02]  /*1000*/  @!P1 IMAD.IADD R17, R18, 0x1, R17 ;  /* 0x0000000112119824 */ /* 0x000fe400078e0211 */
[----:B------:R-:W3:Y:S02]  /*1010*/  @P2 LDG.E R27, desc[UR12][R4.64+0x4] ;  /* 0x0000040c041b2981 */ /* 0x000ee4000c1e1900 */
[----:B0-----:R-:W-:-:S06]  /*1020*/  @!P1 IMAD.WIDE R6, R25, 0x4, R6 ;  /* 0x0000000419069825 */ /* 0x001fcc00078e0206 */
[----:B------:R-:W4:Y:S01]  /*1030*/  @!P1 LDG.E R6, desc[UR12][R6.64] ;  /* 0x0000000c06069981 */ /* 0x000f22000c1e1900 */
[----:B-1----:R-:W-:-:S06]  /*1040*/  @!P1 IMAD.WIDE R8, R17, 0x4, R8 ;  /* 0x0000000411089825 */ /* 0x002fcc00078e0208 */
[----:B------:R-:W4:Y:S01]  /*1050*/  @!P1 LDG.E R9, desc[UR12][R8.64] ;  /* 0x0000000c08099981 */ /* 0x000f22000c1e1900 */
[----:B------:R-:W-:Y:S01]  /*1060*/  @P2 VIADD R17, R19, 0x1 ;  /* 0x0000000113112836 */ /* 0x000fe20000000000 */
[----:B--2---:R-:W-:Y:S02]  /*1070*/  ISETP.NE.OR P4, PT, R23, R20, !P2 ;  /* 0x000000141700720c */ /* 0x004fe40005785670 */
[----:B---3--:R-:W-:-:S11]  /*1080*/  ISETP.NE.OR P3, PT, R22, R27, !P2 ;  /* 0x0000001b1600720c */ /* 0x008fd60005765670 */
[----:B------:R-:W-:-:S05]  /*1090*/  @!P4 IADD3 R17, PT, PT, R19, RZ, RZ ;  /* 0x000000ff1311c210 */ /* 0x000fca0007ffe0ff */
[----:B------:R-:W-:Y:S02]  /*10a0*/  @P2 VIADD R2, R17, 0x1 ;  /* 0x0000000111022836 */ /* 0x000fe40000000000 */
[----:B------:R-:W-:Y:S01]  /*10b0*/  @!P3 IMAD.MOV R2, RZ, RZ, R17 ;  /* 0x000000ffff02b224 */ /* 0x000fe200078e0211 */
[----:B----4-:R-:W-:-:S04]  /*10c0*/  ISETP.NE.OR P4, PT, R6, R9, P1 ;  /* 0x000000090600720c */ /* 0x010fc80000f85670 */
[----:B------:R-:W-:-:S05]  /*10d0*/  @P2 MOV R19, R2 ;  /* 0x0000000200132202 */ /* 0x000fca0000000f00 */
[----:B------:R-:W-:-:S04]  /*10e0*/  @!P1 VIADD R2, R19, 0x1 ;  /* 0x0000000113029836 */ /* 0x000fc80000000000 */
[----:B------:R-:W-:-:S05]  /*10f0*/  @!P4 IMAD.MOV R2, RZ, RZ, R19 ;  /* 0x000000ffff02c224 */ /* 0x000fca00078e0213 */
[----:B------:R-:W-:-:S07]  /*1100*/  @!P1 MOV R19, R2 ;  /* 0x0000000200139202 */ /* 0x000fce0000000f00 */
.L_x_491:
[----:B------:R-:W0:Y:S01]  /*1110*/  S2UR UR5, SR_CgaCtaId ;  /* 0x00000000000579c3 */ /* 0x000e220000008800 */
[----:B------:R-:W-:Y:S01]  /*1120*/  UMOV UR4, 0x400 ;  /* 0x0000040000047882 */ /* 0x000fe20000000000 */
[----:B------:R-:W-:Y:S01]  /*1130*/  IMAD.IADD R19, R19, 0x1, R16 ;  /* 0x0000000113137824 */ /* 0x000fe200078e0210 */
        /* <DEDUP_REMOVED lines=9> */
[----:B------:R-:W0:Y:S08]  /*11d0*/  LDC.64 R4, c[0x0][0x398] ;  /* 0x0000e600ff047b82 */ /* 0x000e300000000a00 */
[----:B------:R-:W1:Y:S01]  /*11e0*/  LDC.64 R2, c[0x0][0x390] ;  /* 0x0000e400ff027b82 */ /* 0x000e620000000a00 */
[----:B0-----:R-:W-:-:S06]  /*11f0*/  IMAD.WIDE R4, R13, 0x4, R4 ;  /* 0x000000040d047825 */ /* 0x001fcc00078e0204 */
[----:B------:R-:W2:Y:S01]  /*1200*/  LDG.E R5, desc[UR12][R4.64] ;  /* 0x0000000c04057981 */ /* 0x000ea2000c1e1900 */
[----:B-1----:R-:W-:-:S05]  /*1210*/  IMAD.WIDE R2, R0, 0x4, R2 ;  /* 0x0000000400027825 */ /* 0x002fca00078e0202 */
[----:B------:R-:W2:Y:S02]  /*1220*/  LDG.E R0, desc[UR12][R2.64] ;  /* 0x0000000c02007981 */ /* 0x000ea4000c1e1900 */
[----:B--2---:R-:W-:-:S13]  /*1230*/  ISETP.GT.AND P1, PT, R0, R5, PT ;  /* 0x000000050000720c */ /* 0x004fda0003f24270 */
[----:B------:R-:W-:Y:S05]  /*1240*/  @P1 EXIT ;  /* 0x000000000000194d */ /* 0x000fea0003800000 */
[----:B------:R0:W-:Y:S01]  /*1250*/  STG.E desc[UR12][R2.64], R5 ;  /* 0x0000000502007986 */ /* 0x0001e2000c10190c */
[----:B------:R-:W-:Y:S05]  /*1260*/  @!P0 EXIT ;  /* 0x000000000000894d */ /* 0x000fea0003800000 */
[C---:B------:R-:W-:Y:S01]  /*1270*/  ISETP.GE.U32.AND P0, PT, R10.reuse, 0x4, PT ;  /* 0x000000040a00780c */ /* 0x040fe20003f06070 */
[----:B------:R-:W-:Y:S01]  /*1280*/  IMAD.MOV.U32 R11, RZ, RZ, RZ ;  /* 0x000000ffff0b7224 */ /* 0x000fe200078e00ff */
[----:B------:R-:W-:-:S04]  /*1290*/  LOP3.LUT R16, R10, 0x3, RZ, 0xc0, !PT ;  /* 0x000000030a107812 */ /* 0x000fc800078ec0ff */
[----:B------:R-:W-:-:S07]  /*12a0*/  ISETP.NE.AND P1, PT, R16, RZ, PT ;  /* 0x000000ff1000720c */ /* 0x000fce0003f25270 */
[----:B------:R-:W-:Y:S06]  /*12b0*/  @!P0 BRA `(.L_x_496) ;  /* 0x0000000000708947 */ /* 0x000fec0003800000 */
[----:B------:R-:W1:Y:S01]  /*12c0*/  LDCU.128 UR4, c[0x0][0x380] ;  /* 0x00007000ff0477ac */ /* 0x000e620008000c00 */
[----:B------:R-:W-:Y:S01]  /*12d0*/  LOP3.LUT R11, R10, 0x7ffffffc, RZ, 0xc0, !PT ;  /* 0x7ffffffc0a0b7812 */ /* 0x000fe200078ec0ff */
[----:B------:R-:W-:Y:S01]  /*12e0*/  IMAD.MOV.U32 R9, RZ, RZ, R14 ;  /* 0x000000ffff097224 */ /* 0x000fe200078e000e */
[----:B------:R-:W-:-:S03]  /*12f0*/  MOV R7, R12 ;  /* 0x0000000c00077202 */ /* 0x000fc60000000f00 */
[----:B------:R-:W-:Y:S01]  /*1300*/  IMAD.MOV R0, RZ, RZ, -R11 ;  /* 0x000000ffff007224 */ /* 0x000fe200078e0a0b */
[----:B-1----:R-:W-:Y:S02]  /*1310*/  UIADD3 UR6, UP0, UPT, UR6, 0x8, URZ ;  /* 0x0000000806067890 */ /* 0x002fe4000ff1e0ff */
[----:B------:R-:W-:Y:S02]  /*1320*/  UIADD3 UR4, UP1, UPT, UR4, 0x8, URZ ;  /* 0x0000000804047890 */ /* 0x000fe4000ff3e0ff */
[----:B------:R-:W-:Y:S02]  /*1330*/  UIADD3.X UR7, UPT, UPT, URZ, UR7, URZ, UP0, !UPT ;  /* 0x00000007ff077290 */ /* 0x000fe400087fe4ff */
[----:B------:R-:W-:-:S12]  /*1340*/  UIADD3.X UR5, UPT, UPT, URZ, UR5, URZ, UP1, !UPT ;  /* 0x00000005ff057290 */ /* 0x000fd80008ffe4ff */
.L_x_497:
[----:B0-----:R-:W-:Y:S01]  /*1350*/  MOV R2, UR6 ;  /* 0x0000000600027c02 */ /* 0x001fe20008000f00 */
[----:B------:R-:W-:-:S04]  /*1360*/  IMAD.U32 R3, RZ, RZ, UR7 ;  /* 0x00000007ff037e24 */ /* 0x000fc8000f8e00ff */
[----:B------:R-:W-:-:S05]  /*1370*/  IMAD.WIDE R2, R9, 0x4, R2 ;  /* 0x0000000409027825 */ /* 0x000fca00078e0202 */
[----:B-1----:R-:W2:Y:S01]  /*1380*/  LDG.E R13, desc[UR12][R2.64+-0x8] ;  /* 0xfffff80c020d7981 */ /* 0x002ea2000c1e1900 */
[----:B------:R-:W-:Y:S01]  /*1390*/  MOV R5, UR5 ;  /* 0x0000000500057c02 */ /* 0x000fe20008000f00 */
[----:B------:R-:W-:-:S04]  /*13a0*/  IMAD.U32 R4, RZ, RZ, UR4 ;  /* 0x00000004ff047e24 */ /* 0x000fc8000f8e00ff */
        /* <DEDUP_REMOVED lines=13> */
.L_x_496:
[----:B------:R-:W-:Y:S05]  /*1480*/  @!P1 EXIT ;  /* 0x000000000000994d */ /* 0x000fea0003800000 */
[----:B------:R-:W2:Y:S01]  /*1490*/  LDC.64 R6, c[0x0][0x380] ;  /* 0x0000e000ff067b82 */ /* 0x000ea20000000a00 */
[----:B-1----:R-:W-:Y:S01]  /*14a0*/  IADD3 R13, PT, PT, R12, R11, RZ ;  /* 0x0000000b0c0d7210 */ /* 0x002fe20007ffe0ff */
[----:B------:R-:W-:Y:S01]  /*14b0*/  IMAD.IADD R11, R14, 0x1, R11 ;  /* 0x000000010e0b7824 */ /* 0x000fe200078e020b */
[----:B------:R-:W-:-:S05]  /*14c0*/  IADD3 R0, PT, PT, -R16, RZ, RZ ;  /* 0x000000ff10007210 */ /* 0x000fca0007ffe1ff */
[----:B------:R-:W1:Y:S02]  /*14d0*/  LDC.64 R8, c[0x0][0x388] ;  /* 0x0000e200ff087b82 */ /* 0x000e640000000a00 */
.L_x_498:
[----:B01----:R-:W-:-:S06]  /*14e0*/  IMAD.WIDE R4, R11, 0x4, R8 ;  /* 0x000000040b047825 */ /* 0x003fcc00078e0208 */
[----:B------:R-:W3:Y:S01]  /*14f0*/  LDG.E R5, desc[UR12][R4.64] ;  /* 0x0000000c04057981 */ /* 0x000ee2000c1e1900 */
[----:B------:R-:W-:Y:S02]  /*1500*/  VIADD R0, R0, 0x1 ;  /* 0x0000000100007836 */ /* 0x000fe40000000000 */
[----:B--2---:R-:W-:-:S03]  /*1510*/  IMAD.WIDE R2, R13, 0x4, R6 ;  /* 0x000000040d027825 */ /* 0x004fc600078e0206 */
[----:B------:R-:W-:Y:S02]  /*1520*/  ISETP.NE.AND P0, PT, R0, RZ, PT ;  /* 0x000000ff0000720c */ /* 0x000fe40003f05270 */
[----:B---3--:R0:W-:Y:S11]  /*1530*/  STG.E desc[UR12][R2.64], R5 ;  /* 0x0000000502007986 */ /* 0x0081f6000c10190c */
[----:B------:R-:W-:Y:S05]  /*1540*/  @!P0 EXIT ;  /* 0x000000000000894d */ /* 0x000fea0003800000 */
[----:B------:R-:W-:Y:S01]  /*1550*/  IADD3 R13, PT, PT, R13, 0x1, RZ ;  /* 0x000000010d0d7810 */ /* 0x000fe20007ffe0ff */
[----:B------:R-:W-:Y:S01]  /*1560*/  VIADD R11, R11, 0x1 ;  /* 0x000000010b0b7836 */ /* 0x000fe20000000000 */
[----:B------:R-:W-:Y:S06]  /*1570*/  BRA `(.L_x_498) ;  /* 0xfffffffc00d87947 */ /* 0x000fec000383ffff */
.L_x_495:
        /* <DEDUP_REMOVED lines=11> */
[----:B------:R-:W-:Y:S01]  /*1630*/  HFMA2 R0, -RZ, RZ, 0, 0 ;  /* 0x00000000ff007431 */ /* 0x000fe200000001ff */
        /* <DEDUP_REMOVED lines=12> */
.L_x_500:
[----:B------:R-:W-:Y:S01]  /*1700*/  MOV R2, UR4 ;  /* 0x0000000400027c02 */ /* 0x000fe20008000f00 */
[----:B0-----:R-:W-:-:S04]  /*1710*/  IMAD.U32 R3, RZ, RZ, UR5 ;  /* 0x00000005ff037e24 */ /* 0x001fc8000f8e00ff */
        /* <DEDUP_REMOVED lines=17> */
.L_x_499:
[----:B------:R-:W-:Y:S05]  /*1830*/  @!P1 EXIT ;  /* 0x000000000000994d */ /* 0x000fea0003800000 */
[----:B------:R-:W2:Y:S01]  /*1840*/  LDC.64 R6, c[0x0][0x380] ;  /* 0x0000e000ff067b82 */ /* 0x000ea20000000a00 */
[----:B-1----:R-:W-:Y:S01]  /*1850*/  IMAD.IADD R11, R12, 0x1, R0 ;  /* 0x000000010c0b7824 */ /* 0x002fe200078e0200 */
[----:B------:R-:W-:Y:S01]  /*1860*/  IADD3 R21, PT, PT, R21, R0, RZ ;  /* 0x0000000015157210 */ /* 0x000fe20007ffe0ff */
[----:B------:R-:W-:-:S05]  /*1870*/  IMAD.MOV R0, RZ, RZ, -R14 ;  /* 0x000000ffff007224 */ /* 0x000fca00078e0a0e */
[----:B------:R-:W1:Y:S02]  /*1880*/  LDC.64 R8, c[0x0][0x388] ;  /* 0x0000e200ff087b82 */ /* 0x000e640000000a00 */
.L_x_501:
[----:B01-3--:R-:W-:-:S06]  /*1890*/  IMAD.WIDE R4, R21, 0x4, R8 ;  /* 0x0000000415047825 */ /* 0x00bfcc00078e0208 */
[----:B------:R-:W3:Y:S01]  /*18a0*/  LDG.E R5, desc[UR12][R4.64] ;  /* 0x0000000c04057981 */ /* 0x000ee2000c1e1900 */
[----:B--2---:R-:W-:Y:S01]  /*18b0*/  IMAD.WIDE R2, R11, 0x4, R6 ;  /* 0x000000040b027825 */ /* 0x004fe200078e0206 */
[----:B------:R-:W-:Y:S02]  /*18c0*/  IADD3 R0, PT, PT, R0, 0x1, RZ ;  /* 0x0000000100007810 */ /* 0x000fe40007ffe0ff */
[----:B------:R-:W-:Y:S01]  /*18d0*/  IADD3 R21, PT, PT, R21, 0x1, RZ ;  /* 0x0000000115157810 */ /* 0x000fe20007ffe0ff */
[----:B------:R-:W-:Y:S01]  /*18e0*/  VIADD R11, R11, 0x1 ;  /* 0x000000010b0b7836 */ /* 0x000fe20000000000 */
[----:B------:R-:W-:Y:S01]  /*18f0*/  ISETP.NE.AND P0, PT, R0, RZ, PT ;  /* 0x000000ff0000720c */ /* 0x000fe20003f05270 */
[----:B---3--:R3:W-:-:S12]  /*1900*/  STG.E desc[UR12][R2.64], R5 ;  /* 0x0000000502007986 */ /* 0x0087d8000c10190c */
[----:B------:R-:W-:Y:S05]  /*1910*/  @P0 BRA `(.L_x_501) ;  /* 0xfffffffc00dc0947 */ /* 0x000fea000383ffff */
[----:B------:R-:W-:Y:S05]  /*1920*/  EXIT ;  /* 0x000000000000794d */ /* 0x000fea0003800000 */
.L_x_502:
        /* <DEDUP_REMOVED lines=13> */
.L_x_524:


//--------------------- .text.createChildren      --------------------------
	.section	.text.createChildren,"ax",@progbits
	.align	128
        .global         createChildren
        .type           createChildren,@function
        .size           createChildren,(.L_x_525 - createChildren)
        .other          createChildren,@"STO_CUDA_ENTRY STV_DEFAULT"
createChildren:
.text.createChildren:
[----:B------:R-:W-:Y:S01]  /*0000*/  LDC R1, c[0x0][0x37c] ;  /* 0x0000df00ff017b82 */ /* 0x000fe20000000800 */
[----:B------:R-:W0:Y:S01]  /*0010*/  S2R R0, SR_CTAID.X ;  /* 0x0000000000007919 */ /* 0x000e220000002500 */
[----:B------:R-:W0:Y:S06]  /*0020*/  LDCU UR4, c[0x0][0x360] ;  /* 0x00006c00ff0477ac */ /* 0x000e2c0008000800 */
[----:B------:R-:W1:Y:S01]  /*0030*/  LDC.64 R4, c[0x0][0x398] ;  /* 0x0000e600ff047b82 */ /* 0x000e620000000a00 */
[----:B------:R-:W0:Y:S01]  /*0040*/  S2R R3, SR_TID.X ;  /* 0x0000000000037919 */ /* 0x000e220000002100 */
[----:B------:R-:W2:Y:S01]  /*0050*/  LDCU.64 UR6, c[0x0][0x358] ;  /* 0x00006b00ff0677ac */ /* 0x000ea20008000a00 */
[----:B0-----:R-:W-:-:S05]  /*0060*/  IMAD R0, R0, UR4, R3 ;  /* 0x0000000400007c24 */ /* 0x001fca000f8e0203 */
[----:B------:R-:W0:Y:S01]  /*0070*/  LDC R3, c[0x3][0x5468] ;  /* 0x00d51a00ff037b82 */ /* 0x000e220000000800 */
[----:B-1----:R-:W-:-:S05]  /*0080*/  IMAD.WIDE R4, R0, 0x4, R4 ;  /* 0x0000000400047825 */ /* 0x002fca00078e0204 */
[----:B--2---:R1:W5:Y:S01]  /*0090*/  LDG.E R2, desc[UR6][R4.64] ;  /* 0x0000000604027981 */ /* 0x004362000c1e1900 */
[----:B0-----:R-:W-:-:S13]  /*00a0*/  ISETP.GE.AND P0, PT, R3, 0x2, PT ;  /* 0x000000020300780c */ /* 0x001fda0003f06270 */
[----:B-1----:R-:W-:Y:S05]  /*00b0*/  @!P0 BRA `(.L_x_503) ;  /* 0x0000000c00a08947 */ /* 0x002fea0003800000 */
[----:B------:R-:W-:Y:S01]  /*00c0*/  ISETP.GE.U32.AND P0, PT, R3, 0x8, PT ;  /* 0x000000080300780c */ /* 0x000fe20003f06070 */
[----:B------:R-:W-:Y:S01]  /*00d0*/  HFMA2 R6, -RZ, RZ, 0, 0 ;  /* 0x00000000ff067431 */ /* 0x000fe200000001ff */
[----:B------:R-:W-:-:S04]  /*00e0*/  SHF.R.U32.HI R4, RZ, 0x1, R3 ;  /* 0x00000001ff047819 */ /* 0x000fc80000011603 */
[----:B------:R-:W-:-:S07]  /*00f0*/  LOP3.LUT R7, R4, 0x3, RZ, 0xc0, !PT ;  /* 0x0000000304077812 */ /* 0x000fce00078ec0ff */
[----:B------:R-:W-:Y:S05]  /*0100*/  @!P0 BRA `(.L_x_504) ;  /* 0x0000000c003c8947 */ /* 0x000fea0003800000 */
[----:B------:R-:W0:Y:S01]  /*0110*/  LDCU.64 UR4, c[0x0][0x390] ;  /* 0x00007200ff0477ac */ /* 0x000e220008000a00 */
[----:B------:R-:W-:-:S04]  /*0120*/  LOP3.LUT R6, R4, 0x3ffffffc, RZ, 0xc0, !PT ;  /* 0x3ffffffc04067812 */ /* 0x000fc800078ec0ff */
[----:B------:R-:W-:-:S04]  /*0130*/  IADD3 R8, PT, PT, -R6, RZ, RZ ;  /* 0x000000ff06087210 */ /* 0x000fc80007ffe1ff */
[----:B------:R-:W-:Y:S01]  /*0140*/  ISETP.GE.AND P0, PT, R8, RZ, PT ;  /* 0x000000ff0800720c */ /* 0x000fe20003f06270 */
[----:B0-----:R-:W-:-:S04]  /*0150*/  UIADD3 UR4, UP0, UPT, UR4, 0x8, URZ ;  /* 0x0000000804047890 */ /* 0x001fc8000ff1e0ff */
[----:B------:R-:W-:Y:S02]  /*0160*/  UIADD3.X UR5, UPT, UPT, URZ, UR5, URZ, UP0, !UPT ;  /* 0x00000005ff057290 */ /* 0x000fe400087fe4ff */
[----:B------:R-:W-:-:S04]  /*0170*/  MOV R4, UR4 ;  /* 0x0000000400047c02 */ /* 0x000fc80008000f00 */
[----:B------:R-:W-:Y:S02]  /*0180*/  MOV R5, UR5 ;  /* 0x0000000500057c02 */ /* 0x000fe40008000f00 */
[----:B------:R-:W-:Y:S05]  /*0190*/  @P0 BRA `(.L_x_505) ;  /* 0x00000008009c0947 */ /* 0x000fea0003800000 */
[----:B------:R-:W-:Y:S02]  /*01a0*/  IADD3 R9, PT, PT, -R8, RZ, RZ ;  /* 0x000000ff08097210 */ /* 0x000fe40007ffe1ff */
[----:B------:R-:W-:Y:S02]  /*01b0*/  PLOP3.LUT P0, PT, PT, PT, PT, 0x80, 0x8 ;  /* 0x000000000008781c */ /* 0x000fe40003f0f070 */
[----:B------:R-:W-:-:S13]  /*01c0*/  ISETP.GT.AND P1, PT, R9, 0xc, PT ;  /* 0x0000000c0900780c */ /* 0x000fda0003f24270 */
[----:B------:R-:W-:Y:S05]  /*01d0*/  @!P1 BRA `(.L_x_506) ;  /* 0x0000000400a09947 */ /* 0x000fea0003800000 */
[----:B------:R-:W-:-:S13]  /*01e0*/  PLOP3.LUT P0, PT, PT, PT, PT, 0x8, 0x80 ;  /* 0x000000000080781c */ /* 0x000fda0003f0e170 */
.L_x_507:
[----:B------:R-:W2:Y:S01]  /*01f0*/  LDG.E R9, desc[UR6][R4.64+-0x8] ;  /* 0xfffff80604097981 */ /* 0x000ea2000c1e1900 */
[----:B-1----:R-:W0:Y:S08]  /*0200*/  LDC.64 R10, c[0x0][0x380] ;  /* 0x0000e000ff0a7b82 */ /* 0x002e300000000a00 */
[----:B------:R-:W1:Y:S01]  /*0210*/  LDC.64 R12, c[0x0][0x388] ;  /* 0x0000e200ff0c7b82 */ /* 0x000e620000000a00 */
[----:B--2---:R-:W-:-:S04]  /*0220*/  IMAD R9, R0, R3, R9 ;  /* 0x0000000300097224 */ /* 0x004fc800078e0209 */
[----:B0-----:R-:W-:-:S05]  /*0230*/  IMAD.WIDE R14, R9, 0x4, R10 ;  /* 0x00000004090e7825 */ /* 0x001fca00078e020a */
[----:B------:R-:W2:Y:S01]  /*0240*/  LDG.E R23, desc[UR6][R14.64] ;  /* 0x000000060e177981 */ /* 0x000ea2000c1e1900 */
[----:B-1----:R-:W-:-:S05]  /*0250*/  IMAD.WIDE R16, R9, 0x4, R12 ;  /* 0x0000000409107825 */ /* 0x002fca00078e020c */
[----:B--2---:R0:W-:Y:S04]  /*0260*/  STG.E desc[UR6][R16.64], R23 ;  /* 0x0000001710007986 */ /* 0x0041e8000c101906 */
[----:B------:R-:W2:Y:S02]  /*0270*/  LDG.E R9, desc[UR6][R4.64+-0x4] ;  /* 0xfffffc0604097981 */ /* 0x000ea4000c1e1900 */
[----:B--2---:R-:W-:-:S04]  /*0280*/  IMAD R9, R0, R3, R9 ;  /* 0x0000000300097224 */ /* 0x004fc800078e0209 */
[----:B------:R-:W-:-:S05]  /*0290*/  IMAD.WIDE R18, R9, 0x4, R10 ;  /* 0x0000000409127825 */ /* 0x000fca00078e020a */
[----:B------:R-:W2:Y:S01]  /*02a0*/  LDG.E R25, desc[UR6][R18.64] ;  /* 0x0000000612197981 */ /* 0x000ea2000c1e1900 */
[----:B------:R-:W-:-:S05]  /*02b0*/  IMAD.WIDE R20, R9, 0x4, R12 ;  /* 0x0000000409147825 */ /* 0x000fca00078e020c */
[----:B--2---:R1:W-:Y:S04]  /*02c0*/  STG.E desc[UR6][R20.64], R25 ;  /* 0x0000001914007986 */ /* 0x0043e8000c101906 */
[----:B------:R-:W2:Y:S02]  /*02d0*/  LDG.E R9, desc[UR6][R4.64] ;  /* 0x0000000604097981 */ /* 0x000ea4000c1e1900 */
[----:B--2---:R-:W-:-:S04]  /*02e0*/  IMAD R9, R0, R3, R9 ;  /* 0x0000000300097224 */ /* 0x004fc800078e0209 */
[----:B------:R-:W-:-:S05]  /*02f0*/  IMAD.WIDE R14, R9, 0x4, R10 ;  /* 0x00000004090e7825 */ /* 0x000fca00078e020a */
[----:B------:R-:W2:Y:S01]  /*0300*/  LDG.E R27, desc[UR6][R14.64] ;  /* 0x000000060e1b7981 */ /* 0x000ea2000c1e1900 */
[----:B0-----:R-:W-:-:S05]  /*0310*/  IMAD.WIDE R16, R9, 0x4, R12 ;  /* 0x0000000409107825 */ /* 0x001fca00078e020c */
[----:B--2---:R0:W-:Y:S04]  /*0320*/  STG.E desc[UR6][R16.64], R27 ;  /* 0x0000001b10007986 */ /* 0x0041e8000c101906 */
[----:B------:R-:W2:Y:S02]  /*0330*/  LDG.E R9, desc[UR6][R4.64+0x4] ;  /* 0x0000040604097981 */ /* 0x000ea4000c1e1900 */
[----:B--2---:R-:W-:-:S04]  /*0340*/  IMAD R9, R0, R3, R9 ;  /* 0x0000000300097224 */ /* 0x004fc800078e0209 */
[----:B------:R-:W-:-:S05]  /*0350*/  IMAD.WIDE R18, R9, 0x4, R10 ;  /* 0x0000000409127825 */ /* 0x000fca00078e020a */
[----:B------:R-:W2:Y:S01]  /*0360*/  LDG.E R23, desc[UR6][R18.64] ;  /* 0x0000000612177981 */ /* 0x000ea2000c1e1900 */
[----:B-1----:R-:W-:-:S05]  /*0370*/  IMAD.WIDE R20, R9, 0x4, R12 ;  /* 0x0000000409147825 */ /* 0x002fca00078e020c */
        /* <DEDUP_REMOVED lines=57> */
[----:B------:R-:W-:-:S06]  /*0710*/  IMAD.WIDE R18, R9, 0x4, R10 ;  /* 0x0000000409127825 */ /* 0x000fcc00078e020a */
[----:B------:R-:W2:Y:S01]  /*0720*/  LDG.E R19, desc[UR6][R18.64] ;  /* 0x0000000612137981 */ /* 0x000ea2000c1e1900 */
[----:B-1----:R-:W-:-:S05]  /*0730*/  IMAD.WIDE R20, R9, 0x4, R12 ;  /* 0x0000000409147825 */ /* 0x002fca00078e020c */
[----:B--2---:R1:W-:Y:S04]  /*0740*/  STG.E desc[UR6][R20.64], R19 ;  /* 0x0000001314007986 */ /* 0x0043e8000c101906 */
[----:B------:R-:W2:Y:S02]  /*0750*/  LDG.E R9, desc[UR6][R4.64+0x30] ;  /* 0x0000300604097981 */ /* 0x000ea4000c1e1900 */
[----:B--2---:R-:W-:-:S04]  /*0760*/  IMAD R9, R0, R3, R9 ;  /* 0x0000000300097224 */ /* 0x004fc800078e0209 */
[----:B------:R-:W-:-:S06]  /*0770*/  IMAD.WIDE R14, R9, 0x4, R10 ;  /* 0x00000004090e7825 */ /* 0x000fcc00078e020a */
[----:B------:R-:W2:Y:S01]  /*0780*/  LDG.E R15, desc[UR6][R14.64] ;  /* 0x000000060e0f7981 */ /* 0x000ea2000c1e1900 */
[----:B0-----:R-:W-:-:S05]  /*0790*/  IMAD.WIDE R16, R9, 0x4, R12 ;  /* 0x0000000409107825 */ /* 0x001fca00078e020c */
[----:B--2---:R1:W-:Y:S04]  /*07a0*/  STG.E desc[UR6][R16.64], R15 ;  /* 0x0000000f10007986 */ /* 0x0043e8000c101906 */
[----:B------:R-:W2:Y:S01]  /*07b0*/  LDG.E R9, desc[UR6][R4.64+0x34] ;  /* 0x0000340604097981 */ /* 0x000ea2000c1e1900 */
[----:B------:R-:W-:Y:S01]  /*07c0*/  IADD3 R8, PT, PT, R8, 0x10, RZ ;  /* 0x0000001008087810 */ /* 0x000fe20007ffe0ff */
[----:B--2---:R-:W-:-:S04]  /*07d0*/  IMAD R9, R0, R3, R9 ;  /* 0x0000000300097224 */ /* 0x004fc800078e0209 */
[----:B------:R-:W-:-:S06]  /*07e0*/  IMAD.WIDE R10, R9, 0x4, R10 ;  /* 0x00000004090a7825 */ /* 0x000fcc00078e020a */
[----:B------:R-:W2:Y:S01]  /*07f0*/  LDG.E R11, desc[UR6][R10.64] ;  /* 0x000000060a0b7981 */ /* 0x000ea2000c1e1900 */
[----:B------:R-:W-:Y:S01]  /*0800*/  ISETP.GE.AND P1, PT, R8, -0xc, PT ;  /* 0xfffffff40800780c */ /* 0x000fe20003f26270 */
[----:B------:R-:W-:Y:S01]  /*0810*/  IMAD.WIDE R12, R9, 0x4, R12 ;  /* 0x00000004090c7825 */ /* 0x000fe200078e020c */
[----:B------:R-:W-:-:S04]  /*0820*/  IADD3 R4, P2, PT, R4, 0x40, RZ ;  /* 0x0000004004047810 */ /* 0x000fc80007f5e0ff */
[----:B------:R-:W-:Y:S01]  /*0830*/  IADD3.X R5, PT, PT, RZ, R5, RZ, P2, !PT ;  /* 0x00000005ff057210 */ /* 0x000fe200017fe4ff */
[----:B--2---:R1:W-:Y:S06]  /*0840*/  STG.E desc[UR6][R12.64], R11 ;  /* 0x0000000b0c007986 */ /* 0x0043ec000c101906 */
[----:B------:R-:W-:Y:S05]  /*0850*/  @!P1 BRA `(.L_x_507) ;  /* 0xfffffff800649947 */ /* 0x000fea000383ffff */
.L_x_506:
[----:B------:R-:W-:-:S04]  /*0860*/  IADD3 R9, PT, PT, -R8, RZ, RZ ;  /* 0x000000ff08097210 */ /* 0x000fc80007ffe1ff */
[----:B------:R-:W-:-:S13]  /*0870*/  ISETP.GT.AND P1, PT, R9, 0x4, PT ;  /* 0x000000040900780c */ /* 0x000fda0003f24270 */
[----:B------:R-:W-:Y:S05]  /*0880*/  @!P1 BRA `(.L_x_508) ;  /* 0x0000000000d89947 */ /* 0x000fea0003800000 */
        /* <DEDUP_REMOVED lines=38> */
[----:B------:R-:W3:Y:S02]  /*0af0*/  LDG.E R9, desc[UR6][R4.64+0x10] ;  /* 0x0000100604097981 */ /* 0x000ee4000c1e1900 */
[----:B---3--:R-:W-:-:S04]  /*0b00*/  IMAD R9, R0, R3, R9 ;  /* 0x0000000300097224 */ /* 0x008fc800078e0209 */
[----:B------:R-:W-:-:S06]  /*0b10*/  IMAD.WIDE R14, R9, 0x4, R10 ;  /* 0x00000004090e7825 */ /* 0x000fcc00078e020a */
[----:B------:R-:W3:Y:S01]  /*0b20*/  LDG.E R15, desc[UR6][R14.64] ;  /* 0x000000060e0f7981 */ /* 0x000ee2000c1e1900 */
[----:B0-----:R-:W-:-:S05]  /*0b30*/  IMAD.WIDE R16, R9, 0x4, R12 ;  /* 0x0000000409107825 */ /* 0x001fca00078e020c */
[----:B---3--:R2:W-:Y:S04]  /*0b40*/  STG.E desc[UR6][R16.64], R15 ;  /* 0x0000000f10007986 */ /* 0x0085e8000c101906 */
[----:B------:R-:W3:Y:S02]  /*0b50*/  LDG.E R9, desc[UR6][R4.64+0x14] ;  /* 0x0000140604097981 */ /* 0x000ee4000c1e1900 */
[----:B---3--:R-:W-:-:S04]  /*0b60*/  IMAD R9, R0, R3, R9 ;  /* 0x0000000300097224 */ /* 0x008fc800078e0209 */
[----:B------:R-:W-:-:S06]  /*0b70*/  IMAD.WIDE R10, R9, 0x4, R10 ;  /* 0x00000004090a7825 */ /* 0x000fcc00078e020a */
[----:B------:R-:W3:Y:S01]  /*0b80*/  LDG.E R11, desc[UR6][R10.64] ;  /* 0x000000060a0b7981 */ /* 0x000ee2000c1e1900 */
[----:B------:R-:W-:Y:S01]  /*0b90*/  IMAD.WIDE R12, R9, 0x4, R12 ;  /* 0x00000004090c7825 */ /* 0x000fe200078e020c */
[----:B------:R-:W-:Y:S02]  /*0ba0*/  IADD3 R4, P1, PT, R4, 0x20, RZ ;  /* 0x0000002004047810 */ /* 0x000fe40007f3e0ff */
[----:B------:R-:W-:Y:S02]  /*0bb0*/  PLOP3.LUT P0, PT, PT, PT, PT, 0x8, 0x80 ;  /* 0x000000000080781c */ /* 0x000fe40003f0e170 */
[----:B------:R-:W-:Y:S02]  /*0bc0*/  IADD3.X R5, PT, PT, RZ, R5, RZ, P1, !PT ;  /* 0x00000005ff057210 */ /* 0x000fe40000ffe4ff */
[----:B------:R-:W-:Y:S01]  /*0bd0*/  IADD3 R8, PT, PT, R8, 0x8, RZ ;  /* 0x0000000808087810 */ /* 0x000fe20007ffe0ff */
[----:B---3--:R2:W-:Y:S08]  /*0be0*/  STG.E desc[UR6][R12.64], R11 ;  /* 0x0000000b0c007986 */ /* 0x0085f0000c101906 */
.L_x_508:
[----:B------:R-:W-:-:S13]  /*0bf0*/  ISETP.NE.OR P0, PT, R8, RZ, P0 ;  /* 0x000000ff0800720c */ /* 0x000fda0000705670 */
[----:B------:R-:W-:Y:S05]  /*0c00*/  @!P0 BRA `(.L_x_504) ;  /* 0x00000000007c8947 */ /* 0x000fea0003800000 */
.L_x_505:
[----:B---3--:R-:W3:Y:S01]  /*0c10*/  LDG.E R9, desc[UR6][R4.64+-0x8] ;  /* 0xfffff80604097981 */ /* 0x008ee2000c1e1900 */
[----:B-12---:R-:W0:Y:S08]  /*0c20*/  LDC.64 R10, c[0x0][0x380] ;  /* 0x0000e000ff0a7b82 */ /* 0x006e300000000a00 */
[----:B------:R-:W1:Y:S01]  /*0c30*/  LDC.64 R12, c[0x0][0x388] ;  /* 0x0000e200ff0c7b82 */ /* 0x000e620000000a00 */
[----:B---3--:R-:W-:-:S04]  /*0c40*/  IMAD R9, R0, R3, R9 ;  /* 0x0000000300097224 */ /* 0x008fc800078e0209 */
[----:B0-----:R-:W-:-:S05]  /*0c50*/  IMAD.WIDE R14, R9, 0x4, R10 ;  /* 0x00000004090e7825 */ /* 0x001fca00078e020a */
[----:B------:R-:W2:Y:S01]  /*0c60*/  LDG.E R23, desc[UR6][R14.64] ;  /* 0x000000060e177981 */ /* 0x000ea2000c1e1900 */
[----:B-1----:R-:W-:-:S05]  /*0c70*/  IMAD.WIDE R16, R9, 0x4, R12 ;  /* 0x0000000409107825 */ /* 0x002fca00078e020c */
[----:B--2---:R0:W-:Y:S04]  /*0c80*/  STG.E desc[UR6][R16.64], R23 ;  /* 0x0000001710007986 */ /* 0x0041e8000c101906 */
[----:B------:R-:W2:Y:S02]  /*0c90*/  LDG.E R9, desc[UR6][R4.64+-0x4] ;  /* 0xfffffc0604097981 */ /* 0x000ea4000c1e1900 */
[----:B--2---:R-:W-:-:S04]  /*0ca0*/  IMAD R9, R0, R3, R9 ;  /* 0x0000000300097224 */ /* 0x004fc800078e0209 */
[----:B------:R-:W-:-:S06]  /*0cb0*/  IMAD.WIDE R18, R9, 0x4, R10 ;  /* 0x0000000409127825 */ /* 0x000fcc00078e020a */
[----:B------:R-:W2:Y:S01]  /*0cc0*/  LDG.E R19, desc[UR6][R18.64] ;  /* 0x0000000612137981 */ /* 0x000ea2000c1e1900 */
[----:B------:R-:W-:-:S05]  /*0cd0*/  IMAD.WIDE R20, R9, 0x4, R12 ;  /* 0x0000000409147825 */ /* 0x000fca00078e020c */
        /* <DEDUP_REMOVED lines=12> */
[----:B------:R-:W-:Y:S01]  /*0da0*/  ISETP.NE.AND P0, PT, R8, RZ, PT ;  /* 0x000000ff0800720c */ /* 0x000fe20003f05270 */
[----:B------:R-:W-:Y:S01]  /*0db0*/  IMAD.WIDE R12, R9, 0x4, R12 ;  /* 0x00000004090c7825 */ /* 0x000fe200078e020c */
[----:B------:R-:W-:-:S04]  /*0dc0*/  IADD3 R4, P1, PT, R4, 0x10, RZ ;  /* 0x0000001004047810 */ /* 0x000fc80007f3e0ff */
[----:B------:R-:W-:Y:S01]  /*0dd0*/  IADD3.X R5, PT, PT, RZ, R5, RZ, P1, !PT ;  /* 0x00000005ff057210 */ /* 0x000fe20000ffe4ff */
[----:B--2---:R3:W-:Y:S06]  /*0de0*/  STG.E desc[UR6][R12.64], R11 ;  /* 0x0000000b0c007986 */ /* 0x0047ec000c101906 */
[----:B------:R-:W-:Y:S05]  /*0df0*/  @P0 BRA `(.L_x_505) ;  /* 0xfffffffc00840947 */ /* 0x000fea000383ffff */
.L_x_504:
[----:B------:R-:W-:-:S13]  /*0e00*/  ISETP.NE.AND P0, PT, R7, RZ, PT ;  /* 0x000000ff0700720c */ /* 0x000fda0003f05270 */
[----:B------:R-:W-:Y:S05]  /*0e10*/  @!P0 BRA `(.L_x_503) ;  /* 0x0000000000488947 */ /* 0x000fea0003800000 */
[----:B-123--:R-:W0:Y:S01]  /*0e20*/  LDC.64 R10, c[0x0][0x390] ;  /* 0x0000e400ff0a7b82 */ /* 0x00ee220000000a00 */
[----:B------:R-:W-:-:S07]  /*0e30*/  IADD3 R14, PT, PT, -R7, RZ, RZ ;  /* 0x000000ff070e7210 */ /* 0x000fce0007ffe1ff */
[----:B------:R-:W1:Y:S08]  /*0e40*/  LDC.64 R4, c[0x0][0x380] ;  /* 0x0000e000ff047b82 */ /* 0x000e700000000a00 */
[----:B------:R-:W2:Y:S01]  /*0e50*/  LDC.64 R8, c[0x0][0x388] ;  /* 0x0000e200ff087b82 */ /* 0x000ea20000000a00 */
[----:B0-----:R-:W-:-:S03]  /*0e60*/  IMAD.WIDE.U32 R10, R6, 0x4, R10 ;  /* 0x00000004060a7825 */ /* 0x001fc600078e000a */
[----:B------:R-:W-:Y:S02]  /*0e70*/  MOV R12, R10 ;  /* 0x0000000a000c7202 */ /* 0x000fe40000000f00 */
[----:B------:R-:W-:-:S07]  /*0e80*/  MOV R13, R11 ;  /* 0x0000000b000d7202 */ /* 0x000fce0000000f00 */
.L_x_509:
[----:B------:R-:W3:Y:S01]  /*0e90*/  LDG.E R6, desc[UR6][R12.64] ;  /* 0x000000060c067981 */ /* 0x000ee2000c1e1900 */
[----:B------:R-:W-:Y:S01]  /*0ea0*/  IADD3 R14, PT, PT, R14, 0x1, RZ ;  /* 0x000000010e0e7810 */ /* 0x000fe20007ffe0ff */
[----:B0--3--:R-:W-:-:S04]  /*0eb0*/  IMAD R11, R0, R3, R6 ;  /* 0x00000003000b7224 */ /* 0x009fc800078e0206 */
[----:B-1----:R-:W-:-:S06]  /*0ec0*/  IMAD.WIDE R6, R11, 0x4, R4 ;  /* 0x000000040b067825 */ /* 0x002fcc00078e0204 */
[----:B------:R-:W3:Y:S01]  /*0ed0*/  LDG.E R7, desc[UR6][R6.64] ;  /* 0x0000000606077981 */ /* 0x000ee2000c1e1900 */
[----:B------:R-:W-:Y:S01]  /*0ee0*/  ISETP.NE.AND P0, PT, R14, RZ, PT ;  /* 0x000000ff0e00720c */ /* 0x000fe20003f05270 */
[----:B--2---:R-:W-:Y:S01]  /*0ef0*/  IMAD.WIDE R10, R11, 0x4, R8 ;  /* 0x000000040b0a7825 */ /* 0x004fe200078e0208 */
[----:B------:R-:W-:-:S04]  /*0f00*/  IADD3 R12, P1, PT, R12, 0x4, RZ ;  /* 0x000000040c0c7810 */ /* 0x000fc80007f3e0ff */
[----:B------:R-:W-:Y:S01]  /*0f10*/  IADD3.X R13, PT, PT, RZ, R13, RZ, P1, !PT ;  /* 0x0000000dff0d7210 */ /* 0x000fe20000ffe4ff */
[----:B---3--:R0:W-:Y:S06]  /*0f20*/  STG.E desc[UR6][R10.64], R7 ;  /* 0x000000070a007986 */ /* 0x0081ec000c101906 */
[----:B------:R-:W-:Y:S05]  /*0f30*/  @P0 BRA `(.L_x_509) ;  /* 0xfffffffc00d40947 */ /* 0x000fea000383ffff */
.L_x_503:
[----:B------:R-:W-:-:S13]  /*0f40*/  ISETP.GE.AND P0, PT, R3, 0x1, PT ;  /* 0x000000010300780c */ /* 0x000fda0003f06270 */
[----:B------:R-:W-:Y:S05]  /*0f50*/  @!P0 BRA `(.L_x_510) ;  /* 0x0000000800708947 */ /* 0x000fea0003800000 */
[----:B------:R-:W-:-:S04]  /*0f60*/  SHF.R.U32.HI R4, RZ, 0x1, R3 ;  /* 0x00000001ff047819 */ /* 0x000fc80000011603 */
[----:B0-----:R-:W-:-:S04]  /*0f70*/  VIADDMNMX.U32 R7, R4, 0x1, R3, !PT ;  /* 0x0000000104077846 */ /* 0x001fc80007800003 */
[CC--:B------:R-:W-:Y:S02]  /*0f80*/  IADD3 R5, PT, PT, -R4.reuse, R7.reuse, RZ ;  /* 0x0000000704057210 */ /* 0x0c0fe40007ffe1ff */
[----:B------:R-:W-:Y:S02]  /*0f90*/  IADD3 R7, PT, PT, R4, -R7, RZ ;  /* 0x8000000704077210 */ /* 0x000fe40007ffe0ff */
[----:B-123--:R-:W-:Y:S02]  /*0fa0*/  LOP3.LUT R13, R5, 0x7, RZ, 0xc0, !PT ;  /* 0x00000007050d7812 */ /* 0x00efe400078ec0ff */
[----:B------:R-:W-:Y:S02]  /*0fb0*/  ISETP.GT.U32.AND P1, PT, R7, -0x8, PT ;  /* 0xfffffff80700780c */ /* 0x000fe40003f24070 */
[----:B------:R-:W-:-:S11]  /*0fc0*/  ISETP.NE.AND P0, PT, R13, RZ, PT ;  /* 0x000000ff0d00720c */ /* 0x000fd60003f05270 */
[----:B------:R-:W-:Y:S05]  /*0fd0*/  @P1 BRA `(.L_x_511) ;  /* 0x0000000400301947 */ /* 0x000fea0003800000 */
[----:B------:R-:W0:Y:S01]  /*0fe0*/  LDCU.64 UR4, c[0x0][0x390] ;  /* 0x00007200ff0477ac */ /* 0x000e220008000a00 */
[----:B------:R-:W-:Y:S02]  /*0ff0*/  SHF.L.U32 R6, R3, 0x1, RZ ;  /* 0x0000000103067819 */ /* 0x000fe400000006ff */
[----:B------:R-:W-:Y:S02]  /*1000*/  LOP3.LUT R12, R5, 0xfffffff8, RZ, 0xc0, !PT ;  /* 0xfffffff8050c7812 */ /* 0x000fe400078ec0ff */
[----:B------:R-:W-:Y:S02]  /*1010*/  LOP3.LUT R6, R6, 0xfffffffc, RZ, 0xc0, !PT ;  /* 0xfffffffc06067812 */ /* 0x000fe400078ec0ff */
[----:B------:R-:W-:Y:S02]  /*1020*/  IADD3 R12, PT, PT, -R12, RZ, RZ ;  /* 0x000000ff0c0c7210 */ /* 0x000fe40007ffe1ff */
[----:B0-----:R-:W-:Y:S02]  /*1030*/  IADD3 R14, P1, PT, R6, UR4, RZ ;  /* 0x00000004060e7c10 */ /* 0x001fe4000ff3e0ff */
[----:B------:R-:W-:-:S02]  /*1040*/  SHF.R.U32.HI R6, RZ, 0x1f, R3 ;  /* 0x0000001fff067819 */ /* 0x000fc40000011603 */
[----:B------:R-:W-:Y:S02]  /*1050*/  IADD3 R14, P2, PT, R14, 0x10, RZ ;  /* 0x000000100e0e7810 */ /* 0x000fe40007f5e0ff */
[----:B------:R-:W-:-:S04]  /*1060*/  LOP3.LUT R6, R6, 0x1, RZ, 0xc0, !PT ;  /* 0x0000000106067812 */ /* 0x000fc800078ec0ff */
[----:B------:R-:W-:-:S07]  /*1070*/  IADD3.X R15, PT, PT, RZ, UR5, R6, P2, P1 ;  /* 0x00000005ff0f7c10 */ /* 0x000fce00097e2406 */
.L_x_512:
[----:B------:R-:W-:Y:S01]  /*1080*/  MOV R6, R14 ;  /* 0x0000000e00067202 */ /* 0x000fe20000000f00 */
[----:B0-----:R-:W0:Y:S01]  /*1090*/  LDC.64 R8, c[0x0][0x380] ;  /* 0x0000e000ff087b82 */ /* 0x001e220000000a00 */
[----:B------:R-:W-:-:S05]  /*10a0*/  MOV R7, R15 ;  /* 0x0000000f00077202 */ /* 0x000fca0000000f00 */
[----:B------:R-:W2:Y:S02]  /*10b0*/  LDG.E R16, desc[UR6][R6.64+-0x10] ;  /* 0xfffff00606107981 */ /* 0x000ea4000c1e1900 */
[----:B------:R-:W1:Y:S01]  /*10c0*/  LDC.64 R10, c[0x0][0x388] ;  /* 0x0000e200ff0a7b82 */ /* 0x000e620000000a00 */
[----:B--2--5:R-:W-:-:S04]  /*10d0*/  IMAD R15, R2, R3, R16 ;  /* 0x00000003020f7224 */ /* 0x024fc800078e0210 */
[----:B0-----:R-:W-:-:S05]  /*10e0*/  IMAD.WIDE R14, R15, 0x4, R8 ;  /* 0x000000040f0e7825 */ /* 0x001fca00078e0208 */
[----:B------:R-:W2:Y:S01]  /*10f0*/  LDG.E R23, desc[UR6][R14.64] ;  /* 0x000000060e177981 */ /* 0x000ea2000c1e1900 */
[----:B------:R-:W-:-:S04]  /*1100*/  IMAD R17, R0, R3, R16 ;  /* 0x0000000300117224 */ /* 0x000fc800078e0210 */
[----:B-1----:R-:W-:-:S05]  /*1110*/  IMAD.WIDE R16, R17, 0x4, R10 ;  /* 0x0000000411107825 */ /* 0x002fca00078e020a */
[----:B--2---:R0:W-:Y:S04]  /*1120*/  STG.E desc[UR6][R16.64], R23 ;  /* 0x0000001710007986 */ /* 0x0041e8000c101906 */
[----:B------:R-:W2:Y:S02]  /*1130*/  LDG.E R20, desc[UR6][R6.64+-0xc] ;  /* 0xfffff40606147981 */ /* 0x000ea4000c1e1900 */
[----:B--2---:R-:W-:-:S04]  /*1140*/  IMAD R19, R2, R3, R20 ;  /* 0x0000000302137224 */ /* 0x004fc800078e0214 */
[----:B------:R-:W-:-:S05]  /*1150*/  IMAD.WIDE R18, R19, 0x4, R8 ;  /* 0x0000000413127825 */ /* 0x000fca00078e0208 */
[----:B------:R-:W2:Y:S01]  /*1160*/  LDG.E R25, desc[UR6][R18.64] ;  /* 0x0000000612197981 */ /* 0x000ea2000c1e1900 */
[----:B------:R-:W-:-:S04]  /*1170*/  IMAD R21, R0, R3, R20 ;  /* 0x0000000300157224 */ /* 0x000fc800078e0214 */
[----:B------:R-:W-:-:S05]  /*1180*/  IMAD.WIDE R20, R21, 0x4, R10 ;  /* 0x0000000415147825 */ /* 0x000fca00078e020a */
[----:B--2---:R1:W-:Y:S04]  /*1190*/  STG.E desc[UR6][R20.64], R25 ;  /* 0x0000001914007986 */ /* 0x0043e8000c101906 */
[----:B------:R-:W2:Y:S02]  /*11a0*/  LDG.E R22, desc[UR6][R6.64+-0x8] ;  /* 0xfffff80606167981 */ /* 0x000ea4000c1e1900 */
[----:B--2---:R-:W-:-:S04]  /*11b0*/  IMAD R15, R2, R3, R22 ;  /* 0x00000003020f7224 */ /* 0x004fc800078e0216 */
[----:B------:R-:W-:-:S05]  /*11c0*/  IMAD.WIDE R14, R15, 0x4, R8 ;  /* 0x000000040f0e7825 */ /* 0x000fca00078e0208 */
[----:B0-----:R-:W2:Y:S01]  /*11d0*/  LDG.E R23, desc[UR6][R14.64] ;  /* 0x000000060e177981 */ /* 0x001ea2000c1e1900 */
[----:B------:R-:W-:-:S04]  /*11e0*/  IMAD R17, R0, R3, R22 ;  /* 0x0000000300117224 */ /* 0x000fc800078e0216 */
[----:B------:R-:W-:-:S05]  /*11f0*/  IMAD.WIDE R16, R17, 0x4, R10 ;  /* 0x0000000411107825 */ /* 0x000fca00078e020a */
[----:B--2---:R0:W-:Y:S04]  /*1200*/  STG.E desc[UR6][R16.64], R23 ;  /* 0x0000001710007986 */ /* 0x0041e8000c101906 */
[----:B------:R-:W2:Y:S02]  /*1210*/  LDG.E R22, desc[UR6][R6.64+-0x4] ;  /* 0xfffffc0606167981 */ /* 0x000ea4000c1e1900 */
[----:B--2---:R-:W-:-:S04]  /*1220*/  IMAD R19, R2, R3, R22 ;  /* 0x0000000302137224 */ /* 0x004fc800078e0216 */
[----:B------:R-:W-:-:S05]  /*1230*/  IMAD.WIDE R18, R19, 0x4, R8 ;  /* 0x0000000413127825 */ /* 0x000fca00078e0208 */
[----:B-1----:R-:W2:Y:S01]  /*1240*/  LDG.E R25, desc[UR6][R18.64] ;  /* 0x0000000612197981 */ /* 0x002ea2000c1e1900 */
        /* <DEDUP_REMOVED lines=12> */
[----:B------:R-:W-:-:S06]  /*1310*/  IMAD.WIDE R18, R19, 0x4, R8 ;  /* 0x0000000413127825 */ /* 0x000fcc00078e0208 */
[----:B------:R-:W2:Y:S01]  /*1320*/  LDG.E R19, desc[UR6][R18.64] ;  /* 0x0000000612137981 */ /* 0x000ea2000c1e1900 */
[----:B-1----:R-:W-:-:S04]  /*1330*/  IMAD R21, R0, R3, R22 ;  /* 0x0000000300157224 */ /* 0x002fc800078e0216 */
[----:B------:R-:W-:-:S05]  /*1340*/  IMAD.WIDE R20, R21, 0x4, R10 ;  /* 0x0000000415147825 */ /* 0x000fca00078e020a */
[----:B--2---:R1:W-:Y:S04]  /*1350*/  STG.E desc[UR6][R20.64], R19 ;  /* 0x0000001314007986 */ /* 0x0043e8000c101906 */
[----:B------:R-:W2:Y:S02]  /*1360*/  LDG.E R22, desc[UR6][R6.64+0x8] ;  /* 0x0000080606167981 */ /* 0x000ea4000c1e1900 */
[----:B--2---:R-:W-:-:S04]  /*1370*/  IMAD R15, R2, R3, R22 ;  /* 0x00000003020f7224 */ /* 0x004fc800078e0216 */
[----:B------:R-:W-:-:S06]  /*1380*/  IMAD.WIDE R14, R15, 0x4, R8 ;  /* 0x000000040f0e7825 */ /* 0x000fcc00078e0208 */
[----:B------:R-:W2:Y:S01]  /*1390*/  LDG.E R15, desc[UR6][R14.64] ;  /* 0x000000060e0f7981 */ /* 0x000ea2000c1e1900 */
[----:B0-----:R-:W-:-:S04]  /*13a0*/  IMAD R17, R0, R3, R22 ;  /* 0x0000000300117224 */ /* 0x001fc800078e0216 */
[----:B------:R-:W-:-:S05]  /*13b0*/  IMAD.WIDE R16, R17, 0x4, R10 ;  /* 0x0000000411107825 */ /* 0x000fca00078e020a */
[----:B--2---:R0:W-:Y:S04]  /*13c0*/  STG.E desc[UR6][R16.64], R15 ;  /* 0x0000000f10007986 */ /* 0x0041e8000c101906 */
[----:B------:R-:W2:Y:S01]  /*13d0*/  LDG.E R18, desc[UR6][R6.64+0xc] ;  /* 0x00000c0606127981 */ /* 0x000ea2000c1e1900 */
[----:B------:R-:W-:Y:S01]  /*13e0*/  IADD3 R12, PT, PT, R12, 0x8, RZ ;  /* 0x000000080c0c7810 */ /* 0x000fe20007ffe0ff */
[----:B--2---:R-:W-:-:S04]  /*13f0*/  IMAD R23, R2, R3, R18 ;  /* 0x0000000302177224 */ /* 0x004fc800078e0212 */
[----:B------:R-:W-:-:S06]  /*1400*/  IMAD.WIDE R8, R23, 0x4, R8 ;  /* 0x0000000417087825 */ /* 0x000fcc00078e0208 */
[----:B------:R-:W2:Y:S01]  /*1410*/  LDG.E R9, desc[UR6][R8.64] ;  /* 0x0000000608097981 */ /* 0x000ea2000c1e1900 */
[----:B------:R-:W-:Y:S01]  /*1420*/  ISETP.NE.AND P1, PT, R12, RZ, PT ;  /* 0x000000ff0c00720c */ /* 0x000fe20003f25270 */
[----:B-1----:R-:W-:Y:S01]  /*1430*/  IMAD R19, R0, R3, R18 ;  /* 0x0000000300137224 */ /* 0x002fe200078e0212 */
[----:B------:R-:W-:Y:S02]  /*1440*/  IADD3 R14, P2, PT, R6, 0x20, RZ ;  /* 0x00000020060e7810 */ /* 0x000fe40007f5e0ff */
[----:B------:R-:W-:Y:S01]  /*1450*/  IADD3 R4, PT, PT, R4, 0x8, RZ ;  /* 0x0000000804047810 */ /* 0x000fe20007ffe0ff */
[----:B------:R-:W-:Y:S01]  /*1460*/  IMAD.WIDE R10, R19, 0x4, R10 ;  /* 0x00000004130a7825 */ /* 0x000fe200078e020a */
[----:B0-----:R-:W-:-:S04]  /*1470*/  IADD3.X R15, PT, PT, RZ, R7, RZ, P2, !PT ;  /* 0x00000007ff0f7210 */ /* 0x001fc800017fe4ff */
[----:B--2---:R0:W-:Y:S03]  /*1480*/  STG.E desc[UR6][R10.64], R9 ;  /* 0x000000090a007986 */ /* 0x0041e6000c101906 */
[----:B------:R-:W-:Y:S05]  /*1490*/  @P1 BRA `(.L_x_512) ;  /* 0xfffffff800f81947 */ /* 0x000fea000383ffff */
.L_x_511:
[----:B------:R-:W-:Y:S05]  /*14a0*/  @!P0 BRA `(.L_x_510) ;  /* 0x00000004001c8947 */ /* 0x000fea0003800000 */
[----:B------:R-:W-:Y:S02]  /*14b0*/  ISETP.GE.U32.AND P0, PT, R13, 0x4, PT ;  /* 0x000000040d00780c */ /* 0x000fe40003f06070 */
[----:B------:R-:W-:-:S04]  /*14c0*/  LOP3.LUT R20, R5, 0x3, RZ, 0xc0, !PT ;  /* 0x0000000305147812 */ /* 0x000fc800078ec0ff */
[----:B------:R-:W-:-:S07]  /*14d0*/  ISETP.NE.AND P1, PT, R20, RZ, PT ;  /* 0x000000ff1400720c */ /* 0x000fce0003f25270 */
[----:B------:R-:W-:Y:S06]  /*14e0*/  @!P0 BRA `(.L_x_513) ;  /* 0x0000000000848947 */ /* 0x000fec0003800000 */
[----:B------:R-:W1:Y:S08]  /*14f0*/  LDC.64 R6, c[0x0][0x390] ;  /* 0x0000e400ff067b82 */ /* 0x000e700000000a00 */
[----:B0-----:R-:W0:Y:S08]  /*1500*/  LDC.64 R8, c[0x0][0x380] ;  /* 0x0000e000ff087b82 */ /* 0x001e300000000a00 */
[----:B------:R-:W2:Y:S01]  /*1510*/  LDC.64 R10, c[0x0][0x388] ;  /* 0x0000e200ff0a7b82 */ /* 0x000ea20000000a00 */
[----:B-1----:R-:W-:-:S05]  /*1520*/  IMAD.WIDE.U32 R6, R4, 0x4, R6 ;  /* 0x0000000404067825 */ /* 0x002fca00078e0006 */
[----:B------:R-:W3:Y:S02]  /*1530*/  LDG.E R14, desc[UR6][R6.64] ;  /* 0x00000006060e7981 */ /* 0x000ee4000c1e1900 */
[----:B---3-5:R-:W-:-:S04]  /*1540*/  IMAD R13, R2, R3, R14 ;  /* 0x00000003020d7224 */ /* 0x028fc800078e020e */
[----:B0-----:R-:W-:-:S05]  /*1550*/  IMAD.WIDE R12, R13, 0x4, R8 ;  /* 0x000000040d0c7825 */ /* 0x001fca00078e0208 */
[----:B------:R-:W3:Y:S01]  /*1560*/  LDG.E R21, desc[UR6][R12.64] ;  /* 0x000000060c157981 */ /* 0x000ee2000c1e1900 */
[----:B------:R-:W-:-:S04]  /*1570*/  IMAD R15, R0, R3, R14 ;  /* 0x00000003000f7224 */ /* 0x000fc800078e020e */
[----:B--2---:R-:W-:-:S05]  /*1580*/  IMAD.WIDE R14, R15, 0x4, R10 ;  /* 0x000000040f0e7825 */ /* 0x004fca00078e020a */
[----:B---3--:R0:W-:Y:S04]  /*1590*/  STG.E desc[UR6][R14.64], R21 ;  /* 0x000000150e007986 */ /* 0x0081e8000c101906 */
[----:B------:R-:W2:Y:S02]  /*15a0*/  LDG.E R18, desc[UR6][R6.64+0x4] ;  /* 0x0000040606127981 */ /* 0x000ea4000c1e1900 */
[----:B--2---:R-:W-:-:S04]  /*15b0*/  IMAD R17, R2, R3, R18 ;  /* 0x0000000302117224 */ /* 0x004fc800078e0212 */
[----:B------:R-:W-:-:S06]  /*15c0*/  IMAD.WIDE R16, R17, 0x4, R8 ;  /* 0x0000000411107825 */ /* 0x000fcc00078e0208 */
[----:B------:R-:W2:Y:S01]  /*15d0*/  LDG.E R17, desc[UR6][R16.64] ;  /* 0x0000000610117981 */ /* 0x000ea2000c1e1900 */
[----:B------:R-:W-:-:S04]  /*15e0*/  IMAD R19, R0, R3, R18 ;  /* 0x0000000300137224 */ /* 0x000fc800078e0212 */
        /* <DEDUP_REMOVED lines=9> */
[----:B------:R-:W3:Y:S02]  /*1680*/  LDG.E R16, desc[UR6][R6.64+0xc] ;  /* 0x00000c0606107981 */ /* 0x000ee4000c1e1900 */
[----:B---3--:R-:W-:-:S04]  /*1690*/  IMAD R21, R2, R3, R16 ;  /* 0x0000000302157224 */ /* 0x008fc800078e0210 */
[----:B------:R-:W-:-:S06]  /*16a0*/  IMAD.WIDE R8, R21, 0x4, R8 ;  /* 0x0000000415087825 */ /* 0x000fcc00078e0208 */
[----:B------:R-:W3:Y:S01]  /*16b0*/  LDG.E R9, desc[UR6][R8.64] ;  /* 0x0000000608097981 */ /* 0x000ee2000c1e1900 */
[----:B-1----:R-:W-:Y:S01]  /*16c0*/  IMAD R17, R0, R3, R16 ;  /* 0x0000000300117224 */ /* 0x002fe200078e0210 */
[----:B------:R-:W-:-:S03]  /*16d0*/  IADD3 R4, PT, PT, R4, 0x4, RZ ;  /* 0x0000000404047810 */ /* 0x000fc60007ffe0ff */
[----:B------:R-:W-:-:S05]  /*16e0*/  IMAD.WIDE R10, R17, 0x4, R10 ;  /* 0x00000004110a7825 */ /* 0x000fca00078e020a */
[----:B---3--:R2:W-:Y:S02]  /*16f0*/  STG.E desc[UR6][R10.64], R9 ;  /* 0x000000090a007986 */ /* 0x0085e4000c101906 */
.L_x_513:
[----:B------:R-:W-:Y:S05]  /*1700*/  @!P1 BRA `(.L_x_510) ;  /* 0x0000000000849947 */ /* 0x000fea0003800000 */
[----:B------:R-:W-:Y:S01]  /*1710*/  ISETP.NE.AND P0, PT, R20, 0x1, PT ;  /* 0x000000011400780c */ /* 0x000fe20003f05270 */
[----:B0-2---:R-:W0:-:S12]  /*1720*/  LDC.64 R8, c[0x0][0x380] ;  /* 0x0000e000ff087b82 */ /* 0x005e180000000a00 */
[----:B------:R-:W1:Y:S02]  /*1730*/  @P0 LDC.64 R6, c[0x0][0x390] ;  /* 0x0000e400ff060b82 */ /* 0x000e640000000a00 */
[----:B-1----:R-:W-:-:S06]  /*1740*/  @P0 IMAD.WIDE.U32 R14, R4, 0x4, R6 ;  /* 0x00000004040e0825 */ /* 0x002fcc00078e0006 */
[----:B------:R-:W1:Y:S01]  /*1750*/  LDC.64 R6, c[0x0][0x388] ;  /* 0x0000e200ff067b82 */ /* 0x000e620000000a00 */
[----:B------:R-:W2:Y:S02]  /*1760*/  @P0 LDG.E R12, desc[UR6][R14.64] ;  /* 0x000000060e0c0981 */ /* 0x000ea4000c1e1900 */
[----:B--2--5:R-:W-:-:S04]  /*1770*/  @P0 IMAD R11, R2, R3, R12 ;  /* 0x00000003020b0224 */ /* 0x024fc800078e020c */
[----:B0-----:R-:W-:-:S05]  /*1780*/  @P0 IMAD.WIDE R10, R11, 0x4, R8 ;  /* 0x000000040b0a0825 */ /* 0x001fca00078e0208 */
[----:B------:R-:W2:Y:S01]  /*1790*/  @P0 LDG.E R17, desc[UR6][R10.64] ;  /* 0x000000060a110981 */ /* 0x000ea2000c1e1900 */
[----:B------:R-:W-:-:S04]  /*17a0*/  @P0 IMAD R13, R0, R3, R12 ;  /* 0x00000003000d0224 */ /* 0x000fc800078e020c */
[----:B-1----:R-:W-:-:S05]  /*17b0*/  @P0 IMAD.WIDE R12, R13, 0x4, R6 ;  /* 0x000000040d0c0825 */ /* 0x002fca00078e0206 */
[----:B--2---:R0:W-:Y:S04]  /*17c0*/  @P0 STG.E desc[UR6][R12.64], R17 ;  /* 0x000000110c000986 */ /* 0x0041e8000c101906 */
[----:B------:R-:W2:Y:S01]  /*17d0*/  @P0 LDG.E R16, desc[UR6][R14.64+0x4] ;  /* 0x000004060e100981 */ /* 0x000ea2000c1e1900 */
[----:B------:R-:W-:-:S04]  /*17e0*/  LOP3.LUT R5, R5, 0x1, RZ, 0xc0, !PT ;  /* 0x0000000105057812 */ /* 0x000fc800078ec0ff */
[----:B------:R-:W-:-:S13]  /*17f0*/  ISETP.NE.U32.AND P1, PT, R5, 0x1, PT ;  /* 0x000000010500780c */ /* 0x000fda0003f25070 */
[----:B------:R-:W1:Y:S01]  /*1800*/  @!P1 LDC.64 R10, c[0x0][0x390] ;  /* 0x0000e400ff0a9b82 */ /* 0x000e620000000a00 */
[----:B--2---:R-:W-:-:S04]  /*1810*/  @P0 IMAD R19, R2, R3, R16 ;  /* 0x0000000302130224 */ /* 0x004fc800078e0210 */
[----:B------:R-:W-:-:S05]  /*1820*/  @P0 IMAD.WIDE R8, R19, 0x4, R8 ;  /* 0x0000000413080825 */ /* 0x000fca00078e0208 */
[----:B------:R-:W2:Y:S01]  /*1830*/  @P0 LDG.E R19, desc[UR6][R8.64] ;  /* 0x0000000608130981 */ /* 0x000ea2000c1e1900 */
[----:B------:R-:W-:Y:S01]  /*1840*/  @P0 IADD3 R4, PT, PT, R4, 0x2, RZ ;  /* 0x0000000204040810 */ /* 0x000fe20007ffe0ff */
[----:B------:R-:W-:-:S04]  /*1850*/  @P0 IMAD R5, R0, R3, R16 ;  /* 0x0000000300050224 */ /* 0x000fc800078e0210 */
[----:B------:R-:W-:-:S04]  /*1860*/  @P0 IMAD.WIDE R6, R5, 0x4, R6 ;  /* 0x0000000405060825 */ /* 0x000fc800078e0206 */
[----:B-1----:R-:W-:Y:S02]  /*1870*/  @!P1 IMAD.WIDE.U32 R4, R4, 0x4, R10 ;  /* 0x0000000404049825 */ /* 0x002fe400078e000a */
[----:B------:R-:W1:Y:S01]  /*1880*/  LDC.64 R10, c[0x0][0x380] ;  /* 0x0000e000ff0a7b82 */ /* 0x000e620000000a00 */
[----:B--2---:R4:W-:Y:S04]  /*1890*/  @P0 STG.E desc[UR6][R6.64], R19 ;  /* 0x0000001306000986 */ /* 0x0049e8000c101906 */
[----:B------:R-:W2:Y:S02]  /*18a0*/  @!P1 LDG.E R4, desc[UR6][R4.64] ;  /* 0x0000000604049981 */ /* 0x000ea4000c1e1900 */
[----:B--2---:R-:W-:-:S04]  /*18b0*/  @!P1 IMAD R9, R2, R3, R4 ;  /* 0x0000000302099224 */ /* 0x004fc800078e0204 */
[----:B-1----:R-:W-:Y:S02]  /*18c0*/  @!P1 IMAD.WIDE R8, R9, 0x4, R10 ;  /* 0x0000000409089825 */ /* 0x002fe400078e020a */
[----:B------:R-:W1:Y:S04]  /*18d0*/  LDC.64 R10, c[0x0][0x388] ;  /* 0x0000e200ff0a7b82 */ /* 0x000e680000000a00 */
[----:B------:R-:W2:Y:S01]  /*18e0*/  @!P1 LDG.E R9, desc[UR6][R8.64] ;  /* 0x0000000608099981 */ /* 0x000ea2000c1e1900 */
[----:B0-----:R-:W-:-:S04]  /*18f0*/  @!P1 IMAD R13, R0, R3, R4 ;  /* 0x00000003000d9224 */ /* 0x001fc800078e0204 */
[----:B-1----:R-:W-:-:S05]  /*1900*/  @!P1 IMAD.WIDE R10, R13, 0x4, R10 ;  /* 0x000000040d0a9825 */ /* 0x002fca00078e020a */
[----:B--2---:R4:W-:Y:S02]  /*1910*/  @!P1 STG.E desc[UR6][R10.64], R9 ;  /* 0x000000090a009986 */ /* 0x0049e4000c101906 */
.L_x_510:
[----:B----4-:R-:W4:Y:S02]  /*1920*/  LDC R6, c[0x3][0x5470] ;  /* 0x00d51c00ff067b82 */ /* 0x010f240000000800 */
[----:B----4-:R-:W-:-:S13]  /*1930*/  ISETP.GE.AND P0, PT, R6, 0x1, PT ;  /* 0x000000010600780c */ /* 0x010fda0003f06270 */
[----:B------:R-:W-:Y:S05]  /*1940*/  @!P0 EXIT ;  /* 0x000000000000894d */ /* 0x000fea0003800000 */
[----:B------:R-:W4:Y:S01]  /*1950*/  LDC.64 R4, c[0x0][0x390] ;  /* 0x0000e400ff047b82 */ /* 0x000f220000000a00 */
[C---:B------:R-:W-:Y:S02]  /*1960*/  ISETP.GE.U32.AND P0, PT, R6.reuse, 0x4, PT ;  /* 0x000000040600780c */ /* 0x040fe40003f06070 */
[----:B-----5:R-:W-:Y:S01]  /*1970*/  LOP3.LUT R2, R6, 0x3, RZ, 0xc0, !PT ;  /* 0x0000000306027812 */ /* 0x020fe200078ec0ff */
[----:B----4-:R4:W5:Y:S10]  /*1980*/  LDG.E R5, desc[UR6][R4.64] ;  /* 0x0000000604057981 */ /* 0x010974000c1e1900 */
[----:B------:R-:W-:Y:S05]  /*1990*/  @!P0 BRA `(.L_x_514) ;  /* 0x0000000c00808947 */ /* 0x000fea0003800000 */
[----:B----4-:R-:W-:-:S04]  /*19a0*/  LOP3.LUT R4, R6, 0x7ffffffc, RZ, 0xc0, !PT ;  /* 0x7ffffffc06047812 */ /* 0x010fc800078ec0ff */
[----:B------:R-:W-:-:S04]  /*19b0*/  IADD3 R4, PT, PT, -R4, RZ, RZ ;  /* 0x000000ff04047210 */ /* 0x000fc80007ffe1ff */
[----:B------:R-:W-:-:S13]  /*19c0*/  ISETP.GE.AND P0, PT, R4, RZ, PT ;  /* 0x000000ff0400720c */ /* 0x000fda0003f06270 */
[----:B------:R-:W-:Y:S05]  /*19d0*/  @P0 BRA `(.L_x_515) ;  /* 0x0000000800ec0947 */ /* 0x000fea0003800000 */
[----:B------:R-:W-:Y:S02]  /*19e0*/  IADD3 R6, PT, PT, -R4, RZ, RZ ;  /* 0x000000ff04067210 */ /* 0x000fe40007ffe1ff */
[----:B------:R-:W-:Y:S02]  /*19f0*/  PLOP3.LUT P0, PT, PT, PT, PT, 0x80, 0x8 ;  /* 0x000000000008781c */ /* 0x000fe40003f0f070 */
[----:B------:R-:W-:-:S13]  /*1a00*/  ISETP.GT.AND P1, PT, R6, 0xc, PT ;  /* 0x0000000c0600780c */ /* 0x000fda0003f24270 */
[----:B------:R-:W-:Y:S05]  /*1a10*/  @!P1 BRA `(.L_x_516) ;  /* 0x0000000400d89947 */ /* 0x000fea0003800000 */
[----:B------:R-:W-:-:S13]  /*1a20*/  PLOP3.LUT P0, PT, PT, PT, PT, 0x8, 0x80 ;  /* 0x000000000080781c */ /* 0x000fda0003f0e170 */
.L_x_517:
[----:B0-----:R-:W1:Y:S08]  /*1a30*/  LDC.64 R6, c[0x0][0x390] ;  /* 0x0000e400ff067b82 */ /* 0x001e700000000a00 */
[----:B--2-4-:R-:W0:Y:S01]  /*1a40*/  LDC.64 R8, c[0x0][0x388] ;  /* 0x0000e200ff087b82 */ /* 0x014e220000000a00 */
[----:B-1-3-5:R-:W-:-:S06]  /*1a50*/  IMAD.WIDE R10, R5, 0x4, R6 ;  /* 0x00000004050a7825 */ /* 0x02afcc00078e0206 */
[----:B------:R-:W2:Y:S02]  /*1a60*/  LDG.E R11, desc[UR6][R10.64] ;  /* 0x000000060a0b7981 */ /* 0x000ea4000c1e1900 */
[----:B--2---:R-:W-:-:S04]  /*1a70*/  IMAD R13, R0, R3, R11 ;  /* 0x00000003000d7224 */ /* 0x004fc800078e020b */
[----:B0-----:R-:W-:-:S05]  /*1a80*/  IMAD.WIDE R12, R13, 0x4, R8 ;  /* 0x000000040d0c7825 */ /* 0x001fca00078e0208 */
[----:B------:R-:W2:Y:S01]  /*1a90*/  LDG.E R5, desc[UR6][R12.64] ;  /* 0x000000060c057981 */ /* 0x000ea2000c1e1900 */
[----:B------:R-:W-:Y:S01]  /*1aa0*/  IMAD.WIDE R14, R11, 0x4, R6 ;  /* 0x000000040b0e7825 */ /* 0x000fe200078e0206 */
[----:B--2---:R-:W-:-:S05]  /*1ab0*/  IADD3 R5, PT, PT, -R5, 0x1, RZ ;  /* 0x0000000105057810 */ /* 0x004fca0007ffe1ff */
[----:B------:R0:W-:Y:S04]  /*1ac0*/  STG.E desc[UR6][R12.64], R5 ;  /* 0x000000050c007986 */ /* 0x0001e8000c101906 */
[----:B------:R-:W2:Y:S02]  /*1ad0*/  LDG.E R15, desc[UR6][R14.64] ;  /* 0x000000060e0f7981 */ /* 0x000ea4000c1e1900 */
[----:B--2---:R-:W-:-:S04]  /*1ae0*/  IMAD R17, R0, R3, R15 ;  /* 0x0000000300117224 */ /* 0x004fc800078e020f */
[----:B------:R-:W-:-:S05]  /*1af0*/  IMAD.WIDE R16, R17, 0x4, R8 ;  /* 0x0000000411107825 */ /* 0x000fca00078e0208 */
[----:B------:R-:W2:Y:S02]  /*1b00*/  LDG.E R10, desc[UR6][R16.64] ;  /* 0x00000006100a7981 */ /* 0x000ea4000c1e1900 */
[----:B--2---:R-:W-:Y:S01]  /*1b10*/  IADD3 R21, PT, PT, -R10, 0x1, RZ ;  /* 0x000000010a157810 */ /* 0x004fe20007ffe1ff */
[----:B------:R-:W-:-:S04]  /*1b20*/  IMAD.WIDE R10, R15, 0x4, R6 ;  /* 0x000000040f0a7825 */ /* 0x000fc800078e0206 */
[----:B------:R1:W-:Y:S04]  /*1b30*/  STG.E desc[UR6][R16.64], R21 ;  /* 0x0000001510007986 */ /* 0x0003e8000c101906 */
[----:B------:R-:W2:Y:S02]  /*1b40*/  LDG.E R11, desc[UR6][R10.64] ;  /* 0x000000060a0b7981 */ /* 0x000ea4000c1e1900 */
[----:B--2---:R-:W-:-:S04]  /*1b50*/  IMAD R19, R0, R3, R11 ;  /* 0x0000000300137224 */ /* 0x004fc800078e020b */
[----:B------:R-:W-:-:S05]  /*1b60*/  IMAD.WIDE R18, R19, 0x4, R8 ;  /* 0x0000000413127825 */ /* 0x000fca00078e0208 */
[----:B0-----:R-:W2:Y:S01]  /*1b70*/  LDG.E R5, desc[UR6][R18.64] ;  /* 0x0000000612057981 */ /* 0x001ea2000c1e1900 */
[----:B------:R-:W-:Y:S01]  /*1b80*/  IMAD.WIDE R12, R11, 0x4, R6 ;  /* 0x000000040b0c7825 */ /* 0x000fe200078e0206 */
[----:B--2---:R-:W-:-:S05]  /*1b90*/  IADD3 R5, PT, PT, -R5, 0x1, RZ ;  /* 0x0000000105057810 */ /* 0x004fca0007ffe1ff */
[----:B------:R0:W-:Y:S04]  /*1ba0*/  STG.E desc[UR6][R18.64], R5 ;  /* 0x0000000512007986 */ /* 0x0001e8000c101906 */
[----:B------:R-:W2:Y:S02]  /*1bb0*/  LDG.E R13, desc[UR6][R12.64] ;  /* 0x000000060c0d7981 */ /* 0x000ea4000c1e1900 */
[----:B--2---:R-:W-:-:S04]  /*1bc0*/  IMAD R15, R0, R3, R13 ;  /* 0x00000003000f7224 */ /* 0x004fc800078e020d */
[----:B------:R-:W-:-:S05]  /*1bd0*/  IMAD.WIDE R14, R15, 0x4, R8 ;  /* 0x000000040f0e7825 */ /* 0x000fca00078e0208 */
[----:B-1----:R-:W2:Y:S01]  /*1be0*/  LDG.E R16, desc[UR6][R14.64] ;  /* 0x000000060e107981 */ /* 0x002ea2000c1e1900 */
[----:B------:R-:W-:Y:S01]  /*1bf0*/  IMAD.WIDE R10, R13, 0x4, R6 ;  /* 0x000000040d0a7825 */ /* 0x000fe200078e0206 */
[----:B--2---:R-:W-:-:S05]  /*1c00*/  IADD3 R21, PT, PT, -R16, 0x1, RZ ;  /* 0x0000000110157810 */ /* 0x004fca0007ffe1ff */
        /* <DEDUP_REMOVED lines=78> */
[----:B------:R-:W2:Y:S01]  /*20f0*/  LDG.E R5, desc[UR6][R6.64] ;  /* 0x0000000606057981 */ /* 0x000ea2000c1e1900 */
[----:B------:R-:W-:Y:S01]  /*2100*/  IADD3 R4, PT, PT, R4, 0x10, RZ ;  /* 0x0000001004047810 */ /* 0x000fe20007ffe0ff */
[----:B--2---:R-:W-:-:S04]  /*2110*/  IMAD R15, R0, R3, R5 ;  /* 0x00000003000f7224 */ /* 0x004fc800078e0205 */
[----:B------:R-:W-:-:S05]  /*2120*/  IMAD.WIDE R8, R15, 0x4, R8 ;  /* 0x000000040f087825 */ /* 0x000fca00078e0208 */
[----:B------:R-:W2:Y:S01]  /*2130*/  LDG.E R12, desc[UR6][R8.64] ;  /* 0x00000006080c7981 */ /* 0x000ea2000c1e1900 */
[----:B------:R-:W-:Y:S02]  /*2140*/  ISETP.GE.AND P1, PT, R4, -0xc, PT ;  /* 0xfffffff40400780c */ /* 0x000fe40003f26270 */
[----:B--2---:R-:W-:-:S05]  /*2150*/  IADD3 R11, PT, PT, -R12, 0x1, RZ ;  /* 0x000000010c0b7810 */ /* 0x004fca0007ffe1ff */
[----:B------:R4:W-:Y:S06]  /*2160*/  STG.E desc[UR6][R8.64], R11 ;  /* 0x0000000b08007986 */ /* 0x0009ec000c101906 */
[----:B------:R-:W-:Y:S05]  /*2170*/  @!P1 BRA `(.L_x_517) ;  /* 0xfffffff8002c9947 */ /* 0x000fea000383ffff */
.L_x_516:
[----:B------:R-:W-:-:S04]  /*2180*/  IADD3 R6, PT, PT, -R4, RZ, RZ ;  /* 0x000000ff04067210 */ /* 0x000fc80007ffe1ff */
[----:B------:R-:W-:-:S13]  /*2190*/  ISETP.GT.AND P1, PT, R6, 0x4, PT ;  /* 0x000000040600780c */ /* 0x000fda0003f24270 */
[----:B------:R-:W-:Y:S05]  /*21a0*/  @!P1 BRA `(.L_x_518) ;  /* 0x0000000000f09947 */ /* 0x000fea0003800000 */
        /* <DEDUP_REMOVED lines=55> */
[----:B------:R-:W2:Y:S01]  /*2520*/  LDG.E R12, desc[UR6][R8.64] ;  /* 0x00000006080c7981 */ /* 0x000ea2000c1e1900 */
[----:B------:R-:W-:Y:S02]  /*2530*/  PLOP3.LUT P0, PT, PT, PT, PT, 0x8, 0x80 ;  /* 0x000000000080781c */ /* 0x000fe40003f0e170 */
[----:B------:R-:W-:Y:S02]  /*2540*/  IADD3 R4, PT, PT, R4, 0x8, RZ ;  /* 0x0000000804047810 */ /* 0x000fe40007ffe0ff */
[----:B--2---:R-:W-:-:S05]  /*2550*/  IADD3 R11, PT, PT, -R12, 0x1, RZ ;  /* 0x000000010c0b7810 */ /* 0x004fca0007ffe1ff */
[----:B------:R1:W-:Y:S04]  /*2560*/  STG.E desc[UR6][R8.64], R11 ;  /* 0x0000000b08007986 */ /* 0x0003e8000c101906 */
.L_x_518:
[----:B------:R-:W-:-:S13]  /*2570*/  ISETP.NE.OR P0, PT, R4, RZ, P0 ;  /* 0x000000ff0400720c */ /* 0x000fda0000705670 */
[----:B------:R-:W-:Y:S05]  /*2580*/  @!P0 BRA `(.L_x_514) ;  /* 0x0000000000848947 */ /* 0x000fea0003800000 */
.L_x_515:
[----:B012-4-:R-:W3:Y:S08]  /*2590*/  LDC.64 R8, c[0x0][0x390] ;  /* 0x0000e400ff087b82 */ /* 0x017ef00000000a00 */
[----:B------:R-:W0:Y:S01]  /*25a0*/  LDC.64 R6, c[0x0][0x388] ;  /* 0x0000e200ff067b82 */ /* 0x000e220000000a00 */
[----:B---3-5:R-:W-:-:S06]  /*25b0*/  IMAD.WIDE R16, R5, 0x4, R8 ;  /* 0x0000000405107825 */ /* 0x028fcc00078e0208 */
        /* <DEDUP_REMOVED lines=26> */
[----:B------:R-:W-:Y:S02]  /*2760*/  ISETP.NE.AND P0, PT, R4, RZ, PT ;  /* 0x000000ff0400720c */ /* 0x000fe40003f05270 */
[----:B--2---:R-:W-:-:S05]  /*2770*/  IADD3 R13, PT, PT, -R10, 0x1, RZ ;  /* 0x000000010a0d7810 */ /* 0x004fca0007ffe1ff */
[----:B------:R1:W-:Y:S06]  /*2780*/  STG.E desc[UR6][R6.64], R13 ;  /* 0x0000000d06007986 */ /* 0x0003ec000c101906 */
[----:B------:R-:W-:Y:S05]  /*2790*/  @P0 BRA `(.L_x_515) ;  /* 0xfffffffc007c0947 */ /* 0x000fea000383ffff */
.L_x_514:
[----:B------:R-:W-:-:S13]  /*27a0*/  ISETP.NE.AND P0, PT, R2, RZ, PT ;  /* 0x000000ff0200720c */ /* 0x000fda0003f05270 */
[----:B------:R-:W-:Y:S05]  /*27b0*/  @!P0 EXIT ;  /* 0x000000000000894d */ /* 0x000fea0003800000 */
[----:B012-4-:R-:W0:Y:S01]  /*27c0*/  LDC.64 R8, c[0x0][0x390] ;  /* 0x0000e400ff087b82 */ /* 0x017e220000000a00 */
[----:B------:R-:W-:-:S07]  /*27d0*/  IADD3 R2, PT, PT, -R2, RZ, RZ ;  /* 0x000000ff02027210 */ /* 0x000fce0007ffe1ff */
[----:B---3--:R-:W1:Y:S02]  /*27e0*/  LDC.64 R10, c[0x0][0x388] ;  /* 0x0000e200ff0a7b82 */ /* 0x008e640000000a00 */
.L_x_519:
[----:B0----5:R-:W-:-:S06]  /*27f0*/  IMAD.WIDE R4, R5, 0x4, R8 ;  /* 0x0000000405047825 */ /* 0x021fcc00078e0208 */
[----:B--2---:R-:W2:Y:S01]  /*2800*/  LDG.E R5, desc[UR6][R4.64] ;  /* 0x0000000604057981 */ /* 0x004ea2000c1e1900 */
[----:B------:R-:W-:Y:S01]  /*2810*/  IADD3 R2, PT, PT, R2, 0x1, RZ ;  /* 0x0000000102027810 */ /* 0x000fe20007ffe0ff */
[----:B--2---:R-:W-:-:S04]  /*2820*/  IMAD R7, R0, R3, R5 ;  /* 0x0000000300077224 */ /* 0x004fc800078e0205 */
[----:B-1----:R-:W-:-:S05]  /*2830*/  IMAD.WIDE R6, R7, 0x4, R10 ;  /* 0x0000000407067825 */ /* 0x002fca00078e020a */
[----:B------:R-:W2:Y:S01]  /*2840*/  LDG.E R12, desc[UR6][R6.64] ;  /* 0x00000006060c7981 */ /* 0x000ea2000c1e1900 */
[----:B------:R-:W-:Y:S02]  /*2850*/  ISETP.NE.AND P0, PT, R2, RZ, PT ;  /* 0x000000ff0200720c */ /* 0x000fe40003f05270 */
[----:B--2---:R-:W-:-:S05]  /*2860*/  IADD3 R13, PT, PT, -R12, 0x1, RZ ;  /* 0x000000010c0d7810 */ /* 0x004fca0007ffe1ff */
[----:B------:R2:W-:Y:S06]  /*2870*/  STG.E desc[UR6][R6.64], R13 ;  /* 0x0000000d06007986 */ /* 0x0005ec000c101906 */
[----:B------:R-:W-:Y:S05]  /*2880*/  @P0 BRA `(.L_x_519) ;  /* 0xfffffffc00d80947 */ /* 0x000fea000383ffff */
[----:B------:R-:W-:Y:S05]  /*2890*/  EXIT ;  /* 0x000000000000794d */ /* 0x000fea0003800000 */
.L_x_520:
        /* <DEDUP_REMOVED lines=14> */
.L_x_525:


//--------------------- .nv.shared.evolution      --------------------------
	.section	.nv.shared.evolution,"aw",@nobits
	.sectionflags	@""
	.align	4
.nv.shared.evolution:
	.zero		2048


//--------------------- .nv.shared.reserved.0     --------------------------
	.section	.nv.shared.reserved.0,"aw",@nobits
	.weak		__nv_reservedSMEM_offset_0_alias
	.size		__nv_reservedSMEM_offset_0_alias, 0, 64
	.other		__nv_reservedSMEM_offset_0_alias,@"STO_CUDA_RESERVED_SHARED STV_DEFAULT"
__nv_reservedSMEM_offset_0_alias:
	.zero		0
	.zero		64


//--------------------- .nv.shared.updatePopulation --------------------------
	.section	.nv.shared.updatePopulation,"aw",@nobits
	.sectionflags	@""
	.align	4
.nv.shared.updatePopulation:
	.zero		2048


//--------------------- .nv.constant0.evolution   --------------------------
	.section	.nv.constant0.evolution,"a",@progbits
	.sectionflags	@""
	.align	4
.nv.constant0.evolution:
	.zero		944


//--------------------- .nv.constant0.countFitnessOfAllRows --------------------------
	.section	.nv.constant0.countFitnessOfAllRows,"a",@progbits
	.sectionflags	@""
	.align	4
.nv.constant0.countFitnessOfAllRows:
	.zero		912


//--------------------- .nv.constant0.countFitnessOfAllColumns --------------------------
	.section	.nv.constant0.countFitnessOfAllColumns,"a",@progbits
	.sectionflags	@""
	.align	4
.nv.constant0.countFitnessOfAllColumns:
	.zero		912


//--------------------- .nv.constant0.updatePopulation --------------------------
	.section	.nv.constant0.updatePopulation,"a",@progbits
	.sectionflags	@""
	.align	4
.nv.constant0.updatePopulation:
	.zero		936


//--------------------- .nv.constant0.createChildren --------------------------
	.section	.nv.constant0.createChildren,"a",@progbits
	.sectionflags	@""
	.align	4
.nv.constant0.createChildren:
	.zero		928


//--------------------- SYMBOLS --------------------------

	.type		.nv.reservedSmem.offset0,@object
	.size		.nv.reservedSmem.offset0,0x4
	.type		.nv.reservedSmem.cap,@object
	.size		.nv.reservedSmem.cap,0x4
	.type		free,@function
	.type		malloc,@function
